//
// Generated by NVIDIA NVVM Compiler
//
// Compiler Build ID: CL-36424714
// Cuda compilation tools, release 13.0, V13.0.88
// Based on NVVM 20.0.0
//

.version 9.0
.target sm_100
.address_size 64

.func  (.param .b32 func_retval0) _Z4lessIiEbT_S0_
(
	.param .b32 _Z4lessIiEbT_S0__param_0,
	.param .b32 _Z4lessIiEbT_S0__param_1
)
;
.func  (.param .b32 func_retval0) _Z7greaterIiEbT_S0_
(
	.param .b32 _Z7greaterIiEbT_S0__param_0,
	.param .b32 _Z7greaterIiEbT_S0__param_1
)
;
.func  (.param .b32 func_retval0) _Z10less_equalIiEbT_S0_
(
	.param .b32 _Z10less_equalIiEbT_S0__param_0,
	.param .b32 _Z10less_equalIiEbT_S0__param_1
)
;
.func  (.param .b32 func_retval0) _Z13greater_equalIiEbT_S0_
(
	.param .b32 _Z13greater_equalIiEbT_S0__param_0,
	.param .b32 _Z13greater_equalIiEbT_S0__param_1
)
;
.func  (.param .b32 func_retval0) _Z5equalIiEbT_S0_
(
	.param .b32 _Z5equalIiEbT_S0__param_0,
	.param .b32 _Z5equalIiEbT_S0__param_1
)
;
.func  (.param .b32 func_retval0) _Z9not_equalIiEbT_S0_
(
	.param .b32 _Z9not_equalIiEbT_S0__param_0,
	.param .b32 _Z9not_equalIiEbT_S0__param_1
)
;
.func  (.param .b32 func_retval0) _Z4lessIlEbT_S0_
(
	.param .b64 _Z4lessIlEbT_S0__param_0,
	.param .b64 _Z4lessIlEbT_S0__param_1
)
;
.func  (.param .b32 func_retval0) _Z7greaterIlEbT_S0_
(
	.param .b64 _Z7greaterIlEbT_S0__param_0,
	.param .b64 _Z7greaterIlEbT_S0__param_1
)
;
.func  (.param .b32 func_retval0) _Z10less_equalIlEbT_S0_
(
	.param .b64 _Z10less_equalIlEbT_S0__param_0,
	.param .b64 _Z10less_equalIlEbT_S0__param_1
)
;
.func  (.param .b32 func_retval0) _Z13greater_equalIlEbT_S0_
(
	.param .b64 _Z13greater_equalIlEbT_S0__param_0,
	.param .b64 _Z13greater_equalIlEbT_S0__param_1
)
;
.func  (.param .b32 func_retval0) _Z5equalIlEbT_S0_
(
	.param .b64 _Z5equalIlEbT_S0__param_0,
	.param .b64 _Z5equalIlEbT_S0__param_1
)
;
.func  (.param .b32 func_retval0) _Z9not_equalIlEbT_S0_
(
	.param .b64 _Z9not_equalIlEbT_S0__param_0,
	.param .b64 _Z9not_equalIlEbT_S0__param_1
)
;
.func  (.param .b32 func_retval0) _Z4lessIfEbT_S0_
(
	.param .b32 _Z4lessIfEbT_S0__param_0,
	.param .b32 _Z4lessIfEbT_S0__param_1
)
;
.func  (.param .b32 func_retval0) _Z7greaterIfEbT_S0_
(
	.param .b32 _Z7greaterIfEbT_S0__param_0,
	.param .b32 _Z7greaterIfEbT_S0__param_1
)
;
.func  (.param .b32 func_retval0) _Z10less_equalIfEbT_S0_
(
	.param .b32 _Z10less_equalIfEbT_S0__param_0,
	.param .b32 _Z10less_equalIfEbT_S0__param_1
)
;
.func  (.param .b32 func_retval0) _Z13greater_equalIfEbT_S0_
(
	.param .b32 _Z13greater_equalIfEbT_S0__param_0,
	.param .b32 _Z13greater_equalIfEbT_S0__param_1
)
;
.func  (.param .b32 func_retval0) _Z5equalIfEbT_S0_
(
	.param .b32 _Z5equalIfEbT_S0__param_0,
	.param .b32 _Z5equalIfEbT_S0__param_1
)
;
.func  (.param .b32 func_retval0) _Z9not_equalIfEbT_S0_
(
	.param .b32 _Z9not_equalIfEbT_S0__param_0,
	.param .b32 _Z9not_equalIfEbT_S0__param_1
)
;
.func  (.param .b32 func_retval0) _Z4lessIdEbT_S0_
(
	.param .b64 _Z4lessIdEbT_S0__param_0,
	.param .b64 _Z4lessIdEbT_S0__param_1
)
;
.func  (.param .b32 func_retval0) _Z7greaterIdEbT_S0_
(
	.param .b64 _Z7greaterIdEbT_S0__param_0,
	.param .b64 _Z7greaterIdEbT_S0__param_1
)
;
.func  (.param .b32 func_retval0) _Z10less_equalIdEbT_S0_
(
	.param .b64 _Z10less_equalIdEbT_S0__param_0,
	.param .b64 _Z10less_equalIdEbT_S0__param_1
)
;
.func  (.param .b32 func_retval0) _Z13greater_equalIdEbT_S0_
(
	.param .b64 _Z13greater_equalIdEbT_S0__param_0,
	.param .b64 _Z13greater_equalIdEbT_S0__param_1
)
;
.func  (.param .b32 func_retval0) _Z5equalIdEbT_S0_
(
	.param .b64 _Z5equalIdEbT_S0__param_0,
	.param .b64 _Z5equalIdEbT_S0__param_1
)
;
.func  (.param .b32 func_retval0) _Z9not_equalIdEbT_S0_
(
	.param .b64 _Z9not_equalIdEbT_S0__param_0,
	.param .b64 _Z9not_equalIdEbT_S0__param_1
)
;
.global .align 8 .u64 func_i[6] = {_Z4lessIiEbT_S0_, _Z7greaterIiEbT_S0_, _Z10less_equalIiEbT_S0_, _Z13greater_equalIiEbT_S0_, _Z5equalIiEbT_S0_, _Z9not_equalIiEbT_S0_};
.global .align 8 .u64 func_l[6] = {_Z4lessIlEbT_S0_, _Z7greaterIlEbT_S0_, _Z10less_equalIlEbT_S0_, _Z13greater_equalIlEbT_S0_, _Z5equalIlEbT_S0_, _Z9not_equalIlEbT_S0_};
.global .align 8 .u64 func_f[6] = {_Z4lessIfEbT_S0_, _Z7greaterIfEbT_S0_, _Z10less_equalIfEbT_S0_, _Z13greater_equalIfEbT_S0_, _Z5equalIfEbT_S0_, _Z9not_equalIfEbT_S0_};
.global .align 8 .u64 func_d[6] = {_Z4lessIdEbT_S0_, _Z7greaterIdEbT_S0_, _Z10less_equalIdEbT_S0_, _Z13greater_equalIdEbT_S0_, _Z5equalIdEbT_S0_, _Z9not_equalIdEbT_S0_};

.func  (.param .b32 func_retval0) _Z4lessIiEbT_S0_(
	.param .b32 _Z4lessIiEbT_S0__param_0,
	.param .b32 _Z4lessIiEbT_S0__param_1
)
{
	.reg .pred 	%p<2>;
	.reg .b32 	%r<4>;

	ld.param.u32 	%r1, [_Z4lessIiEbT_S0__param_0];
	ld.param.u32 	%r2, [_Z4lessIiEbT_S0__param_1];
	setp.lt.s32 	%p1, %r1, %r2;
	selp.u32 	%r3, 1, 0, %p1;
	st.param.b32 	[func_retval0], %r3;
	ret;

}
.func  (.param .b32 func_retval0) _Z7greaterIiEbT_S0_(
	.param .b32 _Z7greaterIiEbT_S0__param_0,
	.param .b32 _Z7greaterIiEbT_S0__param_1
)
{
	.reg .pred 	%p<2>;
	.reg .b32 	%r<4>;

	ld.param.u32 	%r1, [_Z7greaterIiEbT_S0__param_0];
	ld.param.u32 	%r2, [_Z7greaterIiEbT_S0__param_1];
	setp.gt.s32 	%p1, %r1, %r2;
	selp.u32 	%r3, 1, 0, %p1;
	st.param.b32 	[func_retval0], %r3;
	ret;

}
.func  (.param .b32 func_retval0) _Z10less_equalIiEbT_S0_(
	.param .b32 _Z10less_equalIiEbT_S0__param_0,
	.param .b32 _Z10less_equalIiEbT_S0__param_1
)
{
	.reg .pred 	%p<2>;
	.reg .b32 	%r<4>;

	ld.param.u32 	%r1, [_Z10less_equalIiEbT_S0__param_0];
	ld.param.u32 	%r2, [_Z10less_equalIiEbT_S0__param_1];
	setp.le.s32 	%p1, %r1, %r2;
	selp.u32 	%r3, 1, 0, %p1;
	st.param.b32 	[func_retval0], %r3;
	ret;

}
.func  (.param .b32 func_retval0) _Z13greater_equalIiEbT_S0_(
	.param .b32 _Z13greater_equalIiEbT_S0__param_0,
	.param .b32 _Z13greater_equalIiEbT_S0__param_1
)
{
	.reg .pred 	%p<2>;
	.reg .b32 	%r<4>;

	ld.param.u32 	%r1, [_Z13greater_equalIiEbT_S0__param_0];
	ld.param.u32 	%r2, [_Z13greater_equalIiEbT_S0__param_1];
	setp.ge.s32 	%p1, %r1, %r2;
	selp.u32 	%r3, 1, 0, %p1;
	st.param.b32 	[func_retval0], %r3;
	ret;

}
.func  (.param .b32 func_retval0) _Z5equalIiEbT_S0_(
	.param .b32 _Z5equalIiEbT_S0__param_0,
	.param .b32 _Z5equalIiEbT_S0__param_1
)
{
	.reg .pred 	%p<2>;
	.reg .b32 	%r<4>;

	ld.param.u32 	%r1, [_Z5equalIiEbT_S0__param_0];
	ld.param.u32 	%r2, [_Z5equalIiEbT_S0__param_1];
	setp.eq.s32 	%p1, %r1, %r2;
	selp.u32 	%r3, 1, 0, %p1;
	st.param.b32 	[func_retval0], %r3;
	ret;

}
.func  (.param .b32 func_retval0) _Z9not_equalIiEbT_S0_(
	.param .b32 _Z9not_equalIiEbT_S0__param_0,
	.param .b32 _Z9not_equalIiEbT_S0__param_1
)
{
	.reg .pred 	%p<2>;
	.reg .b32 	%r<4>;

	ld.param.u32 	%r1, [_Z9not_equalIiEbT_S0__param_0];
	ld.param.u32 	%r2, [_Z9not_equalIiEbT_S0__param_1];
	setp.ne.s32 	%p1, %r1, %r2;
	selp.u32 	%r3, 1, 0, %p1;
	st.param.b32 	[func_retval0], %r3;
	ret;

}
.func  (.param .b32 func_retval0) _Z4lessIlEbT_S0_(
	.param .b64 _Z4lessIlEbT_S0__param_0,
	.param .b64 _Z4lessIlEbT_S0__param_1
)
{
	.reg .pred 	%p<2>;
	.reg .b32 	%r<2>;
	.reg .b64 	%rd<3>;

	ld.param.u64 	%rd1, [_Z4lessIlEbT_S0__param_0];
	ld.param.u64 	%rd2, [_Z4lessIlEbT_S0__param_1];
	setp.lt.s64 	%p1, %rd1, %rd2;
	selp.u32 	%r1, 1, 0, %p1;
	st.param.b32 	[func_retval0], %r1;
	ret;

}
.func  (.param .b32 func_retval0) _Z7greaterIlEbT_S0_(
	.param .b64 _Z7greaterIlEbT_S0__param_0,
	.param .b64 _Z7greaterIlEbT_S0__param_1
)
{
	.reg .pred 	%p<2>;
	.reg .b32 	%r<2>;
	.reg .b64 	%rd<3>;

	ld.param.u64 	%rd1, [_Z7greaterIlEbT_S0__param_0];
	ld.param.u64 	%rd2, [_Z7greaterIlEbT_S0__param_1];
	setp.gt.s64 	%p1, %rd1, %rd2;
	selp.u32 	%r1, 1, 0, %p1;
	st.param.b32 	[func_retval0], %r1;
	ret;

}
.func  (.param .b32 func_retval0) _Z10less_equalIlEbT_S0_(
	.param .b64 _Z10less_equalIlEbT_S0__param_0,
	.param .b64 _Z10less_equalIlEbT_S0__param_1
)
{
	.reg .pred 	%p<2>;
	.reg .b32 	%r<2>;
	.reg .b64 	%rd<3>;

	ld.param.u64 	%rd1, [_Z10less_equalIlEbT_S0__param_0];
	ld.param.u64 	%rd2, [_Z10less_equalIlEbT_S0__param_1];
	setp.le.s64 	%p1, %rd1, %rd2;
	selp.u32 	%r1, 1, 0, %p1;
	st.param.b32 	[func_retval0], %r1;
	ret;

}
.func  (.param .b32 func_retval0) _Z13greater_equalIlEbT_S0_(
	.param .b64 _Z13greater_equalIlEbT_S0__param_0,
	.param .b64 _Z13greater_equalIlEbT_S0__param_1
)
{
	.reg .pred 	%p<2>;
	.reg .b32 	%r<2>;
	.reg .b64 	%rd<3>;

	ld.param.u64 	%rd1, [_Z13greater_equalIlEbT_S0__param_0];
	ld.param.u64 	%rd2, [_Z13greater_equalIlEbT_S0__param_1];
	setp.ge.s64 	%p1, %rd1, %rd2;
	selp.u32 	%r1, 1, 0, %p1;
	st.param.b32 	[func_retval0], %r1;
	ret;

}
.func  (.param .b32 func_retval0) _Z5equalIlEbT_S0_(
	.param .b64 _Z5equalIlEbT_S0__param_0,
	.param .b64 _Z5equalIlEbT_S0__param_1
)
{
	.reg .pred 	%p<2>;
	.reg .b32 	%r<2>;
	.reg .b64 	%rd<3>;

	ld.param.u64 	%rd1, [_Z5equalIlEbT_S0__param_0];
	ld.param.u64 	%rd2, [_Z5equalIlEbT_S0__param_1];
	setp.eq.s64 	%p1, %rd1, %rd2;
	selp.u32 	%r1, 1, 0, %p1;
	st.param.b32 	[func_retval0], %r1;
	ret;

}
.func  (.param .b32 func_retval0) _Z9not_equalIlEbT_S0_(
	.param .b64 _Z9not_equalIlEbT_S0__param_0,
	.param .b64 _Z9not_equalIlEbT_S0__param_1
)
{
	.reg .pred 	%p<2>;
	.reg .b32 	%r<2>;
	.reg .b64 	%rd<3>;

	ld.param.u64 	%rd1, [_Z9not_equalIlEbT_S0__param_0];
	ld.param.u64 	%rd2, [_Z9not_equalIlEbT_S0__param_1];
	setp.ne.s64 	%p1, %rd1, %rd2;
	selp.u32 	%r1, 1, 0, %p1;
	st.param.b32 	[func_retval0], %r1;
	ret;

}
.func  (.param .b32 func_retval0) _Z4lessIfEbT_S0_(
	.param .b32 _Z4lessIfEbT_S0__param_0,
	.param .b32 _Z4lessIfEbT_S0__param_1
)
{
	.reg .pred 	%p<2>;
	.reg .b32 	%r<2>;
	.reg .b32 	%f<3>;

	ld.param.f32 	%f1, [_Z4lessIfEbT_S0__param_0];
	ld.param.f32 	%f2, [_Z4lessIfEbT_S0__param_1];
	setp.lt.f32 	%p1, %f1, %f2;
	selp.u32 	%r1, 1, 0, %p1;
	st.param.b32 	[func_retval0], %r1;
	ret;

}
.func  (.param .b32 func_retval0) _Z7greaterIfEbT_S0_(
	.param .b32 _Z7greaterIfEbT_S0__param_0,
	.param .b32 _Z7greaterIfEbT_S0__param_1
)
{
	.reg .pred 	%p<2>;
	.reg .b32 	%r<2>;
	.reg .b32 	%f<3>;

	ld.param.f32 	%f1, [_Z7greaterIfEbT_S0__param_0];
	ld.param.f32 	%f2, [_Z7greaterIfEbT_S0__param_1];
	setp.gt.f32 	%p1, %f1, %f2;
	selp.u32 	%r1, 1, 0, %p1;
	st.param.b32 	[func_retval0], %r1;
	ret;

}
.func  (.param .b32 func_retval0) _Z10less_equalIfEbT_S0_(
	.param .b32 _Z10less_equalIfEbT_S0__param_0,
	.param .b32 _Z10less_equalIfEbT_S0__param_1
)
{
	.reg .pred 	%p<2>;
	.reg .b32 	%r<2>;
	.reg .b32 	%f<3>;

	ld.param.f32 	%f1, [_Z10less_equalIfEbT_S0__param_0];
	ld.param.f32 	%f2, [_Z10less_equalIfEbT_S0__param_1];
	setp.le.f32 	%p1, %f1, %f2;
	selp.u32 	%r1, 1, 0, %p1;
	st.param.b32 	[func_retval0], %r1;
	ret;

}
.func  (.param .b32 func_retval0) _Z13greater_equalIfEbT_S0_(
	.param .b32 _Z13greater_equalIfEbT_S0__param_0,
	.param .b32 _Z13greater_equalIfEbT_S0__param_1
)
{
	.reg .pred 	%p<2>;
	.reg .b32 	%r<2>;
	.reg .b32 	%f<3>;

	ld.param.f32 	%f1, [_Z13greater_equalIfEbT_S0__param_0];
	ld.param.f32 	%f2, [_Z13greater_equalIfEbT_S0__param_1];
	setp.ge.f32 	%p1, %f1, %f2;
	selp.u32 	%r1, 1, 0, %p1;
	st.param.b32 	[func_retval0], %r1;
	ret;

}
.func  (.param .b32 func_retval0) _Z5equalIfEbT_S0_(
	.param .b32 _Z5equalIfEbT_S0__param_0,
	.param .b32 _Z5equalIfEbT_S0__param_1
)
{
	.reg .pred 	%p<2>;
	.reg .b32 	%r<2>;
	.reg .b32 	%f<3>;

	ld.param.f32 	%f1, [_Z5equalIfEbT_S0__param_0];
	ld.param.f32 	%f2, [_Z5equalIfEbT_S0__param_1];
	setp.eq.f32 	%p1, %f1, %f2;
	selp.u32 	%r1, 1, 0, %p1;
	st.param.b32 	[func_retval0], %r1;
	ret;

}
.func  (.param .b32 func_retval0) _Z9not_equalIfEbT_S0_(
	.param .b32 _Z9not_equalIfEbT_S0__param_0,
	.param .b32 _Z9not_equalIfEbT_S0__param_1
)
{
	.reg .pred 	%p<2>;
	.reg .b32 	%r<2>;
	.reg .b32 	%f<3>;

	ld.param.f32 	%f1, [_Z9not_equalIfEbT_S0__param_0];
	ld.param.f32 	%f2, [_Z9not_equalIfEbT_S0__param_1];
	setp.neu.f32 	%p1, %f1, %f2;
	selp.u32 	%r1, 1, 0, %p1;
	st.param.b32 	[func_retval0], %r1;
	ret;

}
.func  (.param .b32 func_retval0) _Z4lessIdEbT_S0_(
	.param .b64 _Z4lessIdEbT_S0__param_0,
	.param .b64 _Z4lessIdEbT_S0__param_1
)
{
	.reg .pred 	%p<2>;
	.reg .b32 	%r<2>;
	.reg .b64 	%fd<3>;

	ld.param.f64 	%fd1, [_Z4lessIdEbT_S0__param_0];
	ld.param.f64 	%fd2, [_Z4lessIdEbT_S0__param_1];
	setp.lt.f64 	%p1, %fd1, %fd2;
	selp.u32 	%r1, 1, 0, %p1;
	st.param.b32 	[func_retval0], %r1;
	ret;

}
.func  (.param .b32 func_retval0) _Z7greaterIdEbT_S0_(
	.param .b64 _Z7greaterIdEbT_S0__param_0,
	.param .b64 _Z7greaterIdEbT_S0__param_1
)
{
	.reg .pred 	%p<2>;
	.reg .b32 	%r<2>;
	.reg .b64 	%fd<3>;

	ld.param.f64 	%fd1, [_Z7greaterIdEbT_S0__param_0];
	ld.param.f64 	%fd2, [_Z7greaterIdEbT_S0__param_1];
	setp.gt.f64 	%p1, %fd1, %fd2;
	selp.u32 	%r1, 1, 0, %p1;
	st.param.b32 	[func_retval0], %r1;
	ret;

}
.func  (.param .b32 func_retval0) _Z10less_equalIdEbT_S0_(
	.param .b64 _Z10less_equalIdEbT_S0__param_0,
	.param .b64 _Z10less_equalIdEbT_S0__param_1
)
{
	.reg .pred 	%p<2>;
	.reg .b32 	%r<2>;
	.reg .b64 	%fd<3>;

	ld.param.f64 	%fd1, [_Z10less_equalIdEbT_S0__param_0];
	ld.param.f64 	%fd2, [_Z10less_equalIdEbT_S0__param_1];
	setp.le.f64 	%p1, %fd1, %fd2;
	selp.u32 	%r1, 1, 0, %p1;
	st.param.b32 	[func_retval0], %r1;
	ret;

}
.func  (.param .b32 func_retval0) _Z13greater_equalIdEbT_S0_(
	.param .b64 _Z13greater_equalIdEbT_S0__param_0,
	.param .b64 _Z13greater_equalIdEbT_S0__param_1
)
{
	.reg .pred 	%p<2>;
	.reg .b32 	%r<2>;
	.reg .b64 	%fd<3>;

	ld.param.f64 	%fd1, [_Z13greater_equalIdEbT_S0__param_0];
	ld.param.f64 	%fd2, [_Z13greater_equalIdEbT_S0__param_1];
	setp.ge.f64 	%p1, %fd1, %fd2;
	selp.u32 	%r1, 1, 0, %p1;
	st.param.b32 	[func_retval0], %r1;
	ret;

}
.func  (.param .b32 func_retval0) _Z5equalIdEbT_S0_(
	.param .b64 _Z5equalIdEbT_S0__param_0,
	.param .b64 _Z5equalIdEbT_S0__param_1
)
{
	.reg .pred 	%p<2>;
	.reg .b32 	%r<2>;
	.reg .b64 	%fd<3>;

	ld.param.f64 	%fd1, [_Z5equalIdEbT_S0__param_0];
	ld.param.f64 	%fd2, [_Z5equalIdEbT_S0__param_1];
	setp.eq.f64 	%p1, %fd1, %fd2;
	selp.u32 	%r1, 1, 0, %p1;
	st.param.b32 	[func_retval0], %r1;
	ret;

}
.func  (.param .b32 func_retval0) _Z9not_equalIdEbT_S0_(
	.param .b64 _Z9not_equalIdEbT_S0__param_0,
	.param .b64 _Z9not_equalIdEbT_S0__param_1
)
{
	.reg .pred 	%p<2>;
	.reg .b32 	%r<2>;
	.reg .b64 	%fd<3>;

	ld.param.f64 	%fd1, [_Z9not_equalIdEbT_S0__param_0];
	ld.param.f64 	%fd2, [_Z9not_equalIdEbT_S0__param_1];
	setp.neu.f64 	%p1, %fd1, %fd2;
	selp.u32 	%r1, 1, 0, %p1;
	st.param.b32 	[func_retval0], %r1;
	ret;

}
	// .globl	_cupy_boolrelextrema_1D_int32
.visible .entry _cupy_boolrelextrema_1D_int32(
	.param .u32 _cupy_boolrelextrema_1D_int32_param_0,
	.param .u32 _cupy_boolrelextrema_1D_int32_param_1,
	.param .u8 _cupy_boolrelextrema_1D_int32_param_2,
	.param .u32 _cupy_boolrelextrema_1D_int32_param_3,
	.param .u64 .ptr .align 1 _cupy_boolrelextrema_1D_int32_param_4,
	.param .u64 .ptr .align 1 _cupy_boolrelextrema_1D_int32_param_5
)
.maxntid 512
{
	.reg .pred 	%p<81>;
	.reg .b16 	%rs<121>;
	.reg .b32 	%r<215>;
	.reg .b64 	%rd<75>;

	ld.param.u32 	%r28, [_cupy_boolrelextrema_1D_int32_param_0];
	ld.param.u32 	%r29, [_cupy_boolrelextrema_1D_int32_param_1];
	ld.param.s8 	%rs19, [_cupy_boolrelextrema_1D_int32_param_2];
	ld.param.u32 	%r30, [_cupy_boolrelextrema_1D_int32_param_3];
	ld.param.u64 	%rd4, [_cupy_boolrelextrema_1D_int32_param_4];
	ld.param.u64 	%rd5, [_cupy_boolrelextrema_1D_int32_param_5];
	cvta.to.global.u64 	%rd1, %rd5;
	cvta.to.global.u64 	%rd2, %rd4;
	mul.wide.s32 	%rd6, %r30, 8;
	mov.u64 	%rd7, func_i;
	add.s64 	%rd8, %rd7, %rd6;
	ld.global.nc.u64 	%rd3, [%rd8];
	mov.u32 	%r31, %ctaid.x;
	mov.u32 	%r32, %ntid.x;
	mov.u32 	%r33, %tid.x;
	mad.lo.s32 	%r206, %r31, %r32, %r33;
	mov.u32 	%r34, %nctaid.x;
	mul.lo.s32 	%r2, %r32, %r34;
	setp.ge.s32 	%p1, %r206, %r28;
	@%p1 bra 	$L__BB24_24;
	setp.gt.s32 	%p2, %r29, 0;
	add.s32 	%r3, %r28, -1;
	@%p2 bra 	$L__BB24_3;
$L__BB24_2:
	cvt.s64.s32 	%rd73, %r206;
	add.s64 	%rd74, %rd1, %rd73;
	mov.b16 	%rs108, 1;
	st.global.u8 	[%rd74], %rs108;
	add.s32 	%r206, %r206, %r2;
	setp.lt.s32 	%p80, %r206, %r28;
	@%p80 bra 	$L__BB24_2;
	bra.uni 	$L__BB24_24;
$L__BB24_3:
	setp.ne.s16 	%p3, %rs19, 0;
	@%p3 bra 	$L__BB24_14;
	and.b32  	%r6, %r29, 3;
	and.b32  	%r7, %r29, 2147483644;
	and.b32  	%r8, %r29, 1;
$L__BB24_5:
	setp.lt.u32 	%p42, %r29, 4;
	mul.wide.s32 	%rd41, %r206, 4;
	add.s64 	%rd42, %rd2, %rd41;
	ld.global.nc.u32 	%r10, [%rd42];
	mov.b16 	%rs110, 1;
	mov.b32 	%r209, 1;
	@%p42 bra 	$L__BB24_8;
	mov.b16 	%rs110, 1;
	mov.b32 	%r209, 1;
$L__BB24_7:
	.pragma "nounroll";
	add.s32 	%r112, %r209, %r206;
	sub.s32 	%r113, %r206, %r209;
	setp.lt.s32 	%p43, %r112, %r28;
	selp.b32 	%r114, 0, %r28, %p43;
	sub.s32 	%r115, %r112, %r114;
	shr.s32 	%r116, %r113, 31;
	and.b32  	%r117, %r116, %r28;
	add.s32 	%r118, %r117, %r113;
	mul.wide.s32 	%rd43, %r115, 4;
	add.s64 	%rd44, %rd2, %rd43;
	ld.global.nc.u32 	%r119, [%rd44];
	{ // callseq 14, 0
	.param .b32 param0;
	st.param.b32 	[param0], %r10;
	.param .b32 param1;
	st.param.b32 	[param1], %r119;
	.param .b32 retval0;
	prototype_14 : .callprototype (.param .b32 _) _ (.param .b32 _, .param .b32 _);
	call (retval0), 
	%rd3, 
	(
	param0, 
	param1
	)
	, prototype_14;
	ld.param.b32 	%r120, [retval0];
	} // callseq 14
	cvt.u16.u32 	%rs67, %r120;
	and.b16  	%rs68, %rs67, %rs110;
	and.b16  	%rs69, %rs68, 255;
	setp.ne.s16 	%p44, %rs69, 0;
	mul.wide.s32 	%rd45, %r118, 4;
	add.s64 	%rd46, %rd2, %rd45;
	ld.global.nc.u32 	%r122, [%rd46];
	{ // callseq 15, 0
	.param .b32 param0;
	st.param.b32 	[param0], %r10;
	.param .b32 param1;
	st.param.b32 	[param1], %r122;
	.param .b32 retval0;
	prototype_15 : .callprototype (.param .b32 _) _ (.param .b32 _, .param .b32 _);
	call (retval0), 
	%rd3, 
	(
	param0, 
	param1
	)
	, prototype_15;
	ld.param.b32 	%r123, [retval0];
	} // callseq 15
	cvt.u16.u32 	%rs70, %r123;
	and.b16  	%rs72, %rs70, 1;
	setp.eq.b16 	%p45, %rs72, 1;
	and.pred  	%p46, %p44, %p45;
	not.b32 	%r125, %r209;
	add.s32 	%r126, %r112, 1;
	add.s32 	%r127, %r206, %r125;
	setp.lt.s32 	%p47, %r126, %r28;
	selp.b32 	%r128, 0, %r28, %p47;
	sub.s32 	%r129, %r126, %r128;
	shr.s32 	%r130, %r127, 31;
	and.b32  	%r131, %r130, %r28;
	add.s32 	%r132, %r131, %r127;
	mul.wide.s32 	%rd47, %r129, 4;
	add.s64 	%rd48, %rd2, %rd47;
	ld.global.nc.u32 	%r133, [%rd48];
	{ // callseq 16, 0
	.param .b32 param0;
	st.param.b32 	[param0], %r10;
	.param .b32 param1;
	st.param.b32 	[param1], %r133;
	.param .b32 retval0;
	prototype_16 : .callprototype (.param .b32 _) _ (.param .b32 _, .param .b32 _);
	call (retval0), 
	%rd3, 
	(
	param0, 
	param1
	)
	, prototype_16;
	ld.param.b32 	%r134, [retval0];
	} // callseq 16
	cvt.u16.u32 	%rs73, %r134;
	and.b16  	%rs75, %rs73, 1;
	setp.eq.b16 	%p48, %rs75, 1;
	and.pred  	%p49, %p46, %p48;
	mul.wide.s32 	%rd49, %r132, 4;
	add.s64 	%rd50, %rd2, %rd49;
	ld.global.nc.u32 	%r136, [%rd50];
	{ // callseq 17, 0
	.param .b32 param0;
	st.param.b32 	[param0], %r10;
	.param .b32 param1;
	st.param.b32 	[param1], %r136;
	.param .b32 retval0;
	prototype_17 : .callprototype (.param .b32 _) _ (.param .b32 _, .param .b32 _);
	call (retval0), 
	%rd3, 
	(
	param0, 
	param1
	)
	, prototype_17;
	ld.param.b32 	%r137, [retval0];
	} // callseq 17
	cvt.u16.u32 	%rs76, %r137;
	and.b16  	%rs78, %rs76, 1;
	setp.eq.b16 	%p50, %rs78, 1;
	and.pred  	%p51, %p49, %p50;
	add.s32 	%r139, %r112, 2;
	add.s32 	%r140, %r113, -2;
	setp.lt.s32 	%p52, %r139, %r28;
	selp.b32 	%r141, 0, %r28, %p52;
	sub.s32 	%r142, %r139, %r141;
	shr.s32 	%r143, %r140, 31;
	and.b32  	%r144, %r143, %r28;
	add.s32 	%r145, %r144, %r140;
	mul.wide.s32 	%rd51, %r142, 4;
	add.s64 	%rd52, %rd2, %rd51;
	ld.global.nc.u32 	%r146, [%rd52];
	{ // callseq 18, 0
	.param .b32 param0;
	st.param.b32 	[param0], %r10;
	.param .b32 param1;
	st.param.b32 	[param1], %r146;
	.param .b32 retval0;
	prototype_18 : .callprototype (.param .b32 _) _ (.param .b32 _, .param .b32 _);
	call (retval0), 
	%rd3, 
	(
	param0, 
	param1
	)
	, prototype_18;
	ld.param.b32 	%r147, [retval0];
	} // callseq 18
	cvt.u16.u32 	%rs79, %r147;
	and.b16  	%rs81, %rs79, 1;
	setp.eq.b16 	%p53, %rs81, 1;
	and.pred  	%p54, %p51, %p53;
	mul.wide.s32 	%rd53, %r145, 4;
	add.s64 	%rd54, %rd2, %rd53;
	ld.global.nc.u32 	%r149, [%rd54];
	{ // callseq 19, 0
	.param .b32 param0;
	st.param.b32 	[param0], %r10;
	.param .b32 param1;
	st.param.b32 	[param1], %r149;
	.param .b32 retval0;
	prototype_19 : .callprototype (.param .b32 _) _ (.param .b32 _, .param .b32 _);
	call (retval0), 
	%rd3, 
	(
	param0, 
	param1
	)
	, prototype_19;
	ld.param.b32 	%r150, [retval0];
	} // callseq 19
	cvt.u16.u32 	%rs82, %r150;
	and.b16  	%rs84, %rs82, 1;
	setp.eq.b16 	%p55, %rs84, 1;
	and.pred  	%p56, %p54, %p55;
	add.s32 	%r152, %r209, 3;
	add.s32 	%r153, %r112, 3;
	sub.s32 	%r154, %r206, %r152;
	setp.lt.s32 	%p57, %r153, %r28;
	selp.b32 	%r155, 0, %r28, %p57;
	sub.s32 	%r156, %r153, %r155;
	shr.s32 	%r157, %r154, 31;
	and.b32  	%r158, %r157, %r28;
	add.s32 	%r159, %r158, %r154;
	mul.wide.s32 	%rd55, %r156, 4;
	add.s64 	%rd56, %rd2, %rd55;
	ld.global.nc.u32 	%r160, [%rd56];
	{ // callseq 20, 0
	.param .b32 param0;
	st.param.b32 	[param0], %r10;
	.param .b32 param1;
	st.param.b32 	[param1], %r160;
	.param .b32 retval0;
	prototype_20 : .callprototype (.param .b32 _) _ (.param .b32 _, .param .b32 _);
	call (retval0), 
	%rd3, 
	(
	param0, 
	param1
	)
	, prototype_20;
	ld.param.b32 	%r161, [retval0];
	} // callseq 20
	cvt.u16.u32 	%rs85, %r161;
	and.b16  	%rs87, %rs85, 1;
	setp.eq.b16 	%p58, %rs87, 1;
	and.pred  	%p59, %p56, %p58;
	mul.wide.s32 	%rd57, %r159, 4;
	add.s64 	%rd58, %rd2, %rd57;
	ld.global.nc.u32 	%r163, [%rd58];
	{ // callseq 21, 0
	.param .b32 param0;
	st.param.b32 	[param0], %r10;
	.param .b32 param1;
	st.param.b32 	[param1], %r163;
	.param .b32 retval0;
	prototype_21 : .callprototype (.param .b32 _) _ (.param .b32 _, .param .b32 _);
	call (retval0), 
	%rd3, 
	(
	param0, 
	param1
	)
	, prototype_21;
	ld.param.b32 	%r164, [retval0];
	} // callseq 21
	cvt.u16.u32 	%rs88, %r164;
	and.b16  	%rs90, %rs88, 1;
	setp.eq.b16 	%p60, %rs90, 1;
	and.pred  	%p61, %p59, %p60;
	selp.u16 	%rs110, 1, 0, %p61;
	add.s32 	%r209, %r209, 4;
	setp.ne.s32 	%p62, %r152, %r7;
	@%p62 bra 	$L__BB24_7;
$L__BB24_8:
	setp.eq.s32 	%p63, %r6, 0;
	@%p63 bra 	$L__BB24_13;
	setp.eq.s32 	%p64, %r6, 1;
	@%p64 bra 	$L__BB24_11;
	add.s32 	%r166, %r209, %r206;
	sub.s32 	%r167, %r206, %r209;
	setp.lt.s32 	%p65, %r166, %r28;
	selp.b32 	%r168, 0, %r28, %p65;
	sub.s32 	%r169, %r166, %r168;
	shr.s32 	%r170, %r167, 31;
	and.b32  	%r171, %r170, %r28;
	add.s32 	%r172, %r171, %r167;
	mul.wide.s32 	%rd59, %r169, 4;
	add.s64 	%rd60, %rd2, %rd59;
	ld.global.nc.u32 	%r173, [%rd60];
	{ // callseq 22, 0
	.param .b32 param0;
	st.param.b32 	[param0], %r10;
	.param .b32 param1;
	st.param.b32 	[param1], %r173;
	.param .b32 retval0;
	prototype_22 : .callprototype (.param .b32 _) _ (.param .b32 _, .param .b32 _);
	call (retval0), 
	%rd3, 
	(
	param0, 
	param1
	)
	, prototype_22;
	ld.param.b32 	%r174, [retval0];
	} // callseq 22
	cvt.u16.u32 	%rs92, %r174;
	and.b16  	%rs93, %rs92, %rs110;
	setp.ne.s16 	%p66, %rs93, 0;
	mul.wide.s32 	%rd61, %r172, 4;
	add.s64 	%rd62, %rd2, %rd61;
	ld.global.nc.u32 	%r176, [%rd62];
	{ // callseq 23, 0
	.param .b32 param0;
	st.param.b32 	[param0], %r10;
	.param .b32 param1;
	st.param.b32 	[param1], %r176;
	.param .b32 retval0;
	prototype_23 : .callprototype (.param .b32 _) _ (.param .b32 _, .param .b32 _);
	call (retval0), 
	%rd3, 
	(
	param0, 
	param1
	)
	, prototype_23;
	ld.param.b32 	%r177, [retval0];
	} // callseq 23
	cvt.u16.u32 	%rs94, %r177;
	and.b16  	%rs96, %rs94, 1;
	setp.eq.b16 	%p67, %rs96, 1;
	and.pred  	%p68, %p66, %p67;
	not.b32 	%r179, %r209;
	add.s32 	%r180, %r166, 1;
	add.s32 	%r181, %r206, %r179;
	setp.lt.s32 	%p69, %r180, %r28;
	selp.b32 	%r182, 0, %r28, %p69;
	sub.s32 	%r183, %r180, %r182;
	shr.s32 	%r184, %r181, 31;
	and.b32  	%r185, %r184, %r28;
	add.s32 	%r186, %r185, %r181;
	mul.wide.s32 	%rd63, %r183, 4;
	add.s64 	%rd64, %rd2, %rd63;
	ld.global.nc.u32 	%r187, [%rd64];
	{ // callseq 24, 0
	.param .b32 param0;
	st.param.b32 	[param0], %r10;
	.param .b32 param1;
	st.param.b32 	[param1], %r187;
	.param .b32 retval0;
	prototype_24 : .callprototype (.param .b32 _) _ (.param .b32 _, .param .b32 _);
	call (retval0), 
	%rd3, 
	(
	param0, 
	param1
	)
	, prototype_24;
	ld.param.b32 	%r188, [retval0];
	} // callseq 24
	cvt.u16.u32 	%rs97, %r188;
	and.b16  	%rs99, %rs97, 1;
	setp.eq.b16 	%p70, %rs99, 1;
	and.pred  	%p71, %p68, %p70;
	mul.wide.s32 	%rd65, %r186, 4;
	add.s64 	%rd66, %rd2, %rd65;
	ld.global.nc.u32 	%r190, [%rd66];
	{ // callseq 25, 0
	.param .b32 param0;
	st.param.b32 	[param0], %r10;
	.param .b32 param1;
	st.param.b32 	[param1], %r190;
	.param .b32 retval0;
	prototype_25 : .callprototype (.param .b32 _) _ (.param .b32 _, .param .b32 _);
	call (retval0), 
	%rd3, 
	(
	param0, 
	param1
	)
	, prototype_25;
	ld.param.b32 	%r191, [retval0];
	} // callseq 25
	cvt.u16.u32 	%rs100, %r191;
	and.b16  	%rs102, %rs100, 1;
	setp.eq.b16 	%p72, %rs102, 1;
	and.pred  	%p73, %p71, %p72;
	selp.u16 	%rs110, 1, 0, %p73;
	add.s32 	%r209, %r209, 2;
$L__BB24_11:
	setp.eq.s32 	%p74, %r8, 0;
	@%p74 bra 	$L__BB24_13;
	add.s32 	%r193, %r209, %r206;
	sub.s32 	%r194, %r206, %r209;
	setp.lt.s32 	%p75, %r193, %r28;
	selp.b32 	%r195, 0, %r28, %p75;
	sub.s32 	%r196, %r193, %r195;
	shr.s32 	%r197, %r194, 31;
	and.b32  	%r198, %r197, %r28;
	add.s32 	%r199, %r198, %r194;
	mul.wide.s32 	%rd67, %r196, 4;
	add.s64 	%rd68, %rd2, %rd67;
	ld.global.nc.u32 	%r200, [%rd68];
	{ // callseq 26, 0
	.param .b32 param0;
	st.param.b32 	[param0], %r10;
	.param .b32 param1;
	st.param.b32 	[param1], %r200;
	.param .b32 retval0;
	prototype_26 : .callprototype (.param .b32 _) _ (.param .b32 _, .param .b32 _);
	call (retval0), 
	%rd3, 
	(
	param0, 
	param1
	)
	, prototype_26;
	ld.param.b32 	%r201, [retval0];
	} // callseq 26
	cvt.u16.u32 	%rs103, %r201;
	and.b16  	%rs104, %rs103, %rs110;
	setp.ne.s16 	%p76, %rs104, 0;
	mul.wide.s32 	%rd69, %r199, 4;
	add.s64 	%rd70, %rd2, %rd69;
	ld.global.nc.u32 	%r203, [%rd70];
	{ // callseq 27, 0
	.param .b32 param0;
	st.param.b32 	[param0], %r10;
	.param .b32 param1;
	st.param.b32 	[param1], %r203;
	.param .b32 retval0;
	prototype_27 : .callprototype (.param .b32 _) _ (.param .b32 _, .param .b32 _);
	call (retval0), 
	%rd3, 
	(
	param0, 
	param1
	)
	, prototype_27;
	ld.param.b32 	%r204, [retval0];
	} // callseq 27
	cvt.u16.u32 	%rs105, %r204;
	and.b16  	%rs107, %rs105, 1;
	setp.eq.b16 	%p77, %rs107, 1;
	and.pred  	%p78, %p76, %p77;
	selp.u16 	%rs110, 1, 0, %p78;
$L__BB24_13:
	cvt.s64.s32 	%rd71, %r206;
	add.s64 	%rd72, %rd1, %rd71;
	st.global.u8 	[%rd72], %rs110;
	add.s32 	%r206, %r206, %r2;
	setp.lt.s32 	%p79, %r206, %r28;
	@%p79 bra 	$L__BB24_5;
	bra.uni 	$L__BB24_24;
$L__BB24_14:
	and.b32  	%r17, %r29, 3;
	and.b32  	%r18, %r29, 2147483644;
	and.b32  	%r19, %r29, 1;
$L__BB24_15:
	setp.lt.u32 	%p4, %r29, 4;
	mul.wide.s32 	%rd9, %r206, 4;
	add.s64 	%rd10, %rd2, %rd9;
	ld.global.nc.u32 	%r21, [%rd10];
	mov.b16 	%rs116, 1;
	mov.b32 	%r213, 1;
	@%p4 bra 	$L__BB24_18;
	mov.b16 	%rs116, 1;
	mov.b32 	%r213, 1;
$L__BB24_17:
	.pragma "nounroll";
	add.s32 	%r37, %r213, %r206;
	sub.s32 	%r38, %r206, %r213;
	setp.lt.s32 	%p5, %r37, %r28;
	selp.b32 	%r39, %r37, %r3, %p5;
	max.s32 	%r40, %r38, 0;
	mul.wide.s32 	%rd11, %r39, 4;
	add.s64 	%rd12, %rd2, %rd11;
	ld.global.nc.u32 	%r41, [%rd12];
	{ // callseq 0, 0
	.param .b32 param0;
	st.param.b32 	[param0], %r21;
	.param .b32 param1;
	st.param.b32 	[param1], %r41;
	.param .b32 retval0;
	prototype_0 : .callprototype (.param .b32 _) _ (.param .b32 _, .param .b32 _);
	call (retval0), 
	%rd3, 
	(
	param0, 
	param1
	)
	, prototype_0;
	ld.param.b32 	%r42, [retval0];
	} // callseq 0
	cvt.u16.u32 	%rs23, %r42;
	and.b16  	%rs24, %rs23, %rs116;
	and.b16  	%rs25, %rs24, 255;
	setp.ne.s16 	%p6, %rs25, 0;
	mul.wide.u32 	%rd13, %r40, 4;
	add.s64 	%rd14, %rd2, %rd13;
	ld.global.nc.u32 	%r44, [%rd14];
	{ // callseq 1, 0
	.param .b32 param0;
	st.param.b32 	[param0], %r21;
	.param .b32 param1;
	st.param.b32 	[param1], %r44;
	.param .b32 retval0;
	prototype_1 : .callprototype (.param .b32 _) _ (.param .b32 _, .param .b32 _);
	call (retval0), 
	%rd3, 
	(
	param0, 
	param1
	)
	, prototype_1;
	ld.param.b32 	%r45, [retval0];
	} // callseq 1
	cvt.u16.u32 	%rs26, %r45;
	and.b16  	%rs28, %rs26, 1;
	setp.eq.b16 	%p7, %rs28, 1;
	and.pred  	%p8, %p6, %p7;
	not.b32 	%r47, %r213;
	add.s32 	%r48, %r37, 1;
	add.s32 	%r49, %r206, %r47;
	setp.lt.s32 	%p9, %r48, %r28;
	selp.b32 	%r50, %r48, %r3, %p9;
	max.s32 	%r51, %r49, 0;
	mul.wide.s32 	%rd15, %r50, 4;
	add.s64 	%rd16, %rd2, %rd15;
	ld.global.nc.u32 	%r52, [%rd16];
	{ // callseq 2, 0
	.param .b32 param0;
	st.param.b32 	[param0], %r21;
	.param .b32 param1;
	st.param.b32 	[param1], %r52;
	.param .b32 retval0;
	prototype_2 : .callprototype (.param .b32 _) _ (.param .b32 _, .param .b32 _);
	call (retval0), 
	%rd3, 
	(
	param0, 
	param1
	)
	, prototype_2;
	ld.param.b32 	%r53, [retval0];
	} // callseq 2
	cvt.u16.u32 	%rs29, %r53;
	and.b16  	%rs31, %rs29, 1;
	setp.eq.b16 	%p10, %rs31, 1;
	and.pred  	%p11, %p8, %p10;
	mul.wide.u32 	%rd17, %r51, 4;
	add.s64 	%rd18, %rd2, %rd17;
	ld.global.nc.u32 	%r55, [%rd18];
	{ // callseq 3, 0
	.param .b32 param0;
	st.param.b32 	[param0], %r21;
	.param .b32 param1;
	st.param.b32 	[param1], %r55;
	.param .b32 retval0;
	prototype_3 : .callprototype (.param .b32 _) _ (.param .b32 _, .param .b32 _);
	call (retval0), 
	%rd3, 
	(
	param0, 
	param1
	)
	, prototype_3;
	ld.param.b32 	%r56, [retval0];
	} // callseq 3
	cvt.u16.u32 	%rs32, %r56;
	and.b16  	%rs34, %rs32, 1;
	setp.eq.b16 	%p12, %rs34, 1;
	and.pred  	%p13, %p11, %p12;
	add.s32 	%r58, %r37, 2;
	add.s32 	%r59, %r38, -2;
	setp.lt.s32 	%p14, %r58, %r28;
	selp.b32 	%r60, %r58, %r3, %p14;
	max.s32 	%r61, %r59, 0;
	mul.wide.s32 	%rd19, %r60, 4;
	add.s64 	%rd20, %rd2, %rd19;
	ld.global.nc.u32 	%r62, [%rd20];
	{ // callseq 4, 0
	.param .b32 param0;
	st.param.b32 	[param0], %r21;
	.param .b32 param1;
	st.param.b32 	[param1], %r62;
	.param .b32 retval0;
	prototype_4 : .callprototype (.param .b32 _) _ (.param .b32 _, .param .b32 _);
	call (retval0), 
	%rd3, 
	(
	param0, 
	param1
	)
	, prototype_4;
	ld.param.b32 	%r63, [retval0];
	} // callseq 4
	cvt.u16.u32 	%rs35, %r63;
	and.b16  	%rs37, %rs35, 1;
	setp.eq.b16 	%p15, %rs37, 1;
	and.pred  	%p16, %p13, %p15;
	mul.wide.u32 	%rd21, %r61, 4;
	add.s64 	%rd22, %rd2, %rd21;
	ld.global.nc.u32 	%r65, [%rd22];
	{ // callseq 5, 0
	.param .b32 param0;
	st.param.b32 	[param0], %r21;
	.param .b32 param1;
	st.param.b32 	[param1], %r65;
	.param .b32 retval0;
	prototype_5 : .callprototype (.param .b32 _) _ (.param .b32 _, .param .b32 _);
	call (retval0), 
	%rd3, 
	(
	param0, 
	param1
	)
	, prototype_5;
	ld.param.b32 	%r66, [retval0];
	} // callseq 5
	cvt.u16.u32 	%rs38, %r66;
	and.b16  	%rs40, %rs38, 1;
	setp.eq.b16 	%p17, %rs40, 1;
	and.pred  	%p18, %p16, %p17;
	add.s32 	%r68, %r213, 3;
	add.s32 	%r69, %r37, 3;
	sub.s32 	%r70, %r206, %r68;
	setp.lt.s32 	%p19, %r69, %r28;
	selp.b32 	%r71, %r69, %r3, %p19;
	max.s32 	%r72, %r70, 0;
	mul.wide.s32 	%rd23, %r71, 4;
	add.s64 	%rd24, %rd2, %rd23;
	ld.global.nc.u32 	%r73, [%rd24];
	{ // callseq 6, 0
	.param .b32 param0;
	st.param.b32 	[param0], %r21;
	.param .b32 param1;
	st.param.b32 	[param1], %r73;
	.param .b32 retval0;
	prototype_6 : .callprototype (.param .b32 _) _ (.param .b32 _, .param .b32 _);
	call (retval0), 
	%rd3, 
	(
	param0, 
	param1
	)
	, prototype_6;
	ld.param.b32 	%r74, [retval0];
	} // callseq 6
	cvt.u16.u32 	%rs41, %r74;
	and.b16  	%rs43, %rs41, 1;
	setp.eq.b16 	%p20, %rs43, 1;
	and.pred  	%p21, %p18, %p20;
	mul.wide.u32 	%rd25, %r72, 4;
	add.s64 	%rd26, %rd2, %rd25;
	ld.global.nc.u32 	%r76, [%rd26];
	{ // callseq 7, 0
	.param .b32 param0;
	st.param.b32 	[param0], %r21;
	.param .b32 param1;
	st.param.b32 	[param1], %r76;
	.param .b32 retval0;
	prototype_7 : .callprototype (.param .b32 _) _ (.param .b32 _, .param .b32 _);
	call (retval0), 
	%rd3, 
	(
	param0, 
	param1
	)
	, prototype_7;
	ld.param.b32 	%r77, [retval0];
	} // callseq 7
	cvt.u16.u32 	%rs44, %r77;
	and.b16  	%rs46, %rs44, 1;
	setp.eq.b16 	%p22, %rs46, 1;
	and.pred  	%p23, %p21, %p22;
	selp.u16 	%rs116, 1, 0, %p23;
	add.s32 	%r213, %r213, 4;
	setp.ne.s32 	%p24, %r68, %r18;
	@%p24 bra 	$L__BB24_17;
$L__BB24_18:
	setp.eq.s32 	%p25, %r17, 0;
	@%p25 bra 	$L__BB24_23;
	setp.eq.s32 	%p26, %r17, 1;
	@%p26 bra 	$L__BB24_21;
	add.s32 	%r79, %r213, %r206;
	sub.s32 	%r80, %r206, %r213;
	setp.lt.s32 	%p27, %r79, %r28;
	selp.b32 	%r81, %r79, %r3, %p27;
	max.s32 	%r82, %r80, 0;
	mul.wide.s32 	%rd27, %r81, 4;
	add.s64 	%rd28, %rd2, %rd27;
	ld.global.nc.u32 	%r83, [%rd28];
	{ // callseq 8, 0
	.param .b32 param0;
	st.param.b32 	[param0], %r21;
	.param .b32 param1;
	st.param.b32 	[param1], %r83;
	.param .b32 retval0;
	prototype_8 : .callprototype (.param .b32 _) _ (.param .b32 _, .param .b32 _);
	call (retval0), 
	%rd3, 
	(
	param0, 
	param1
	)
	, prototype_8;
	ld.param.b32 	%r84, [retval0];
	} // callseq 8
	cvt.u16.u32 	%rs48, %r84;
	and.b16  	%rs49, %rs48, %rs116;
	setp.ne.s16 	%p28, %rs49, 0;
	mul.wide.u32 	%rd29, %r82, 4;
	add.s64 	%rd30, %rd2, %rd29;
	ld.global.nc.u32 	%r86, [%rd30];
	{ // callseq 9, 0
	.param .b32 param0;
	st.param.b32 	[param0], %r21;
	.param .b32 param1;
	st.param.b32 	[param1], %r86;
	.param .b32 retval0;
	prototype_9 : .callprototype (.param .b32 _) _ (.param .b32 _, .param .b32 _);
	call (retval0), 
	%rd3, 
	(
	param0, 
	param1
	)
	, prototype_9;
	ld.param.b32 	%r87, [retval0];
	} // callseq 9
	cvt.u16.u32 	%rs50, %r87;
	and.b16  	%rs52, %rs50, 1;
	setp.eq.b16 	%p29, %rs52, 1;
	and.pred  	%p30, %p28, %p29;
	not.b32 	%r89, %r213;
	add.s32 	%r90, %r79, 1;
	add.s32 	%r91, %r206, %r89;
	setp.lt.s32 	%p31, %r90, %r28;
	selp.b32 	%r92, %r90, %r3, %p31;
	max.s32 	%r93, %r91, 0;
	mul.wide.s32 	%rd31, %r92, 4;
	add.s64 	%rd32, %rd2, %rd31;
	ld.global.nc.u32 	%r94, [%rd32];
	{ // callseq 10, 0
	.param .b32 param0;
	st.param.b32 	[param0], %r21;
	.param .b32 param1;
	st.param.b32 	[param1], %r94;
	.param .b32 retval0;
	prototype_10 : .callprototype (.param .b32 _) _ (.param .b32 _, .param .b32 _);
	call (retval0), 
	%rd3, 
	(
	param0, 
	param1
	)
	, prototype_10;
	ld.param.b32 	%r95, [retval0];
	} // callseq 10
	cvt.u16.u32 	%rs53, %r95;
	and.b16  	%rs55, %rs53, 1;
	setp.eq.b16 	%p32, %rs55, 1;
	and.pred  	%p33, %p30, %p32;
	mul.wide.u32 	%rd33, %r93, 4;
	add.s64 	%rd34, %rd2, %rd33;
	ld.global.nc.u32 	%r97, [%rd34];
	{ // callseq 11, 0
	.param .b32 param0;
	st.param.b32 	[param0], %r21;
	.param .b32 param1;
	st.param.b32 	[param1], %r97;
	.param .b32 retval0;
	prototype_11 : .callprototype (.param .b32 _) _ (.param .b32 _, .param .b32 _);
	call (retval0), 
	%rd3, 
	(
	param0, 
	param1
	)
	, prototype_11;
	ld.param.b32 	%r98, [retval0];
	} // callseq 11
	cvt.u16.u32 	%rs56, %r98;
	and.b16  	%rs58, %rs56, 1;
	setp.eq.b16 	%p34, %rs58, 1;
	and.pred  	%p35, %p33, %p34;
	selp.u16 	%rs116, 1, 0, %p35;
	add.s32 	%r213, %r213, 2;
$L__BB24_21:
	setp.eq.s32 	%p36, %r19, 0;
	@%p36 bra 	$L__BB24_23;
	add.s32 	%r100, %r213, %r206;
	sub.s32 	%r101, %r206, %r213;
	setp.lt.s32 	%p37, %r100, %r28;
	selp.b32 	%r102, %r100, %r3, %p37;
	max.s32 	%r103, %r101, 0;
	mul.wide.s32 	%rd35, %r102, 4;
	add.s64 	%rd36, %rd2, %rd35;
	ld.global.nc.u32 	%r104, [%rd36];
	{ // callseq 12, 0
	.param .b32 param0;
	st.param.b32 	[param0], %r21;
	.param .b32 param1;
	st.param.b32 	[param1], %r104;
	.param .b32 retval0;
	prototype_12 : .callprototype (.param .b32 _) _ (.param .b32 _, .param .b32 _);
	call (retval0), 
	%rd3, 
	(
	param0, 
	param1
	)
	, prototype_12;
	ld.param.b32 	%r105, [retval0];
	} // callseq 12
	cvt.u16.u32 	%rs59, %r105;
	and.b16  	%rs60, %rs59, %rs116;
	setp.ne.s16 	%p38, %rs60, 0;
	mul.wide.u32 	%rd37, %r103, 4;
	add.s64 	%rd38, %rd2, %rd37;
	ld.global.nc.u32 	%r107, [%rd38];
	{ // callseq 13, 0
	.param .b32 param0;
	st.param.b32 	[param0], %r21;
	.param .b32 param1;
	st.param.b32 	[param1], %r107;
	.param .b32 retval0;
	prototype_13 : .callprototype (.param .b32 _) _ (.param .b32 _, .param .b32 _);
	call (retval0), 
	%rd3, 
	(
	param0, 
	param1
	)
	, prototype_13;
	ld.param.b32 	%r108, [retval0];
	} // callseq 13
	cvt.u16.u32 	%rs61, %r108;
	and.b16  	%rs63, %rs61, 1;
	setp.eq.b16 	%p39, %rs63, 1;
	and.pred  	%p40, %p38, %p39;
	selp.u16 	%rs116, 1, 0, %p40;
$L__BB24_23:
	cvt.s64.s32 	%rd39, %r206;
	add.s64 	%rd40, %rd1, %rd39;
	st.global.u8 	[%rd40], %rs116;
	add.s32 	%r206, %r206, %r2;
	setp.lt.s32 	%p41, %r206, %r28;
	@%p41 bra 	$L__BB24_15;
$L__BB24_24:
	ret;

}
	// .globl	_cupy_boolrelextrema_1D_int64
.visible .entry _cupy_boolrelextrema_1D_int64(
	.param .u32 _cupy_boolrelextrema_1D_int64_param_0,
	.param .u32 _cupy_boolrelextrema_1D_int64_param_1,
	.param .u8 _cupy_boolrelextrema_1D_int64_param_2,
	.param .u32 _cupy_boolrelextrema_1D_int64_param_3,
	.param .u64 .ptr .align 1 _cupy_boolrelextrema_1D_int64_param_4,
	.param .u64 .ptr .align 1 _cupy_boolrelextrema_1D_int64_param_5
)
.maxntid 512
{
	.reg .pred 	%p<81>;
	.reg .b16 	%rs<121>;
	.reg .b32 	%r<185>;
	.reg .b64 	%rd<105>;

	ld.param.u32 	%r26, [_cupy_boolrelextrema_1D_int64_param_0];
	ld.param.u32 	%r27, [_cupy_boolrelextrema_1D_int64_param_1];
	ld.param.s8 	%rs19, [_cupy_boolrelextrema_1D_int64_param_2];
	ld.param.u32 	%r28, [_cupy_boolrelextrema_1D_int64_param_3];
	ld.param.u64 	%rd6, [_cupy_boolrelextrema_1D_int64_param_4];
	ld.param.u64 	%rd7, [_cupy_boolrelextrema_1D_int64_param_5];
	cvta.to.global.u64 	%rd1, %rd7;
	cvta.to.global.u64 	%rd2, %rd6;
	mul.wide.s32 	%rd8, %r28, 8;
	mov.u64 	%rd9, func_l;
	add.s64 	%rd10, %rd9, %rd8;
	ld.global.nc.u64 	%rd3, [%rd10];
	mov.u32 	%r29, %ctaid.x;
	mov.u32 	%r30, %ntid.x;
	mov.u32 	%r31, %tid.x;
	mad.lo.s32 	%r176, %r29, %r30, %r31;
	mov.u32 	%r32, %nctaid.x;
	mul.lo.s32 	%r2, %r30, %r32;
	setp.ge.s32 	%p1, %r176, %r26;
	@%p1 bra 	$L__BB25_24;
	setp.gt.s32 	%p2, %r27, 0;
	add.s32 	%r3, %r26, -1;
	@%p2 bra 	$L__BB25_3;
$L__BB25_2:
	cvt.s64.s32 	%rd103, %r176;
	add.s64 	%rd104, %rd1, %rd103;
	mov.b16 	%rs108, 1;
	st.global.u8 	[%rd104], %rs108;
	add.s32 	%r176, %r176, %r2;
	setp.lt.s32 	%p80, %r176, %r26;
	@%p80 bra 	$L__BB25_2;
	bra.uni 	$L__BB25_24;
$L__BB25_3:
	setp.ne.s16 	%p3, %rs19, 0;
	@%p3 bra 	$L__BB25_14;
	and.b32  	%r6, %r27, 3;
	and.b32  	%r7, %r27, 2147483644;
	and.b32  	%r8, %r27, 1;
$L__BB25_5:
	setp.lt.u32 	%p42, %r27, 4;
	mul.wide.s32 	%rd57, %r176, 8;
	add.s64 	%rd58, %rd2, %rd57;
	ld.global.nc.u64 	%rd4, [%rd58];
	mov.b16 	%rs110, 1;
	mov.b32 	%r179, 1;
	@%p42 bra 	$L__BB25_8;
	mov.b16 	%rs110, 1;
	mov.b32 	%r179, 1;
$L__BB25_7:
	.pragma "nounroll";
	add.s32 	%r96, %r179, %r176;
	sub.s32 	%r97, %r176, %r179;
	setp.lt.s32 	%p43, %r96, %r26;
	selp.b32 	%r98, 0, %r26, %p43;
	sub.s32 	%r99, %r96, %r98;
	shr.s32 	%r100, %r97, 31;
	and.b32  	%r101, %r100, %r26;
	add.s32 	%r102, %r101, %r97;
	mul.wide.s32 	%rd59, %r99, 8;
	add.s64 	%rd60, %rd2, %rd59;
	ld.global.nc.u64 	%rd61, [%rd60];
	{ // callseq 42, 0
	.param .b64 param0;
	st.param.b64 	[param0], %rd4;
	.param .b64 param1;
	st.param.b64 	[param1], %rd61;
	.param .b32 retval0;
	prototype_42 : .callprototype (.param .b32 _) _ (.param .b64 _, .param .b64 _);
	call (retval0), 
	%rd3, 
	(
	param0, 
	param1
	)
	, prototype_42;
	ld.param.b32 	%r103, [retval0];
	} // callseq 42
	cvt.u16.u32 	%rs67, %r103;
	and.b16  	%rs68, %rs67, %rs110;
	and.b16  	%rs69, %rs68, 255;
	setp.ne.s16 	%p44, %rs69, 0;
	mul.wide.s32 	%rd62, %r102, 8;
	add.s64 	%rd63, %rd2, %rd62;
	ld.global.nc.u64 	%rd64, [%rd63];
	{ // callseq 43, 0
	.param .b64 param0;
	st.param.b64 	[param0], %rd4;
	.param .b64 param1;
	st.param.b64 	[param1], %rd64;
	.param .b32 retval0;
	prototype_43 : .callprototype (.param .b32 _) _ (.param .b64 _, .param .b64 _);
	call (retval0), 
	%rd3, 
	(
	param0, 
	param1
	)
	, prototype_43;
	ld.param.b32 	%r105, [retval0];
	} // callseq 43
	cvt.u16.u32 	%rs70, %r105;
	and.b16  	%rs72, %rs70, 1;
	setp.eq.b16 	%p45, %rs72, 1;
	and.pred  	%p46, %p44, %p45;
	not.b32 	%r107, %r179;
	add.s32 	%r108, %r96, 1;
	add.s32 	%r109, %r176, %r107;
	setp.lt.s32 	%p47, %r108, %r26;
	selp.b32 	%r110, 0, %r26, %p47;
	sub.s32 	%r111, %r108, %r110;
	shr.s32 	%r112, %r109, 31;
	and.b32  	%r113, %r112, %r26;
	add.s32 	%r114, %r113, %r109;
	mul.wide.s32 	%rd65, %r111, 8;
	add.s64 	%rd66, %rd2, %rd65;
	ld.global.nc.u64 	%rd67, [%rd66];
	{ // callseq 44, 0
	.param .b64 param0;
	st.param.b64 	[param0], %rd4;
	.param .b64 param1;
	st.param.b64 	[param1], %rd67;
	.param .b32 retval0;
	prototype_44 : .callprototype (.param .b32 _) _ (.param .b64 _, .param .b64 _);
	call (retval0), 
	%rd3, 
	(
	param0, 
	param1
	)
	, prototype_44;
	ld.param.b32 	%r115, [retval0];
	} // callseq 44
	cvt.u16.u32 	%rs73, %r115;
	and.b16  	%rs75, %rs73, 1;
	setp.eq.b16 	%p48, %rs75, 1;
	and.pred  	%p49, %p46, %p48;
	mul.wide.s32 	%rd68, %r114, 8;
	add.s64 	%rd69, %rd2, %rd68;
	ld.global.nc.u64 	%rd70, [%rd69];
	{ // callseq 45, 0
	.param .b64 param0;
	st.param.b64 	[param0], %rd4;
	.param .b64 param1;
	st.param.b64 	[param1], %rd70;
	.param .b32 retval0;
	prototype_45 : .callprototype (.param .b32 _) _ (.param .b64 _, .param .b64 _);
	call (retval0), 
	%rd3, 
	(
	param0, 
	param1
	)
	, prototype_45;
	ld.param.b32 	%r117, [retval0];
	} // callseq 45
	cvt.u16.u32 	%rs76, %r117;
	and.b16  	%rs78, %rs76, 1;
	setp.eq.b16 	%p50, %rs78, 1;
	and.pred  	%p51, %p49, %p50;
	add.s32 	%r119, %r96, 2;
	add.s32 	%r120, %r97, -2;
	setp.lt.s32 	%p52, %r119, %r26;
	selp.b32 	%r121, 0, %r26, %p52;
	sub.s32 	%r122, %r119, %r121;
	shr.s32 	%r123, %r120, 31;
	and.b32  	%r124, %r123, %r26;
	add.s32 	%r125, %r124, %r120;
	mul.wide.s32 	%rd71, %r122, 8;
	add.s64 	%rd72, %rd2, %rd71;
	ld.global.nc.u64 	%rd73, [%rd72];
	{ // callseq 46, 0
	.param .b64 param0;
	st.param.b64 	[param0], %rd4;
	.param .b64 param1;
	st.param.b64 	[param1], %rd73;
	.param .b32 retval0;
	prototype_46 : .callprototype (.param .b32 _) _ (.param .b64 _, .param .b64 _);
	call (retval0), 
	%rd3, 
	(
	param0, 
	param1
	)
	, prototype_46;
	ld.param.b32 	%r126, [retval0];
	} // callseq 46
	cvt.u16.u32 	%rs79, %r126;
	and.b16  	%rs81, %rs79, 1;
	setp.eq.b16 	%p53, %rs81, 1;
	and.pred  	%p54, %p51, %p53;
	mul.wide.s32 	%rd74, %r125, 8;
	add.s64 	%rd75, %rd2, %rd74;
	ld.global.nc.u64 	%rd76, [%rd75];
	{ // callseq 47, 0
	.param .b64 param0;
	st.param.b64 	[param0], %rd4;
	.param .b64 param1;
	st.param.b64 	[param1], %rd76;
	.param .b32 retval0;
	prototype_47 : .callprototype (.param .b32 _) _ (.param .b64 _, .param .b64 _);
	call (retval0), 
	%rd3, 
	(
	param0, 
	param1
	)
	, prototype_47;
	ld.param.b32 	%r128, [retval0];
	} // callseq 47
	cvt.u16.u32 	%rs82, %r128;
	and.b16  	%rs84, %rs82, 1;
	setp.eq.b16 	%p55, %rs84, 1;
	and.pred  	%p56, %p54, %p55;
	add.s32 	%r130, %r179, 3;
	add.s32 	%r131, %r96, 3;
	sub.s32 	%r132, %r176, %r130;
	setp.lt.s32 	%p57, %r131, %r26;
	selp.b32 	%r133, 0, %r26, %p57;
	sub.s32 	%r134, %r131, %r133;
	shr.s32 	%r135, %r132, 31;
	and.b32  	%r136, %r135, %r26;
	add.s32 	%r137, %r136, %r132;
	mul.wide.s32 	%rd77, %r134, 8;
	add.s64 	%rd78, %rd2, %rd77;
	ld.global.nc.u64 	%rd79, [%rd78];
	{ // callseq 48, 0
	.param .b64 param0;
	st.param.b64 	[param0], %rd4;
	.param .b64 param1;
	st.param.b64 	[param1], %rd79;
	.param .b32 retval0;
	prototype_48 : .callprototype (.param .b32 _) _ (.param .b64 _, .param .b64 _);
	call (retval0), 
	%rd3, 
	(
	param0, 
	param1
	)
	, prototype_48;
	ld.param.b32 	%r138, [retval0];
	} // callseq 48
	cvt.u16.u32 	%rs85, %r138;
	and.b16  	%rs87, %rs85, 1;
	setp.eq.b16 	%p58, %rs87, 1;
	and.pred  	%p59, %p56, %p58;
	mul.wide.s32 	%rd80, %r137, 8;
	add.s64 	%rd81, %rd2, %rd80;
	ld.global.nc.u64 	%rd82, [%rd81];
	{ // callseq 49, 0
	.param .b64 param0;
	st.param.b64 	[param0], %rd4;
	.param .b64 param1;
	st.param.b64 	[param1], %rd82;
	.param .b32 retval0;
	prototype_49 : .callprototype (.param .b32 _) _ (.param .b64 _, .param .b64 _);
	call (retval0), 
	%rd3, 
	(
	param0, 
	param1
	)
	, prototype_49;
	ld.param.b32 	%r140, [retval0];
	} // callseq 49
	cvt.u16.u32 	%rs88, %r140;
	and.b16  	%rs90, %rs88, 1;
	setp.eq.b16 	%p60, %rs90, 1;
	and.pred  	%p61, %p59, %p60;
	selp.u16 	%rs110, 1, 0, %p61;
	add.s32 	%r179, %r179, 4;
	setp.ne.s32 	%p62, %r130, %r7;
	@%p62 bra 	$L__BB25_7;
$L__BB25_8:
	setp.eq.s32 	%p63, %r6, 0;
	@%p63 bra 	$L__BB25_13;
	setp.eq.s32 	%p64, %r6, 1;
	@%p64 bra 	$L__BB25_11;
	add.s32 	%r142, %r179, %r176;
	sub.s32 	%r143, %r176, %r179;
	setp.lt.s32 	%p65, %r142, %r26;
	selp.b32 	%r144, 0, %r26, %p65;
	sub.s32 	%r145, %r142, %r144;
	shr.s32 	%r146, %r143, 31;
	and.b32  	%r147, %r146, %r26;
	add.s32 	%r148, %r147, %r143;
	mul.wide.s32 	%rd83, %r145, 8;
	add.s64 	%rd84, %rd2, %rd83;
	ld.global.nc.u64 	%rd85, [%rd84];
	{ // callseq 50, 0
	.param .b64 param0;
	st.param.b64 	[param0], %rd4;
	.param .b64 param1;
	st.param.b64 	[param1], %rd85;
	.param .b32 retval0;
	prototype_50 : .callprototype (.param .b32 _) _ (.param .b64 _, .param .b64 _);
	call (retval0), 
	%rd3, 
	(
	param0, 
	param1
	)
	, prototype_50;
	ld.param.b32 	%r149, [retval0];
	} // callseq 50
	cvt.u16.u32 	%rs92, %r149;
	and.b16  	%rs93, %rs92, %rs110;
	setp.ne.s16 	%p66, %rs93, 0;
	mul.wide.s32 	%rd86, %r148, 8;
	add.s64 	%rd87, %rd2, %rd86;
	ld.global.nc.u64 	%rd88, [%rd87];
	{ // callseq 51, 0
	.param .b64 param0;
	st.param.b64 	[param0], %rd4;
	.param .b64 param1;
	st.param.b64 	[param1], %rd88;
	.param .b32 retval0;
	prototype_51 : .callprototype (.param .b32 _) _ (.param .b64 _, .param .b64 _);
	call (retval0), 
	%rd3, 
	(
	param0, 
	param1
	)
	, prototype_51;
	ld.param.b32 	%r151, [retval0];
	} // callseq 51
	cvt.u16.u32 	%rs94, %r151;
	and.b16  	%rs96, %rs94, 1;
	setp.eq.b16 	%p67, %rs96, 1;
	and.pred  	%p68, %p66, %p67;
	not.b32 	%r153, %r179;
	add.s32 	%r154, %r142, 1;
	add.s32 	%r155, %r176, %r153;
	setp.lt.s32 	%p69, %r154, %r26;
	selp.b32 	%r156, 0, %r26, %p69;
	sub.s32 	%r157, %r154, %r156;
	shr.s32 	%r158, %r155, 31;
	and.b32  	%r159, %r158, %r26;
	add.s32 	%r160, %r159, %r155;
	mul.wide.s32 	%rd89, %r157, 8;
	add.s64 	%rd90, %rd2, %rd89;
	ld.global.nc.u64 	%rd91, [%rd90];
	{ // callseq 52, 0
	.param .b64 param0;
	st.param.b64 	[param0], %rd4;
	.param .b64 param1;
	st.param.b64 	[param1], %rd91;
	.param .b32 retval0;
	prototype_52 : .callprototype (.param .b32 _) _ (.param .b64 _, .param .b64 _);
	call (retval0), 
	%rd3, 
	(
	param0, 
	param1
	)
	, prototype_52;
	ld.param.b32 	%r161, [retval0];
	} // callseq 52
	cvt.u16.u32 	%rs97, %r161;
	and.b16  	%rs99, %rs97, 1;
	setp.eq.b16 	%p70, %rs99, 1;
	and.pred  	%p71, %p68, %p70;
	mul.wide.s32 	%rd92, %r160, 8;
	add.s64 	%rd93, %rd2, %rd92;
	ld.global.nc.u64 	%rd94, [%rd93];
	{ // callseq 53, 0
	.param .b64 param0;
	st.param.b64 	[param0], %rd4;
	.param .b64 param1;
	st.param.b64 	[param1], %rd94;
	.param .b32 retval0;
	prototype_53 : .callprototype (.param .b32 _) _ (.param .b64 _, .param .b64 _);
	call (retval0), 
	%rd3, 
	(
	param0, 
	param1
	)
	, prototype_53;
	ld.param.b32 	%r163, [retval0];
	} // callseq 53
	cvt.u16.u32 	%rs100, %r163;
	and.b16  	%rs102, %rs100, 1;
	setp.eq.b16 	%p72, %rs102, 1;
	and.pred  	%p73, %p71, %p72;
	selp.u16 	%rs110, 1, 0, %p73;
	add.s32 	%r179, %r179, 2;
$L__BB25_11:
	setp.eq.s32 	%p74, %r8, 0;
	@%p74 bra 	$L__BB25_13;
	add.s32 	%r165, %r179, %r176;
	sub.s32 	%r166, %r176, %r179;
	setp.lt.s32 	%p75, %r165, %r26;
	selp.b32 	%r167, 0, %r26, %p75;
	sub.s32 	%r168, %r165, %r167;
	shr.s32 	%r169, %r166, 31;
	and.b32  	%r170, %r169, %r26;
	add.s32 	%r171, %r170, %r166;
	mul.wide.s32 	%rd95, %r168, 8;
	add.s64 	%rd96, %rd2, %rd95;
	ld.global.nc.u64 	%rd97, [%rd96];
	{ // callseq 54, 0
	.param .b64 param0;
	st.param.b64 	[param0], %rd4;
	.param .b64 param1;
	st.param.b64 	[param1], %rd97;
	.param .b32 retval0;
	prototype_54 : .callprototype (.param .b32 _) _ (.param .b64 _, .param .b64 _);
	call (retval0), 
	%rd3, 
	(
	param0, 
	param1
	)
	, prototype_54;
	ld.param.b32 	%r172, [retval0];
	} // callseq 54
	cvt.u16.u32 	%rs103, %r172;
	and.b16  	%rs104, %rs103, %rs110;
	setp.ne.s16 	%p76, %rs104, 0;
	mul.wide.s32 	%rd98, %r171, 8;
	add.s64 	%rd99, %rd2, %rd98;
	ld.global.nc.u64 	%rd100, [%rd99];
	{ // callseq 55, 0
	.param .b64 param0;
	st.param.b64 	[param0], %rd4;
	.param .b64 param1;
	st.param.b64 	[param1], %rd100;
	.param .b32 retval0;
	prototype_55 : .callprototype (.param .b32 _) _ (.param .b64 _, .param .b64 _);
	call (retval0), 
	%rd3, 
	(
	param0, 
	param1
	)
	, prototype_55;
	ld.param.b32 	%r174, [retval0];
	} // callseq 55
	cvt.u16.u32 	%rs105, %r174;
	and.b16  	%rs107, %rs105, 1;
	setp.eq.b16 	%p77, %rs107, 1;
	and.pred  	%p78, %p76, %p77;
	selp.u16 	%rs110, 1, 0, %p78;
$L__BB25_13:
	cvt.s64.s32 	%rd101, %r176;
	add.s64 	%rd102, %rd1, %rd101;
	st.global.u8 	[%rd102], %rs110;
	add.s32 	%r176, %r176, %r2;
	setp.lt.s32 	%p79, %r176, %r26;
	@%p79 bra 	$L__BB25_5;
	bra.uni 	$L__BB25_24;
$L__BB25_14:
	and.b32  	%r16, %r27, 3;
	and.b32  	%r17, %r27, 2147483644;
	and.b32  	%r18, %r27, 1;
$L__BB25_15:
	setp.lt.u32 	%p4, %r27, 4;
	mul.wide.s32 	%rd11, %r176, 8;
	add.s64 	%rd12, %rd2, %rd11;
	ld.global.nc.u64 	%rd5, [%rd12];
	mov.b16 	%rs116, 1;
	mov.b32 	%r183, 1;
	@%p4 bra 	$L__BB25_18;
	mov.b16 	%rs116, 1;
	mov.b32 	%r183, 1;
$L__BB25_17:
	.pragma "nounroll";
	add.s32 	%r35, %r183, %r176;
	sub.s32 	%r36, %r176, %r183;
	setp.lt.s32 	%p5, %r35, %r26;
	selp.b32 	%r37, %r35, %r3, %p5;
	max.s32 	%r38, %r36, 0;
	mul.wide.s32 	%rd13, %r37, 8;
	add.s64 	%rd14, %rd2, %rd13;
	ld.global.nc.u64 	%rd15, [%rd14];
	{ // callseq 28, 0
	.param .b64 param0;
	st.param.b64 	[param0], %rd5;
	.param .b64 param1;
	st.param.b64 	[param1], %rd15;
	.param .b32 retval0;
	prototype_28 : .callprototype (.param .b32 _) _ (.param .b64 _, .param .b64 _);
	call (retval0), 
	%rd3, 
	(
	param0, 
	param1
	)
	, prototype_28;
	ld.param.b32 	%r39, [retval0];
	} // callseq 28
	cvt.u16.u32 	%rs23, %r39;
	and.b16  	%rs24, %rs23, %rs116;
	and.b16  	%rs25, %rs24, 255;
	setp.ne.s16 	%p6, %rs25, 0;
	mul.wide.u32 	%rd16, %r38, 8;
	add.s64 	%rd17, %rd2, %rd16;
	ld.global.nc.u64 	%rd18, [%rd17];
	{ // callseq 29, 0
	.param .b64 param0;
	st.param.b64 	[param0], %rd5;
	.param .b64 param1;
	st.param.b64 	[param1], %rd18;
	.param .b32 retval0;
	prototype_29 : .callprototype (.param .b32 _) _ (.param .b64 _, .param .b64 _);
	call (retval0), 
	%rd3, 
	(
	param0, 
	param1
	)
	, prototype_29;
	ld.param.b32 	%r41, [retval0];
	} // callseq 29
	cvt.u16.u32 	%rs26, %r41;
	and.b16  	%rs28, %rs26, 1;
	setp.eq.b16 	%p7, %rs28, 1;
	and.pred  	%p8, %p6, %p7;
	not.b32 	%r43, %r183;
	add.s32 	%r44, %r35, 1;
	add.s32 	%r45, %r176, %r43;
	setp.lt.s32 	%p9, %r44, %r26;
	selp.b32 	%r46, %r44, %r3, %p9;
	max.s32 	%r47, %r45, 0;
	mul.wide.s32 	%rd19, %r46, 8;
	add.s64 	%rd20, %rd2, %rd19;
	ld.global.nc.u64 	%rd21, [%rd20];
	{ // callseq 30, 0
	.param .b64 param0;
	st.param.b64 	[param0], %rd5;
	.param .b64 param1;
	st.param.b64 	[param1], %rd21;
	.param .b32 retval0;
	prototype_30 : .callprototype (.param .b32 _) _ (.param .b64 _, .param .b64 _);
	call (retval0), 
	%rd3, 
	(
	param0, 
	param1
	)
	, prototype_30;
	ld.param.b32 	%r48, [retval0];
	} // callseq 30
	cvt.u16.u32 	%rs29, %r48;
	and.b16  	%rs31, %rs29, 1;
	setp.eq.b16 	%p10, %rs31, 1;
	and.pred  	%p11, %p8, %p10;
	mul.wide.u32 	%rd22, %r47, 8;
	add.s64 	%rd23, %rd2, %rd22;
	ld.global.nc.u64 	%rd24, [%rd23];
	{ // callseq 31, 0
	.param .b64 param0;
	st.param.b64 	[param0], %rd5;
	.param .b64 param1;
	st.param.b64 	[param1], %rd24;
	.param .b32 retval0;
	prototype_31 : .callprototype (.param .b32 _) _ (.param .b64 _, .param .b64 _);
	call (retval0), 
	%rd3, 
	(
	param0, 
	param1
	)
	, prototype_31;
	ld.param.b32 	%r50, [retval0];
	} // callseq 31
	cvt.u16.u32 	%rs32, %r50;
	and.b16  	%rs34, %rs32, 1;
	setp.eq.b16 	%p12, %rs34, 1;
	and.pred  	%p13, %p11, %p12;
	add.s32 	%r52, %r35, 2;
	add.s32 	%r53, %r36, -2;
	setp.lt.s32 	%p14, %r52, %r26;
	selp.b32 	%r54, %r52, %r3, %p14;
	max.s32 	%r55, %r53, 0;
	mul.wide.s32 	%rd25, %r54, 8;
	add.s64 	%rd26, %rd2, %rd25;
	ld.global.nc.u64 	%rd27, [%rd26];
	{ // callseq 32, 0
	.param .b64 param0;
	st.param.b64 	[param0], %rd5;
	.param .b64 param1;
	st.param.b64 	[param1], %rd27;
	.param .b32 retval0;
	prototype_32 : .callprototype (.param .b32 _) _ (.param .b64 _, .param .b64 _);
	call (retval0), 
	%rd3, 
	(
	param0, 
	param1
	)
	, prototype_32;
	ld.param.b32 	%r56, [retval0];
	} // callseq 32
	cvt.u16.u32 	%rs35, %r56;
	and.b16  	%rs37, %rs35, 1;
	setp.eq.b16 	%p15, %rs37, 1;
	and.pred  	%p16, %p13, %p15;
	mul.wide.u32 	%rd28, %r55, 8;
	add.s64 	%rd29, %rd2, %rd28;
	ld.global.nc.u64 	%rd30, [%rd29];
	{ // callseq 33, 0
	.param .b64 param0;
	st.param.b64 	[param0], %rd5;
	.param .b64 param1;
	st.param.b64 	[param1], %rd30;
	.param .b32 retval0;
	prototype_33 : .callprototype (.param .b32 _) _ (.param .b64 _, .param .b64 _);
	call (retval0), 
	%rd3, 
	(
	param0, 
	param1
	)
	, prototype_33;
	ld.param.b32 	%r58, [retval0];
	} // callseq 33
	cvt.u16.u32 	%rs38, %r58;
	and.b16  	%rs40, %rs38, 1;
	setp.eq.b16 	%p17, %rs40, 1;
	and.pred  	%p18, %p16, %p17;
	add.s32 	%r60, %r183, 3;
	add.s32 	%r61, %r35, 3;
	sub.s32 	%r62, %r176, %r60;
	setp.lt.s32 	%p19, %r61, %r26;
	selp.b32 	%r63, %r61, %r3, %p19;
	max.s32 	%r64, %r62, 0;
	mul.wide.s32 	%rd31, %r63, 8;
	add.s64 	%rd32, %rd2, %rd31;
	ld.global.nc.u64 	%rd33, [%rd32];
	{ // callseq 34, 0
	.param .b64 param0;
	st.param.b64 	[param0], %rd5;
	.param .b64 param1;
	st.param.b64 	[param1], %rd33;
	.param .b32 retval0;
	prototype_34 : .callprototype (.param .b32 _) _ (.param .b64 _, .param .b64 _);
	call (retval0), 
	%rd3, 
	(
	param0, 
	param1
	)
	, prototype_34;
	ld.param.b32 	%r65, [retval0];
	} // callseq 34
	cvt.u16.u32 	%rs41, %r65;
	and.b16  	%rs43, %rs41, 1;
	setp.eq.b16 	%p20, %rs43, 1;
	and.pred  	%p21, %p18, %p20;
	mul.wide.u32 	%rd34, %r64, 8;
	add.s64 	%rd35, %rd2, %rd34;
	ld.global.nc.u64 	%rd36, [%rd35];
	{ // callseq 35, 0
	.param .b64 param0;
	st.param.b64 	[param0], %rd5;
	.param .b64 param1;
	st.param.b64 	[param1], %rd36;
	.param .b32 retval0;
	prototype_35 : .callprototype (.param .b32 _) _ (.param .b64 _, .param .b64 _);
	call (retval0), 
	%rd3, 
	(
	param0, 
	param1
	)
	, prototype_35;
	ld.param.b32 	%r67, [retval0];
	} // callseq 35
	cvt.u16.u32 	%rs44, %r67;
	and.b16  	%rs46, %rs44, 1;
	setp.eq.b16 	%p22, %rs46, 1;
	and.pred  	%p23, %p21, %p22;
	selp.u16 	%rs116, 1, 0, %p23;
	add.s32 	%r183, %r183, 4;
	setp.ne.s32 	%p24, %r60, %r17;
	@%p24 bra 	$L__BB25_17;
$L__BB25_18:
	setp.eq.s32 	%p25, %r16, 0;
	@%p25 bra 	$L__BB25_23;
	setp.eq.s32 	%p26, %r16, 1;
	@%p26 bra 	$L__BB25_21;
	add.s32 	%r69, %r183, %r176;
	sub.s32 	%r70, %r176, %r183;
	setp.lt.s32 	%p27, %r69, %r26;
	selp.b32 	%r71, %r69, %r3, %p27;
	max.s32 	%r72, %r70, 0;
	mul.wide.s32 	%rd37, %r71, 8;
	add.s64 	%rd38, %rd2, %rd37;
	ld.global.nc.u64 	%rd39, [%rd38];
	{ // callseq 36, 0
	.param .b64 param0;
	st.param.b64 	[param0], %rd5;
	.param .b64 param1;
	st.param.b64 	[param1], %rd39;
	.param .b32 retval0;
	prototype_36 : .callprototype (.param .b32 _) _ (.param .b64 _, .param .b64 _);
	call (retval0), 
	%rd3, 
	(
	param0, 
	param1
	)
	, prototype_36;
	ld.param.b32 	%r73, [retval0];
	} // callseq 36
	cvt.u16.u32 	%rs48, %r73;
	and.b16  	%rs49, %rs48, %rs116;
	setp.ne.s16 	%p28, %rs49, 0;
	mul.wide.u32 	%rd40, %r72, 8;
	add.s64 	%rd41, %rd2, %rd40;
	ld.global.nc.u64 	%rd42, [%rd41];
	{ // callseq 37, 0
	.param .b64 param0;
	st.param.b64 	[param0], %rd5;
	.param .b64 param1;
	st.param.b64 	[param1], %rd42;
	.param .b32 retval0;
	prototype_37 : .callprototype (.param .b32 _) _ (.param .b64 _, .param .b64 _);
	call (retval0), 
	%rd3, 
	(
	param0, 
	param1
	)
	, prototype_37;
	ld.param.b32 	%r75, [retval0];
	} // callseq 37
	cvt.u16.u32 	%rs50, %r75;
	and.b16  	%rs52, %rs50, 1;
	setp.eq.b16 	%p29, %rs52, 1;
	and.pred  	%p30, %p28, %p29;
	not.b32 	%r77, %r183;
	add.s32 	%r78, %r69, 1;
	add.s32 	%r79, %r176, %r77;
	setp.lt.s32 	%p31, %r78, %r26;
	selp.b32 	%r80, %r78, %r3, %p31;
	max.s32 	%r81, %r79, 0;
	mul.wide.s32 	%rd43, %r80, 8;
	add.s64 	%rd44, %rd2, %rd43;
	ld.global.nc.u64 	%rd45, [%rd44];
	{ // callseq 38, 0
	.param .b64 param0;
	st.param.b64 	[param0], %rd5;
	.param .b64 param1;
	st.param.b64 	[param1], %rd45;
	.param .b32 retval0;
	prototype_38 : .callprototype (.param .b32 _) _ (.param .b64 _, .param .b64 _);
	call (retval0), 
	%rd3, 
	(
	param0, 
	param1
	)
	, prototype_38;
	ld.param.b32 	%r82, [retval0];
	} // callseq 38
	cvt.u16.u32 	%rs53, %r82;
	and.b16  	%rs55, %rs53, 1;
	setp.eq.b16 	%p32, %rs55, 1;
	and.pred  	%p33, %p30, %p32;
	mul.wide.u32 	%rd46, %r81, 8;
	add.s64 	%rd47, %rd2, %rd46;
	ld.global.nc.u64 	%rd48, [%rd47];
	{ // callseq 39, 0
	.param .b64 param0;
	st.param.b64 	[param0], %rd5;
	.param .b64 param1;
	st.param.b64 	[param1], %rd48;
	.param .b32 retval0;
	prototype_39 : .callprototype (.param .b32 _) _ (.param .b64 _, .param .b64 _);
	call (retval0), 
	%rd3, 
	(
	param0, 
	param1
	)
	, prototype_39;
	ld.param.b32 	%r84, [retval0];
	} // callseq 39
	cvt.u16.u32 	%rs56, %r84;
	and.b16  	%rs58, %rs56, 1;
	setp.eq.b16 	%p34, %rs58, 1;
	and.pred  	%p35, %p33, %p34;
	selp.u16 	%rs116, 1, 0, %p35;
	add.s32 	%r183, %r183, 2;
$L__BB25_21:
	setp.eq.s32 	%p36, %r18, 0;
	@%p36 bra 	$L__BB25_23;
	add.s32 	%r86, %r183, %r176;
	sub.s32 	%r87, %r176, %r183;
	setp.lt.s32 	%p37, %r86, %r26;
	selp.b32 	%r88, %r86, %r3, %p37;
	max.s32 	%r89, %r87, 0;
	mul.wide.s32 	%rd49, %r88, 8;
	add.s64 	%rd50, %rd2, %rd49;
	ld.global.nc.u64 	%rd51, [%rd50];
	{ // callseq 40, 0
	.param .b64 param0;
	st.param.b64 	[param0], %rd5;
	.param .b64 param1;
	st.param.b64 	[param1], %rd51;
	.param .b32 retval0;
	prototype_40 : .callprototype (.param .b32 _) _ (.param .b64 _, .param .b64 _);
	call (retval0), 
	%rd3, 
	(
	param0, 
	param1
	)
	, prototype_40;
	ld.param.b32 	%r90, [retval0];
	} // callseq 40
	cvt.u16.u32 	%rs59, %r90;
	and.b16  	%rs60, %rs59, %rs116;
	setp.ne.s16 	%p38, %rs60, 0;
	mul.wide.u32 	%rd52, %r89, 8;
	add.s64 	%rd53, %rd2, %rd52;
	ld.global.nc.u64 	%rd54, [%rd53];
	{ // callseq 41, 0
	.param .b64 param0;
	st.param.b64 	[param0], %rd5;
	.param .b64 param1;
	st.param.b64 	[param1], %rd54;
	.param .b32 retval0;
	prototype_41 : .callprototype (.param .b32 _) _ (.param .b64 _, .param .b64 _);
	call (retval0), 
	%rd3, 
	(
	param0, 
	param1
	)
	, prototype_41;
	ld.param.b32 	%r92, [retval0];
	} // callseq 41
	cvt.u16.u32 	%rs61, %r92;
	and.b16  	%rs63, %rs61, 1;
	setp.eq.b16 	%p39, %rs63, 1;
	and.pred  	%p40, %p38, %p39;
	selp.u16 	%rs116, 1, 0, %p40;
$L__BB25_23:
	cvt.s64.s32 	%rd55, %r176;
	add.s64 	%rd56, %rd1, %rd55;
	st.global.u8 	[%rd56], %rs116;
	add.s32 	%r176, %r176, %r2;
	setp.lt.s32 	%p41, %r176, %r26;
	@%p41 bra 	$L__BB25_15;
$L__BB25_24:
	ret;

}
	// .globl	_cupy_boolrelextrema_1D_float32
.visible .entry _cupy_boolrelextrema_1D_float32(
	.param .u32 _cupy_boolrelextrema_1D_float32_param_0,
	.param .u32 _cupy_boolrelextrema_1D_float32_param_1,
	.param .u8 _cupy_boolrelextrema_1D_float32_param_2,
	.param .u32 _cupy_boolrelextrema_1D_float32_param_3,
	.param .u64 .ptr .align 1 _cupy_boolrelextrema_1D_float32_param_4,
	.param .u64 .ptr .align 1 _cupy_boolrelextrema_1D_float32_param_5
)
.maxntid 512
{
	.reg .pred 	%p<81>;
	.reg .b16 	%rs<121>;
	.reg .b32 	%r<185>;
	.reg .b32 	%f<31>;
	.reg .b64 	%rd<75>;

	ld.param.u32 	%r26, [_cupy_boolrelextrema_1D_float32_param_0];
	ld.param.u32 	%r27, [_cupy_boolrelextrema_1D_float32_param_1];
	ld.param.s8 	%rs19, [_cupy_boolrelextrema_1D_float32_param_2];
	ld.param.u32 	%r28, [_cupy_boolrelextrema_1D_float32_param_3];
	ld.param.u64 	%rd4, [_cupy_boolrelextrema_1D_float32_param_4];
	ld.param.u64 	%rd5, [_cupy_boolrelextrema_1D_float32_param_5];
	cvta.to.global.u64 	%rd1, %rd5;
	cvta.to.global.u64 	%rd2, %rd4;
	mul.wide.s32 	%rd6, %r28, 8;
	mov.u64 	%rd7, func_f;
	add.s64 	%rd8, %rd7, %rd6;
	ld.global.nc.u64 	%rd3, [%rd8];
	mov.u32 	%r29, %ctaid.x;
	mov.u32 	%r30, %ntid.x;
	mov.u32 	%r31, %tid.x;
	mad.lo.s32 	%r176, %r29, %r30, %r31;
	mov.u32 	%r32, %nctaid.x;
	mul.lo.s32 	%r2, %r30, %r32;
	setp.ge.s32 	%p1, %r176, %r26;
	@%p1 bra 	$L__BB26_24;
	setp.gt.s32 	%p2, %r27, 0;
	add.s32 	%r3, %r26, -1;
	@%p2 bra 	$L__BB26_3;
$L__BB26_2:
	cvt.s64.s32 	%rd73, %r176;
	add.s64 	%rd74, %rd1, %rd73;
	mov.b16 	%rs108, 1;
	st.global.u8 	[%rd74], %rs108;
	add.s32 	%r176, %r176, %r2;
	setp.lt.s32 	%p80, %r176, %r26;
	@%p80 bra 	$L__BB26_2;
	bra.uni 	$L__BB26_24;
$L__BB26_3:
	setp.ne.s16 	%p3, %rs19, 0;
	@%p3 bra 	$L__BB26_14;
	and.b32  	%r6, %r27, 3;
	and.b32  	%r7, %r27, 2147483644;
	and.b32  	%r8, %r27, 1;
$L__BB26_5:
	setp.lt.u32 	%p42, %r27, 4;
	mul.wide.s32 	%rd41, %r176, 4;
	add.s64 	%rd42, %rd2, %rd41;
	ld.global.nc.f32 	%f1, [%rd42];
	mov.b16 	%rs110, 1;
	mov.b32 	%r179, 1;
	@%p42 bra 	$L__BB26_8;
	mov.b16 	%rs110, 1;
	mov.b32 	%r179, 1;
$L__BB26_7:
	.pragma "nounroll";
	add.s32 	%r96, %r179, %r176;
	sub.s32 	%r97, %r176, %r179;
	setp.lt.s32 	%p43, %r96, %r26;
	selp.b32 	%r98, 0, %r26, %p43;
	sub.s32 	%r99, %r96, %r98;
	shr.s32 	%r100, %r97, 31;
	and.b32  	%r101, %r100, %r26;
	add.s32 	%r102, %r101, %r97;
	mul.wide.s32 	%rd43, %r99, 4;
	add.s64 	%rd44, %rd2, %rd43;
	ld.global.nc.f32 	%f17, [%rd44];
	{ // callseq 70, 0
	.param .b32 param0;
	st.param.f32 	[param0], %f1;
	.param .b32 param1;
	st.param.f32 	[param1], %f17;
	.param .b32 retval0;
	prototype_70 : .callprototype (.param .b32 _) _ (.param .b32 _, .param .b32 _);
	call (retval0), 
	%rd3, 
	(
	param0, 
	param1
	)
	, prototype_70;
	ld.param.b32 	%r103, [retval0];
	} // callseq 70
	cvt.u16.u32 	%rs67, %r103;
	and.b16  	%rs68, %rs67, %rs110;
	and.b16  	%rs69, %rs68, 255;
	setp.ne.s16 	%p44, %rs69, 0;
	mul.wide.s32 	%rd45, %r102, 4;
	add.s64 	%rd46, %rd2, %rd45;
	ld.global.nc.f32 	%f18, [%rd46];
	{ // callseq 71, 0
	.param .b32 param0;
	st.param.f32 	[param0], %f1;
	.param .b32 param1;
	st.param.f32 	[param1], %f18;
	.param .b32 retval0;
	prototype_71 : .callprototype (.param .b32 _) _ (.param .b32 _, .param .b32 _);
	call (retval0), 
	%rd3, 
	(
	param0, 
	param1
	)
	, prototype_71;
	ld.param.b32 	%r105, [retval0];
	} // callseq 71
	cvt.u16.u32 	%rs70, %r105;
	and.b16  	%rs72, %rs70, 1;
	setp.eq.b16 	%p45, %rs72, 1;
	and.pred  	%p46, %p44, %p45;
	not.b32 	%r107, %r179;
	add.s32 	%r108, %r96, 1;
	add.s32 	%r109, %r176, %r107;
	setp.lt.s32 	%p47, %r108, %r26;
	selp.b32 	%r110, 0, %r26, %p47;
	sub.s32 	%r111, %r108, %r110;
	shr.s32 	%r112, %r109, 31;
	and.b32  	%r113, %r112, %r26;
	add.s32 	%r114, %r113, %r109;
	mul.wide.s32 	%rd47, %r111, 4;
	add.s64 	%rd48, %rd2, %rd47;
	ld.global.nc.f32 	%f19, [%rd48];
	{ // callseq 72, 0
	.param .b32 param0;
	st.param.f32 	[param0], %f1;
	.param .b32 param1;
	st.param.f32 	[param1], %f19;
	.param .b32 retval0;
	prototype_72 : .callprototype (.param .b32 _) _ (.param .b32 _, .param .b32 _);
	call (retval0), 
	%rd3, 
	(
	param0, 
	param1
	)
	, prototype_72;
	ld.param.b32 	%r115, [retval0];
	} // callseq 72
	cvt.u16.u32 	%rs73, %r115;
	and.b16  	%rs75, %rs73, 1;
	setp.eq.b16 	%p48, %rs75, 1;
	and.pred  	%p49, %p46, %p48;
	mul.wide.s32 	%rd49, %r114, 4;
	add.s64 	%rd50, %rd2, %rd49;
	ld.global.nc.f32 	%f20, [%rd50];
	{ // callseq 73, 0
	.param .b32 param0;
	st.param.f32 	[param0], %f1;
	.param .b32 param1;
	st.param.f32 	[param1], %f20;
	.param .b32 retval0;
	prototype_73 : .callprototype (.param .b32 _) _ (.param .b32 _, .param .b32 _);
	call (retval0), 
	%rd3, 
	(
	param0, 
	param1
	)
	, prototype_73;
	ld.param.b32 	%r117, [retval0];
	} // callseq 73
	cvt.u16.u32 	%rs76, %r117;
	and.b16  	%rs78, %rs76, 1;
	setp.eq.b16 	%p50, %rs78, 1;
	and.pred  	%p51, %p49, %p50;
	add.s32 	%r119, %r96, 2;
	add.s32 	%r120, %r97, -2;
	setp.lt.s32 	%p52, %r119, %r26;
	selp.b32 	%r121, 0, %r26, %p52;
	sub.s32 	%r122, %r119, %r121;
	shr.s32 	%r123, %r120, 31;
	and.b32  	%r124, %r123, %r26;
	add.s32 	%r125, %r124, %r120;
	mul.wide.s32 	%rd51, %r122, 4;
	add.s64 	%rd52, %rd2, %rd51;
	ld.global.nc.f32 	%f21, [%rd52];
	{ // callseq 74, 0
	.param .b32 param0;
	st.param.f32 	[param0], %f1;
	.param .b32 param1;
	st.param.f32 	[param1], %f21;
	.param .b32 retval0;
	prototype_74 : .callprototype (.param .b32 _) _ (.param .b32 _, .param .b32 _);
	call (retval0), 
	%rd3, 
	(
	param0, 
	param1
	)
	, prototype_74;
	ld.param.b32 	%r126, [retval0];
	} // callseq 74
	cvt.u16.u32 	%rs79, %r126;
	and.b16  	%rs81, %rs79, 1;
	setp.eq.b16 	%p53, %rs81, 1;
	and.pred  	%p54, %p51, %p53;
	mul.wide.s32 	%rd53, %r125, 4;
	add.s64 	%rd54, %rd2, %rd53;
	ld.global.nc.f32 	%f22, [%rd54];
	{ // callseq 75, 0
	.param .b32 param0;
	st.param.f32 	[param0], %f1;
	.param .b32 param1;
	st.param.f32 	[param1], %f22;
	.param .b32 retval0;
	prototype_75 : .callprototype (.param .b32 _) _ (.param .b32 _, .param .b32 _);
	call (retval0), 
	%rd3, 
	(
	param0, 
	param1
	)
	, prototype_75;
	ld.param.b32 	%r128, [retval0];
	} // callseq 75
	cvt.u16.u32 	%rs82, %r128;
	and.b16  	%rs84, %rs82, 1;
	setp.eq.b16 	%p55, %rs84, 1;
	and.pred  	%p56, %p54, %p55;
	add.s32 	%r130, %r179, 3;
	add.s32 	%r131, %r96, 3;
	sub.s32 	%r132, %r176, %r130;
	setp.lt.s32 	%p57, %r131, %r26;
	selp.b32 	%r133, 0, %r26, %p57;
	sub.s32 	%r134, %r131, %r133;
	shr.s32 	%r135, %r132, 31;
	and.b32  	%r136, %r135, %r26;
	add.s32 	%r137, %r136, %r132;
	mul.wide.s32 	%rd55, %r134, 4;
	add.s64 	%rd56, %rd2, %rd55;
	ld.global.nc.f32 	%f23, [%rd56];
	{ // callseq 76, 0
	.param .b32 param0;
	st.param.f32 	[param0], %f1;
	.param .b32 param1;
	st.param.f32 	[param1], %f23;
	.param .b32 retval0;
	prototype_76 : .callprototype (.param .b32 _) _ (.param .b32 _, .param .b32 _);
	call (retval0), 
	%rd3, 
	(
	param0, 
	param1
	)
	, prototype_76;
	ld.param.b32 	%r138, [retval0];
	} // callseq 76
	cvt.u16.u32 	%rs85, %r138;
	and.b16  	%rs87, %rs85, 1;
	setp.eq.b16 	%p58, %rs87, 1;
	and.pred  	%p59, %p56, %p58;
	mul.wide.s32 	%rd57, %r137, 4;
	add.s64 	%rd58, %rd2, %rd57;
	ld.global.nc.f32 	%f24, [%rd58];
	{ // callseq 77, 0
	.param .b32 param0;
	st.param.f32 	[param0], %f1;
	.param .b32 param1;
	st.param.f32 	[param1], %f24;
	.param .b32 retval0;
	prototype_77 : .callprototype (.param .b32 _) _ (.param .b32 _, .param .b32 _);
	call (retval0), 
	%rd3, 
	(
	param0, 
	param1
	)
	, prototype_77;
	ld.param.b32 	%r140, [retval0];
	} // callseq 77
	cvt.u16.u32 	%rs88, %r140;
	and.b16  	%rs90, %rs88, 1;
	setp.eq.b16 	%p60, %rs90, 1;
	and.pred  	%p61, %p59, %p60;
	selp.u16 	%rs110, 1, 0, %p61;
	add.s32 	%r179, %r179, 4;
	setp.ne.s32 	%p62, %r130, %r7;
	@%p62 bra 	$L__BB26_7;
$L__BB26_8:
	setp.eq.s32 	%p63, %r6, 0;
	@%p63 bra 	$L__BB26_13;
	setp.eq.s32 	%p64, %r6, 1;
	@%p64 bra 	$L__BB26_11;
	add.s32 	%r142, %r179, %r176;
	sub.s32 	%r143, %r176, %r179;
	setp.lt.s32 	%p65, %r142, %r26;
	selp.b32 	%r144, 0, %r26, %p65;
	sub.s32 	%r145, %r142, %r144;
	shr.s32 	%r146, %r143, 31;
	and.b32  	%r147, %r146, %r26;
	add.s32 	%r148, %r147, %r143;
	mul.wide.s32 	%rd59, %r145, 4;
	add.s64 	%rd60, %rd2, %rd59;
	ld.global.nc.f32 	%f25, [%rd60];
	{ // callseq 78, 0
	.param .b32 param0;
	st.param.f32 	[param0], %f1;
	.param .b32 param1;
	st.param.f32 	[param1], %f25;
	.param .b32 retval0;
	prototype_78 : .callprototype (.param .b32 _) _ (.param .b32 _, .param .b32 _);
	call (retval0), 
	%rd3, 
	(
	param0, 
	param1
	)
	, prototype_78;
	ld.param.b32 	%r149, [retval0];
	} // callseq 78
	cvt.u16.u32 	%rs92, %r149;
	and.b16  	%rs93, %rs92, %rs110;
	setp.ne.s16 	%p66, %rs93, 0;
	mul.wide.s32 	%rd61, %r148, 4;
	add.s64 	%rd62, %rd2, %rd61;
	ld.global.nc.f32 	%f26, [%rd62];
	{ // callseq 79, 0
	.param .b32 param0;
	st.param.f32 	[param0], %f1;
	.param .b32 param1;
	st.param.f32 	[param1], %f26;
	.param .b32 retval0;
	prototype_79 : .callprototype (.param .b32 _) _ (.param .b32 _, .param .b32 _);
	call (retval0), 
	%rd3, 
	(
	param0, 
	param1
	)
	, prototype_79;
	ld.param.b32 	%r151, [retval0];
	} // callseq 79
	cvt.u16.u32 	%rs94, %r151;
	and.b16  	%rs96, %rs94, 1;
	setp.eq.b16 	%p67, %rs96, 1;
	and.pred  	%p68, %p66, %p67;
	not.b32 	%r153, %r179;
	add.s32 	%r154, %r142, 1;
	add.s32 	%r155, %r176, %r153;
	setp.lt.s32 	%p69, %r154, %r26;
	selp.b32 	%r156, 0, %r26, %p69;
	sub.s32 	%r157, %r154, %r156;
	shr.s32 	%r158, %r155, 31;
	and.b32  	%r159, %r158, %r26;
	add.s32 	%r160, %r159, %r155;
	mul.wide.s32 	%rd63, %r157, 4;
	add.s64 	%rd64, %rd2, %rd63;
	ld.global.nc.f32 	%f27, [%rd64];
	{ // callseq 80, 0
	.param .b32 param0;
	st.param.f32 	[param0], %f1;
	.param .b32 param1;
	st.param.f32 	[param1], %f27;
	.param .b32 retval0;
	prototype_80 : .callprototype (.param .b32 _) _ (.param .b32 _, .param .b32 _);
	call (retval0), 
	%rd3, 
	(
	param0, 
	param1
	)
	, prototype_80;
	ld.param.b32 	%r161, [retval0];
	} // callseq 80
	cvt.u16.u32 	%rs97, %r161;
	and.b16  	%rs99, %rs97, 1;
	setp.eq.b16 	%p70, %rs99, 1;
	and.pred  	%p71, %p68, %p70;
	mul.wide.s32 	%rd65, %r160, 4;
	add.s64 	%rd66, %rd2, %rd65;
	ld.global.nc.f32 	%f28, [%rd66];
	{ // callseq 81, 0
	.param .b32 param0;
	st.param.f32 	[param0], %f1;
	.param .b32 param1;
	st.param.f32 	[param1], %f28;
	.param .b32 retval0;
	prototype_81 : .callprototype (.param .b32 _) _ (.param .b32 _, .param .b32 _);
	call (retval0), 
	%rd3, 
	(
	param0, 
	param1
	)
	, prototype_81;
	ld.param.b32 	%r163, [retval0];
	} // callseq 81
	cvt.u16.u32 	%rs100, %r163;
	and.b16  	%rs102, %rs100, 1;
	setp.eq.b16 	%p72, %rs102, 1;
	and.pred  	%p73, %p71, %p72;
	selp.u16 	%rs110, 1, 0, %p73;
	add.s32 	%r179, %r179, 2;
$L__BB26_11:
	setp.eq.s32 	%p74, %r8, 0;
	@%p74 bra 	$L__BB26_13;
	add.s32 	%r165, %r179, %r176;
	sub.s32 	%r166, %r176, %r179;
	setp.lt.s32 	%p75, %r165, %r26;
	selp.b32 	%r167, 0, %r26, %p75;
	sub.s32 	%r168, %r165, %r167;
	shr.s32 	%r169, %r166, 31;
	and.b32  	%r170, %r169, %r26;
	add.s32 	%r171, %r170, %r166;
	mul.wide.s32 	%rd67, %r168, 4;
	add.s64 	%rd68, %rd2, %rd67;
	ld.global.nc.f32 	%f29, [%rd68];
	{ // callseq 82, 0
	.param .b32 param0;
	st.param.f32 	[param0], %f1;
	.param .b32 param1;
	st.param.f32 	[param1], %f29;
	.param .b32 retval0;
	prototype_82 : .callprototype (.param .b32 _) _ (.param .b32 _, .param .b32 _);
	call (retval0), 
	%rd3, 
	(
	param0, 
	param1
	)
	, prototype_82;
	ld.param.b32 	%r172, [retval0];
	} // callseq 82
	cvt.u16.u32 	%rs103, %r172;
	and.b16  	%rs104, %rs103, %rs110;
	setp.ne.s16 	%p76, %rs104, 0;
	mul.wide.s32 	%rd69, %r171, 4;
	add.s64 	%rd70, %rd2, %rd69;
	ld.global.nc.f32 	%f30, [%rd70];
	{ // callseq 83, 0
	.param .b32 param0;
	st.param.f32 	[param0], %f1;
	.param .b32 param1;
	st.param.f32 	[param1], %f30;
	.param .b32 retval0;
	prototype_83 : .callprototype (.param .b32 _) _ (.param .b32 _, .param .b32 _);
	call (retval0), 
	%rd3, 
	(
	param0, 
	param1
	)
	, prototype_83;
	ld.param.b32 	%r174, [retval0];
	} // callseq 83
	cvt.u16.u32 	%rs105, %r174;
	and.b16  	%rs107, %rs105, 1;
	setp.eq.b16 	%p77, %rs107, 1;
	and.pred  	%p78, %p76, %p77;
	selp.u16 	%rs110, 1, 0, %p78;
$L__BB26_13:
	cvt.s64.s32 	%rd71, %r176;
	add.s64 	%rd72, %rd1, %rd71;
	st.global.u8 	[%rd72], %rs110;
	add.s32 	%r176, %r176, %r2;
	setp.lt.s32 	%p79, %r176, %r26;
	@%p79 bra 	$L__BB26_5;
	bra.uni 	$L__BB26_24;
$L__BB26_14:
	and.b32  	%r16, %r27, 3;
	and.b32  	%r17, %r27, 2147483644;
	and.b32  	%r18, %r27, 1;
$L__BB26_15:
	setp.lt.u32 	%p4, %r27, 4;
	mul.wide.s32 	%rd9, %r176, 4;
	add.s64 	%rd10, %rd2, %rd9;
	ld.global.nc.f32 	%f2, [%rd10];
	mov.b16 	%rs116, 1;
	mov.b32 	%r183, 1;
	@%p4 bra 	$L__BB26_18;
	mov.b16 	%rs116, 1;
	mov.b32 	%r183, 1;
$L__BB26_17:
	.pragma "nounroll";
	add.s32 	%r35, %r183, %r176;
	sub.s32 	%r36, %r176, %r183;
	setp.lt.s32 	%p5, %r35, %r26;
	selp.b32 	%r37, %r35, %r3, %p5;
	max.s32 	%r38, %r36, 0;
	mul.wide.s32 	%rd11, %r37, 4;
	add.s64 	%rd12, %rd2, %rd11;
	ld.global.nc.f32 	%f3, [%rd12];
	{ // callseq 56, 0
	.param .b32 param0;
	st.param.f32 	[param0], %f2;
	.param .b32 param1;
	st.param.f32 	[param1], %f3;
	.param .b32 retval0;
	prototype_56 : .callprototype (.param .b32 _) _ (.param .b32 _, .param .b32 _);
	call (retval0), 
	%rd3, 
	(
	param0, 
	param1
	)
	, prototype_56;
	ld.param.b32 	%r39, [retval0];
	} // callseq 56
	cvt.u16.u32 	%rs23, %r39;
	and.b16  	%rs24, %rs23, %rs116;
	and.b16  	%rs25, %rs24, 255;
	setp.ne.s16 	%p6, %rs25, 0;
	mul.wide.u32 	%rd13, %r38, 4;
	add.s64 	%rd14, %rd2, %rd13;
	ld.global.nc.f32 	%f4, [%rd14];
	{ // callseq 57, 0
	.param .b32 param0;
	st.param.f32 	[param0], %f2;
	.param .b32 param1;
	st.param.f32 	[param1], %f4;
	.param .b32 retval0;
	prototype_57 : .callprototype (.param .b32 _) _ (.param .b32 _, .param .b32 _);
	call (retval0), 
	%rd3, 
	(
	param0, 
	param1
	)
	, prototype_57;
	ld.param.b32 	%r41, [retval0];
	} // callseq 57
	cvt.u16.u32 	%rs26, %r41;
	and.b16  	%rs28, %rs26, 1;
	setp.eq.b16 	%p7, %rs28, 1;
	and.pred  	%p8, %p6, %p7;
	not.b32 	%r43, %r183;
	add.s32 	%r44, %r35, 1;
	add.s32 	%r45, %r176, %r43;
	setp.lt.s32 	%p9, %r44, %r26;
	selp.b32 	%r46, %r44, %r3, %p9;
	max.s32 	%r47, %r45, 0;
	mul.wide.s32 	%rd15, %r46, 4;
	add.s64 	%rd16, %rd2, %rd15;
	ld.global.nc.f32 	%f5, [%rd16];
	{ // callseq 58, 0
	.param .b32 param0;
	st.param.f32 	[param0], %f2;
	.param .b32 param1;
	st.param.f32 	[param1], %f5;
	.param .b32 retval0;
	prototype_58 : .callprototype (.param .b32 _) _ (.param .b32 _, .param .b32 _);
	call (retval0), 
	%rd3, 
	(
	param0, 
	param1
	)
	, prototype_58;
	ld.param.b32 	%r48, [retval0];
	} // callseq 58
	cvt.u16.u32 	%rs29, %r48;
	and.b16  	%rs31, %rs29, 1;
	setp.eq.b16 	%p10, %rs31, 1;
	and.pred  	%p11, %p8, %p10;
	mul.wide.u32 	%rd17, %r47, 4;
	add.s64 	%rd18, %rd2, %rd17;
	ld.global.nc.f32 	%f6, [%rd18];
	{ // callseq 59, 0
	.param .b32 param0;
	st.param.f32 	[param0], %f2;
	.param .b32 param1;
	st.param.f32 	[param1], %f6;
	.param .b32 retval0;
	prototype_59 : .callprototype (.param .b32 _) _ (.param .b32 _, .param .b32 _);
	call (retval0), 
	%rd3, 
	(
	param0, 
	param1
	)
	, prototype_59;
	ld.param.b32 	%r50, [retval0];
	} // callseq 59
	cvt.u16.u32 	%rs32, %r50;
	and.b16  	%rs34, %rs32, 1;
	setp.eq.b16 	%p12, %rs34, 1;
	and.pred  	%p13, %p11, %p12;
	add.s32 	%r52, %r35, 2;
	add.s32 	%r53, %r36, -2;
	setp.lt.s32 	%p14, %r52, %r26;
	selp.b32 	%r54, %r52, %r3, %p14;
	max.s32 	%r55, %r53, 0;
	mul.wide.s32 	%rd19, %r54, 4;
	add.s64 	%rd20, %rd2, %rd19;
	ld.global.nc.f32 	%f7, [%rd20];
	{ // callseq 60, 0
	.param .b32 param0;
	st.param.f32 	[param0], %f2;
	.param .b32 param1;
	st.param.f32 	[param1], %f7;
	.param .b32 retval0;
	prototype_60 : .callprototype (.param .b32 _) _ (.param .b32 _, .param .b32 _);
	call (retval0), 
	%rd3, 
	(
	param0, 
	param1
	)
	, prototype_60;
	ld.param.b32 	%r56, [retval0];
	} // callseq 60
	cvt.u16.u32 	%rs35, %r56;
	and.b16  	%rs37, %rs35, 1;
	setp.eq.b16 	%p15, %rs37, 1;
	and.pred  	%p16, %p13, %p15;
	mul.wide.u32 	%rd21, %r55, 4;
	add.s64 	%rd22, %rd2, %rd21;
	ld.global.nc.f32 	%f8, [%rd22];
	{ // callseq 61, 0
	.param .b32 param0;
	st.param.f32 	[param0], %f2;
	.param .b32 param1;
	st.param.f32 	[param1], %f8;
	.param .b32 retval0;
	prototype_61 : .callprototype (.param .b32 _) _ (.param .b32 _, .param .b32 _);
	call (retval0), 
	%rd3, 
	(
	param0, 
	param1
	)
	, prototype_61;
	ld.param.b32 	%r58, [retval0];
	} // callseq 61
	cvt.u16.u32 	%rs38, %r58;
	and.b16  	%rs40, %rs38, 1;
	setp.eq.b16 	%p17, %rs40, 1;
	and.pred  	%p18, %p16, %p17;
	add.s32 	%r60, %r183, 3;
	add.s32 	%r61, %r35, 3;
	sub.s32 	%r62, %r176, %r60;
	setp.lt.s32 	%p19, %r61, %r26;
	selp.b32 	%r63, %r61, %r3, %p19;
	max.s32 	%r64, %r62, 0;
	mul.wide.s32 	%rd23, %r63, 4;
	add.s64 	%rd24, %rd2, %rd23;
	ld.global.nc.f32 	%f9, [%rd24];
	{ // callseq 62, 0
	.param .b32 param0;
	st.param.f32 	[param0], %f2;
	.param .b32 param1;
	st.param.f32 	[param1], %f9;
	.param .b32 retval0;
	prototype_62 : .callprototype (.param .b32 _) _ (.param .b32 _, .param .b32 _);
	call (retval0), 
	%rd3, 
	(
	param0, 
	param1
	)
	, prototype_62;
	ld.param.b32 	%r65, [retval0];
	} // callseq 62
	cvt.u16.u32 	%rs41, %r65;
	and.b16  	%rs43, %rs41, 1;
	setp.eq.b16 	%p20, %rs43, 1;
	and.pred  	%p21, %p18, %p20;
	mul.wide.u32 	%rd25, %r64, 4;
	add.s64 	%rd26, %rd2, %rd25;
	ld.global.nc.f32 	%f10, [%rd26];
	{ // callseq 63, 0
	.param .b32 param0;
	st.param.f32 	[param0], %f2;
	.param .b32 param1;
	st.param.f32 	[param1], %f10;
	.param .b32 retval0;
	prototype_63 : .callprototype (.param .b32 _) _ (.param .b32 _, .param .b32 _);
	call (retval0), 
	%rd3, 
	(
	param0, 
	param1
	)
	, prototype_63;
	ld.param.b32 	%r67, [retval0];
	} // callseq 63
	cvt.u16.u32 	%rs44, %r67;
	and.b16  	%rs46, %rs44, 1;
	setp.eq.b16 	%p22, %rs46, 1;
	and.pred  	%p23, %p21, %p22;
	selp.u16 	%rs116, 1, 0, %p23;
	add.s32 	%r183, %r183, 4;
	setp.ne.s32 	%p24, %r60, %r17;
	@%p24 bra 	$L__BB26_17;
$L__BB26_18:
	setp.eq.s32 	%p25, %r16, 0;
	@%p25 bra 	$L__BB26_23;
	setp.eq.s32 	%p26, %r16, 1;
	@%p26 bra 	$L__BB26_21;
	add.s32 	%r69, %r183, %r176;
	sub.s32 	%r70, %r176, %r183;
	setp.lt.s32 	%p27, %r69, %r26;
	selp.b32 	%r71, %r69, %r3, %p27;
	max.s32 	%r72, %r70, 0;
	mul.wide.s32 	%rd27, %r71, 4;
	add.s64 	%rd28, %rd2, %rd27;
	ld.global.nc.f32 	%f11, [%rd28];
	{ // callseq 64, 0
	.param .b32 param0;
	st.param.f32 	[param0], %f2;
	.param .b32 param1;
	st.param.f32 	[param1], %f11;
	.param .b32 retval0;
	prototype_64 : .callprototype (.param .b32 _) _ (.param .b32 _, .param .b32 _);
	call (retval0), 
	%rd3, 
	(
	param0, 
	param1
	)
	, prototype_64;
	ld.param.b32 	%r73, [retval0];
	} // callseq 64
	cvt.u16.u32 	%rs48, %r73;
	and.b16  	%rs49, %rs48, %rs116;
	setp.ne.s16 	%p28, %rs49, 0;
	mul.wide.u32 	%rd29, %r72, 4;
	add.s64 	%rd30, %rd2, %rd29;
	ld.global.nc.f32 	%f12, [%rd30];
	{ // callseq 65, 0
	.param .b32 param0;
	st.param.f32 	[param0], %f2;
	.param .b32 param1;
	st.param.f32 	[param1], %f12;
	.param .b32 retval0;
	prototype_65 : .callprototype (.param .b32 _) _ (.param .b32 _, .param .b32 _);
	call (retval0), 
	%rd3, 
	(
	param0, 
	param1
	)
	, prototype_65;
	ld.param.b32 	%r75, [retval0];
	} // callseq 65
	cvt.u16.u32 	%rs50, %r75;
	and.b16  	%rs52, %rs50, 1;
	setp.eq.b16 	%p29, %rs52, 1;
	and.pred  	%p30, %p28, %p29;
	not.b32 	%r77, %r183;
	add.s32 	%r78, %r69, 1;
	add.s32 	%r79, %r176, %r77;
	setp.lt.s32 	%p31, %r78, %r26;
	selp.b32 	%r80, %r78, %r3, %p31;
	max.s32 	%r81, %r79, 0;
	mul.wide.s32 	%rd31, %r80, 4;
	add.s64 	%rd32, %rd2, %rd31;
	ld.global.nc.f32 	%f13, [%rd32];
	{ // callseq 66, 0
	.param .b32 param0;
	st.param.f32 	[param0], %f2;
	.param .b32 param1;
	st.param.f32 	[param1], %f13;
	.param .b32 retval0;
	prototype_66 : .callprototype (.param .b32 _) _ (.param .b32 _, .param .b32 _);
	call (retval0), 
	%rd3, 
	(
	param0, 
	param1
	)
	, prototype_66;
	ld.param.b32 	%r82, [retval0];
	} // callseq 66
	cvt.u16.u32 	%rs53, %r82;
	and.b16  	%rs55, %rs53, 1;
	setp.eq.b16 	%p32, %rs55, 1;
	and.pred  	%p33, %p30, %p32;
	mul.wide.u32 	%rd33, %r81, 4;
	add.s64 	%rd34, %rd2, %rd33;
	ld.global.nc.f32 	%f14, [%rd34];
	{ // callseq 67, 0
	.param .b32 param0;
	st.param.f32 	[param0], %f2;
	.param .b32 param1;
	st.param.f32 	[param1], %f14;
	.param .b32 retval0;
	prototype_67 : .callprototype (.param .b32 _) _ (.param .b32 _, .param .b32 _);
	call (retval0), 
	%rd3, 
	(
	param0, 
	param1
	)
	, prototype_67;
	ld.param.b32 	%r84, [retval0];
	} // callseq 67
	cvt.u16.u32 	%rs56, %r84;
	and.b16  	%rs58, %rs56, 1;
	setp.eq.b16 	%p34, %rs58, 1;
	and.pred  	%p35, %p33, %p34;
	selp.u16 	%rs116, 1, 0, %p35;
	add.s32 	%r183, %r183, 2;
$L__BB26_21:
	setp.eq.s32 	%p36, %r18, 0;
	@%p36 bra 	$L__BB26_23;
	add.s32 	%r86, %r183, %r176;
	sub.s32 	%r87, %r176, %r183;
	setp.lt.s32 	%p37, %r86, %r26;
	selp.b32 	%r88, %r86, %r3, %p37;
	max.s32 	%r89, %r87, 0;
	mul.wide.s32 	%rd35, %r88, 4;
	add.s64 	%rd36, %rd2, %rd35;
	ld.global.nc.f32 	%f15, [%rd36];
	{ // callseq 68, 0
	.param .b32 param0;
	st.param.f32 	[param0], %f2;
	.param .b32 param1;
	st.param.f32 	[param1], %f15;
	.param .b32 retval0;
	prototype_68 : .callprototype (.param .b32 _) _ (.param .b32 _, .param .b32 _);
	call (retval0), 
	%rd3, 
	(
	param0, 
	param1
	)
	, prototype_68;
	ld.param.b32 	%r90, [retval0];
	} // callseq 68
	cvt.u16.u32 	%rs59, %r90;
	and.b16  	%rs60, %rs59, %rs116;
	setp.ne.s16 	%p38, %rs60, 0;
	mul.wide.u32 	%rd37, %r89, 4;
	add.s64 	%rd38, %rd2, %rd37;
	ld.global.nc.f32 	%f16, [%rd38];
	{ // callseq 69, 0
	.param .b32 param0;
	st.param.f32 	[param0], %f2;
	.param .b32 param1;
	st.param.f32 	[param1], %f16;
	.param .b32 retval0;
	prototype_69 : .callprototype (.param .b32 _) _ (.param .b32 _, .param .b32 _);
	call (retval0), 
	%rd3, 
	(
	param0, 
	param1
	)
	, prototype_69;
	ld.param.b32 	%r92, [retval0];
	} // callseq 69
	cvt.u16.u32 	%rs61, %r92;
	and.b16  	%rs63, %rs61, 1;
	setp.eq.b16 	%p39, %rs63, 1;
	and.pred  	%p40, %p38, %p39;
	selp.u16 	%rs116, 1, 0, %p40;
$L__BB26_23:
	cvt.s64.s32 	%rd39, %r176;
	add.s64 	%rd40, %rd1, %rd39;
	st.global.u8 	[%rd40], %rs116;
	add.s32 	%r176, %r176, %r2;
	setp.lt.s32 	%p41, %r176, %r26;
	@%p41 bra 	$L__BB26_15;
$L__BB26_24:
	ret;

}
	// .globl	_cupy_boolrelextrema_1D_float64
.visible .entry _cupy_boolrelextrema_1D_float64(
	.param .u32 _cupy_boolrelextrema_1D_float64_param_0,
	.param .u32 _cupy_boolrelextrema_1D_float64_param_1,
	.param .u8 _cupy_boolrelextrema_1D_float64_param_2,
	.param .u32 _cupy_boolrelextrema_1D_float64_param_3,
	.param .u64 .ptr .align 1 _cupy_boolrelextrema_1D_float64_param_4,
	.param .u64 .ptr .align 1 _cupy_boolrelextrema_1D_float64_param_5
)
.maxntid 512
{
	.reg .pred 	%p<81>;
	.reg .b16 	%rs<121>;
	.reg .b32 	%r<185>;
	.reg .b64 	%rd<75>;
	.reg .b64 	%fd<31>;

	ld.param.u32 	%r26, [_cupy_boolrelextrema_1D_float64_param_0];
	ld.param.u32 	%r27, [_cupy_boolrelextrema_1D_float64_param_1];
	ld.param.s8 	%rs19, [_cupy_boolrelextrema_1D_float64_param_2];
	ld.param.u32 	%r28, [_cupy_boolrelextrema_1D_float64_param_3];
	ld.param.u64 	%rd4, [_cupy_boolrelextrema_1D_float64_param_4];
	ld.param.u64 	%rd5, [_cupy_boolrelextrema_1D_float64_param_5];
	cvta.to.global.u64 	%rd1, %rd5;
	cvta.to.global.u64 	%rd2, %rd4;
	mul.wide.s32 	%rd6, %r28, 8;
	mov.u64 	%rd7, func_d;
	add.s64 	%rd8, %rd7, %rd6;
	ld.global.nc.u64 	%rd3, [%rd8];
	mov.u32 	%r29, %ctaid.x;
	mov.u32 	%r30, %ntid.x;
	mov.u32 	%r31, %tid.x;
	mad.lo.s32 	%r176, %r29, %r30, %r31;
	mov.u32 	%r32, %nctaid.x;
	mul.lo.s32 	%r2, %r30, %r32;
	setp.ge.s32 	%p1, %r176, %r26;
	@%p1 bra 	$L__BB27_24;
	setp.gt.s32 	%p2, %r27, 0;
	add.s32 	%r3, %r26, -1;
	@%p2 bra 	$L__BB27_3;
$L__BB27_2:
	cvt.s64.s32 	%rd73, %r176;
	add.s64 	%rd74, %rd1, %rd73;
	mov.b16 	%rs108, 1;
	st.global.u8 	[%rd74], %rs108;
	add.s32 	%r176, %r176, %r2;
	setp.lt.s32 	%p80, %r176, %r26;
	@%p80 bra 	$L__BB27_2;
	bra.uni 	$L__BB27_24;
$L__BB27_3:
	setp.ne.s16 	%p3, %rs19, 0;
	@%p3 bra 	$L__BB27_14;
	and.b32  	%r6, %r27, 3;
	and.b32  	%r7, %r27, 2147483644;
	and.b32  	%r8, %r27, 1;
$L__BB27_5:
	setp.lt.u32 	%p42, %r27, 4;
	mul.wide.s32 	%rd41, %r176, 8;
	add.s64 	%rd42, %rd2, %rd41;
	ld.global.nc.f64 	%fd1, [%rd42];
	mov.b16 	%rs110, 1;
	mov.b32 	%r179, 1;
	@%p42 bra 	$L__BB27_8;
	mov.b16 	%rs110, 1;
	mov.b32 	%r179, 1;
$L__BB27_7:
	.pragma "nounroll";
	add.s32 	%r96, %r179, %r176;
	sub.s32 	%r97, %r176, %r179;
	setp.lt.s32 	%p43, %r96, %r26;
	selp.b32 	%r98, 0, %r26, %p43;
	sub.s32 	%r99, %r96, %r98;
	shr.s32 	%r100, %r97, 31;
	and.b32  	%r101, %r100, %r26;
	add.s32 	%r102, %r101, %r97;
	mul.wide.s32 	%rd43, %r99, 8;
	add.s64 	%rd44, %rd2, %rd43;
	ld.global.nc.f64 	%fd17, [%rd44];
	{ // callseq 98, 0
	.param .b64 param0;
	st.param.f64 	[param0], %fd1;
	.param .b64 param1;
	st.param.f64 	[param1], %fd17;
	.param .b32 retval0;
	prototype_98 : .callprototype (.param .b32 _) _ (.param .b64 _, .param .b64 _);
	call (retval0), 
	%rd3, 
	(
	param0, 
	param1
	)
	, prototype_98;
	ld.param.b32 	%r103, [retval0];
	} // callseq 98
	cvt.u16.u32 	%rs67, %r103;
	and.b16  	%rs68, %rs67, %rs110;
	and.b16  	%rs69, %rs68, 255;
	setp.ne.s16 	%p44, %rs69, 0;
	mul.wide.s32 	%rd45, %r102, 8;
	add.s64 	%rd46, %rd2, %rd45;
	ld.global.nc.f64 	%fd18, [%rd46];
	{ // callseq 99, 0
	.param .b64 param0;
	st.param.f64 	[param0], %fd1;
	.param .b64 param1;
	st.param.f64 	[param1], %fd18;
	.param .b32 retval0;
	prototype_99 : .callprototype (.param .b32 _) _ (.param .b64 _, .param .b64 _);
	call (retval0), 
	%rd3, 
	(
	param0, 
	param1
	)
	, prototype_99;
	ld.param.b32 	%r105, [retval0];
	} // callseq 99
	cvt.u16.u32 	%rs70, %r105;
	and.b16  	%rs72, %rs70, 1;
	setp.eq.b16 	%p45, %rs72, 1;
	and.pred  	%p46, %p44, %p45;
	not.b32 	%r107, %r179;
	add.s32 	%r108, %r96, 1;
	add.s32 	%r109, %r176, %r107;
	setp.lt.s32 	%p47, %r108, %r26;
	selp.b32 	%r110, 0, %r26, %p47;
	sub.s32 	%r111, %r108, %r110;
	shr.s32 	%r112, %r109, 31;
	and.b32  	%r113, %r112, %r26;
	add.s32 	%r114, %r113, %r109;
	mul.wide.s32 	%rd47, %r111, 8;
	add.s64 	%rd48, %rd2, %rd47;
	ld.global.nc.f64 	%fd19, [%rd48];
	{ // callseq 100, 0
	.param .b64 param0;
	st.param.f64 	[param0], %fd1;
	.param .b64 param1;
	st.param.f64 	[param1], %fd19;
	.param .b32 retval0;
	prototype_100 : .callprototype (.param .b32 _) _ (.param .b64 _, .param .b64 _);
	call (retval0), 
	%rd3, 
	(
	param0, 
	param1
	)
	, prototype_100;
	ld.param.b32 	%r115, [retval0];
	} // callseq 100
	cvt.u16.u32 	%rs73, %r115;
	and.b16  	%rs75, %rs73, 1;
	setp.eq.b16 	%p48, %rs75, 1;
	and.pred  	%p49, %p46, %p48;
	mul.wide.s32 	%rd49, %r114, 8;
	add.s64 	%rd50, %rd2, %rd49;
	ld.global.nc.f64 	%fd20, [%rd50];
	{ // callseq 101, 0
	.param .b64 param0;
	st.param.f64 	[param0], %fd1;
	.param .b64 param1;
	st.param.f64 	[param1], %fd20;
	.param .b32 retval0;
	prototype_101 : .callprototype (.param .b32 _) _ (.param .b64 _, .param .b64 _);
	call (retval0), 
	%rd3, 
	(
	param0, 
	param1
	)
	, prototype_101;
	ld.param.b32 	%r117, [retval0];
	} // callseq 101
	cvt.u16.u32 	%rs76, %r117;
	and.b16  	%rs78, %rs76, 1;
	setp.eq.b16 	%p50, %rs78, 1;
	and.pred  	%p51, %p49, %p50;
	add.s32 	%r119, %r96, 2;
	add.s32 	%r120, %r97, -2;
	setp.lt.s32 	%p52, %r119, %r26;
	selp.b32 	%r121, 0, %r26, %p52;
	sub.s32 	%r122, %r119, %r121;
	shr.s32 	%r123, %r120, 31;
	and.b32  	%r124, %r123, %r26;
	add.s32 	%r125, %r124, %r120;
	mul.wide.s32 	%rd51, %r122, 8;
	add.s64 	%rd52, %rd2, %rd51;
	ld.global.nc.f64 	%fd21, [%rd52];
	{ // callseq 102, 0
	.param .b64 param0;
	st.param.f64 	[param0], %fd1;
	.param .b64 param1;
	st.param.f64 	[param1], %fd21;
	.param .b32 retval0;
	prototype_102 : .callprototype (.param .b32 _) _ (.param .b64 _, .param .b64 _);
	call (retval0), 
	%rd3, 
	(
	param0, 
	param1
	)
	, prototype_102;
	ld.param.b32 	%r126, [retval0];
	} // callseq 102
	cvt.u16.u32 	%rs79, %r126;
	and.b16  	%rs81, %rs79, 1;
	setp.eq.b16 	%p53, %rs81, 1;
	and.pred  	%p54, %p51, %p53;
	mul.wide.s32 	%rd53, %r125, 8;
	add.s64 	%rd54, %rd2, %rd53;
	ld.global.nc.f64 	%fd22, [%rd54];
	{ // callseq 103, 0
	.param .b64 param0;
	st.param.f64 	[param0], %fd1;
	.param .b64 param1;
	st.param.f64 	[param1], %fd22;
	.param .b32 retval0;
	prototype_103 : .callprototype (.param .b32 _) _ (.param .b64 _, .param .b64 _);
	call (retval0), 
	%rd3, 
	(
	param0, 
	param1
	)
	, prototype_103;
	ld.param.b32 	%r128, [retval0];
	} // callseq 103
	cvt.u16.u32 	%rs82, %r128;
	and.b16  	%rs84, %rs82, 1;
	setp.eq.b16 	%p55, %rs84, 1;
	and.pred  	%p56, %p54, %p55;
	add.s32 	%r130, %r179, 3;
	add.s32 	%r131, %r96, 3;
	sub.s32 	%r132, %r176, %r130;
	setp.lt.s32 	%p57, %r131, %r26;
	selp.b32 	%r133, 0, %r26, %p57;
	sub.s32 	%r134, %r131, %r133;
	shr.s32 	%r135, %r132, 31;
	and.b32  	%r136, %r135, %r26;
	add.s32 	%r137, %r136, %r132;
	mul.wide.s32 	%rd55, %r134, 8;
	add.s64 	%rd56, %rd2, %rd55;
	ld.global.nc.f64 	%fd23, [%rd56];
	{ // callseq 104, 0
	.param .b64 param0;
	st.param.f64 	[param0], %fd1;
	.param .b64 param1;
	st.param.f64 	[param1], %fd23;
	.param .b32 retval0;
	prototype_104 : .callprototype (.param .b32 _) _ (.param .b64 _, .param .b64 _);
	call (retval0), 
	%rd3, 
	(
	param0, 
	param1
	)
	, prototype_104;
	ld.param.b32 	%r138, [retval0];
	} // callseq 104
	cvt.u16.u32 	%rs85, %r138;
	and.b16  	%rs87, %rs85, 1;
	setp.eq.b16 	%p58, %rs87, 1;
	and.pred  	%p59, %p56, %p58;
	mul.wide.s32 	%rd57, %r137, 8;
	add.s64 	%rd58, %rd2, %rd57;
	ld.global.nc.f64 	%fd24, [%rd58];
	{ // callseq 105, 0
	.param .b64 param0;
	st.param.f64 	[param0], %fd1;
	.param .b64 param1;
	st.param.f64 	[param1], %fd24;
	.param .b32 retval0;
	prototype_105 : .callprototype (.param .b32 _) _ (.param .b64 _, .param .b64 _);
	call (retval0), 
	%rd3, 
	(
	param0, 
	param1
	)
	, prototype_105;
	ld.param.b32 	%r140, [retval0];
	} // callseq 105
	cvt.u16.u32 	%rs88, %r140;
	and.b16  	%rs90, %rs88, 1;
	setp.eq.b16 	%p60, %rs90, 1;
	and.pred  	%p61, %p59, %p60;
	selp.u16 	%rs110, 1, 0, %p61;
	add.s32 	%r179, %r179, 4;
	setp.ne.s32 	%p62, %r130, %r7;
	@%p62 bra 	$L__BB27_7;
$L__BB27_8:
	setp.eq.s32 	%p63, %r6, 0;
	@%p63 bra 	$L__BB27_13;
	setp.eq.s32 	%p64, %r6, 1;
	@%p64 bra 	$L__BB27_11;
	add.s32 	%r142, %r179, %r176;
	sub.s32 	%r143, %r176, %r179;
	setp.lt.s32 	%p65, %r142, %r26;
	selp.b32 	%r144, 0, %r26, %p65;
	sub.s32 	%r145, %r142, %r144;
	shr.s32 	%r146, %r143, 31;
	and.b32  	%r147, %r146, %r26;
	add.s32 	%r148, %r147, %r143;
	mul.wide.s32 	%rd59, %r145, 8;
	add.s64 	%rd60, %rd2, %rd59;
	ld.global.nc.f64 	%fd25, [%rd60];
	{ // callseq 106, 0
	.param .b64 param0;
	st.param.f64 	[param0], %fd1;
	.param .b64 param1;
	st.param.f64 	[param1], %fd25;
	.param .b32 retval0;
	prototype_106 : .callprototype (.param .b32 _) _ (.param .b64 _, .param .b64 _);
	call (retval0), 
	%rd3, 
	(
	param0, 
	param1
	)
	, prototype_106;
	ld.param.b32 	%r149, [retval0];
	} // callseq 106
	cvt.u16.u32 	%rs92, %r149;
	and.b16  	%rs93, %rs92, %rs110;
	setp.ne.s16 	%p66, %rs93, 0;
	mul.wide.s32 	%rd61, %r148, 8;
	add.s64 	%rd62, %rd2, %rd61;
	ld.global.nc.f64 	%fd26, [%rd62];
	{ // callseq 107, 0
	.param .b64 param0;
	st.param.f64 	[param0], %fd1;
	.param .b64 param1;
	st.param.f64 	[param1], %fd26;
	.param .b32 retval0;
	prototype_107 : .callprototype (.param .b32 _) _ (.param .b64 _, .param .b64 _);
	call (retval0), 
	%rd3, 
	(
	param0, 
	param1
	)
	, prototype_107;
	ld.param.b32 	%r151, [retval0];
	} // callseq 107
	cvt.u16.u32 	%rs94, %r151;
	and.b16  	%rs96, %rs94, 1;
	setp.eq.b16 	%p67, %rs96, 1;
	and.pred  	%p68, %p66, %p67;
	not.b32 	%r153, %r179;
	add.s32 	%r154, %r142, 1;
	add.s32 	%r155, %r176, %r153;
	setp.lt.s32 	%p69, %r154, %r26;
	selp.b32 	%r156, 0, %r26, %p69;
	sub.s32 	%r157, %r154, %r156;
	shr.s32 	%r158, %r155, 31;
	and.b32  	%r159, %r158, %r26;
	add.s32 	%r160, %r159, %r155;
	mul.wide.s32 	%rd63, %r157, 8;
	add.s64 	%rd64, %rd2, %rd63;
	ld.global.nc.f64 	%fd27, [%rd64];
	{ // callseq 108, 0
	.param .b64 param0;
	st.param.f64 	[param0], %fd1;
	.param .b64 param1;
	st.param.f64 	[param1], %fd27;
	.param .b32 retval0;
	prototype_108 : .callprototype (.param .b32 _) _ (.param .b64 _, .param .b64 _);
	call (retval0), 
	%rd3, 
	(
	param0, 
	param1
	)
	, prototype_108;
	ld.param.b32 	%r161, [retval0];
	} // callseq 108
	cvt.u16.u32 	%rs97, %r161;
	and.b16  	%rs99, %rs97, 1;
	setp.eq.b16 	%p70, %rs99, 1;
	and.pred  	%p71, %p68, %p70;
	mul.wide.s32 	%rd65, %r160, 8;
	add.s64 	%rd66, %rd2, %rd65;
	ld.global.nc.f64 	%fd28, [%rd66];
	{ // callseq 109, 0
	.param .b64 param0;
	st.param.f64 	[param0], %fd1;
	.param .b64 param1;
	st.param.f64 	[param1], %fd28;
	.param .b32 retval0;
	prototype_109 : .callprototype (.param .b32 _) _ (.param .b64 _, .param .b64 _);
	call (retval0), 
	%rd3, 
	(
	param0, 
	param1
	)
	, prototype_109;
	ld.param.b32 	%r163, [retval0];
	} // callseq 109
	cvt.u16.u32 	%rs100, %r163;
	and.b16  	%rs102, %rs100, 1;
	setp.eq.b16 	%p72, %rs102, 1;
	and.pred  	%p73, %p71, %p72;
	selp.u16 	%rs110, 1, 0, %p73;
	add.s32 	%r179, %r179, 2;
$L__BB27_11:
	setp.eq.s32 	%p74, %r8, 0;
	@%p74 bra 	$L__BB27_13;
	add.s32 	%r165, %r179, %r176;
	sub.s32 	%r166, %r176, %r179;
	setp.lt.s32 	%p75, %r165, %r26;
	selp.b32 	%r167, 0, %r26, %p75;
	sub.s32 	%r168, %r165, %r167;
	shr.s32 	%r169, %r166, 31;
	and.b32  	%r170, %r169, %r26;
	add.s32 	%r171, %r170, %r166;
	mul.wide.s32 	%rd67, %r168, 8;
	add.s64 	%rd68, %rd2, %rd67;
	ld.global.nc.f64 	%fd29, [%rd68];
	{ // callseq 110, 0
	.param .b64 param0;
	st.param.f64 	[param0], %fd1;
	.param .b64 param1;
	st.param.f64 	[param1], %fd29;
	.param .b32 retval0;
	prototype_110 : .callprototype (.param .b32 _) _ (.param .b64 _, .param .b64 _);
	call (retval0), 
	%rd3, 
	(
	param0, 
	param1
	)
	, prototype_110;
	ld.param.b32 	%r172, [retval0];
	} // callseq 110
	cvt.u16.u32 	%rs103, %r172;
	and.b16  	%rs104, %rs103, %rs110;
	setp.ne.s16 	%p76, %rs104, 0;
	mul.wide.s32 	%rd69, %r171, 8;
	add.s64 	%rd70, %rd2, %rd69;
	ld.global.nc.f64 	%fd30, [%rd70];
	{ // callseq 111, 0
	.param .b64 param0;
	st.param.f64 	[param0], %fd1;
	.param .b64 param1;
	st.param.f64 	[param1], %fd30;
	.param .b32 retval0;
	prototype_111 : .callprototype (.param .b32 _) _ (.param .b64 _, .param .b64 _);
	call (retval0), 
	%rd3, 
	(
	param0, 
	param1
	)
	, prototype_111;
	ld.param.b32 	%r174, [retval0];
	} // callseq 111
	cvt.u16.u32 	%rs105, %r174;
	and.b16  	%rs107, %rs105, 1;
	setp.eq.b16 	%p77, %rs107, 1;
	and.pred  	%p78, %p76, %p77;
	selp.u16 	%rs110, 1, 0, %p78;
$L__BB27_13:
	cvt.s64.s32 	%rd71, %r176;
	add.s64 	%rd72, %rd1, %rd71;
	st.global.u8 	[%rd72], %rs110;
	add.s32 	%r176, %r176, %r2;
	setp.lt.s32 	%p79, %r176, %r26;
	@%p79 bra 	$L__BB27_5;
	bra.uni 	$L__BB27_24;
$L__BB27_14:
	and.b32  	%r16, %r27, 3;
	and.b32  	%r17, %r27, 2147483644;
	and.b32  	%r18, %r27, 1;
$L__BB27_15:
	setp.lt.u32 	%p4, %r27, 4;
	mul.wide.s32 	%rd9, %r176, 8;
	add.s64 	%rd10, %rd2, %rd9;
	ld.global.nc.f64 	%fd2, [%rd10];
	mov.b16 	%rs116, 1;
	mov.b32 	%r183, 1;
	@%p4 bra 	$L__BB27_18;
	mov.b16 	%rs116, 1;
	mov.b32 	%r183, 1;
$L__BB27_17:
	.pragma "nounroll";
	add.s32 	%r35, %r183, %r176;
	sub.s32 	%r36, %r176, %r183;
	setp.lt.s32 	%p5, %r35, %r26;
	selp.b32 	%r37, %r35, %r3, %p5;
	max.s32 	%r38, %r36, 0;
	mul.wide.s32 	%rd11, %r37, 8;
	add.s64 	%rd12, %rd2, %rd11;
	ld.global.nc.f64 	%fd3, [%rd12];
	{ // callseq 84, 0
	.param .b64 param0;
	st.param.f64 	[param0], %fd2;
	.param .b64 param1;
	st.param.f64 	[param1], %fd3;
	.param .b32 retval0;
	prototype_84 : .callprototype (.param .b32 _) _ (.param .b64 _, .param .b64 _);
	call (retval0), 
	%rd3, 
	(
	param0, 
	param1
	)
	, prototype_84;
	ld.param.b32 	%r39, [retval0];
	} // callseq 84
	cvt.u16.u32 	%rs23, %r39;
	and.b16  	%rs24, %rs23, %rs116;
	and.b16  	%rs25, %rs24, 255;
	setp.ne.s16 	%p6, %rs25, 0;
	mul.wide.u32 	%rd13, %r38, 8;
	add.s64 	%rd14, %rd2, %rd13;
	ld.global.nc.f64 	%fd4, [%rd14];
	{ // callseq 85, 0
	.param .b64 param0;
	st.param.f64 	[param0], %fd2;
	.param .b64 param1;
	st.param.f64 	[param1], %fd4;
	.param .b32 retval0;
	prototype_85 : .callprototype (.param .b32 _) _ (.param .b64 _, .param .b64 _);
	call (retval0), 
	%rd3, 
	(
	param0, 
	param1
	)
	, prototype_85;
	ld.param.b32 	%r41, [retval0];
	} // callseq 85
	cvt.u16.u32 	%rs26, %r41;
	and.b16  	%rs28, %rs26, 1;
	setp.eq.b16 	%p7, %rs28, 1;
	and.pred  	%p8, %p6, %p7;
	not.b32 	%r43, %r183;
	add.s32 	%r44, %r35, 1;
	add.s32 	%r45, %r176, %r43;
	setp.lt.s32 	%p9, %r44, %r26;
	selp.b32 	%r46, %r44, %r3, %p9;
	max.s32 	%r47, %r45, 0;
	mul.wide.s32 	%rd15, %r46, 8;
	add.s64 	%rd16, %rd2, %rd15;
	ld.global.nc.f64 	%fd5, [%rd16];
	{ // callseq 86, 0
	.param .b64 param0;
	st.param.f64 	[param0], %fd2;
	.param .b64 param1;
	st.param.f64 	[param1], %fd5;
	.param .b32 retval0;
	prototype_86 : .callprototype (.param .b32 _) _ (.param .b64 _, .param .b64 _);
	call (retval0), 
	%rd3, 
	(
	param0, 
	param1
	)
	, prototype_86;
	ld.param.b32 	%r48, [retval0];
	} // callseq 86
	cvt.u16.u32 	%rs29, %r48;
	and.b16  	%rs31, %rs29, 1;
	setp.eq.b16 	%p10, %rs31, 1;
	and.pred  	%p11, %p8, %p10;
	mul.wide.u32 	%rd17, %r47, 8;
	add.s64 	%rd18, %rd2, %rd17;
	ld.global.nc.f64 	%fd6, [%rd18];
	{ // callseq 87, 0
	.param .b64 param0;
	st.param.f64 	[param0], %fd2;
	.param .b64 param1;
	st.param.f64 	[param1], %fd6;
	.param .b32 retval0;
	prototype_87 : .callprototype (.param .b32 _) _ (.param .b64 _, .param .b64 _);
	call (retval0), 
	%rd3, 
	(
	param0, 
	param1
	)
	, prototype_87;
	ld.param.b32 	%r50, [retval0];
	} // callseq 87
	cvt.u16.u32 	%rs32, %r50;
	and.b16  	%rs34, %rs32, 1;
	setp.eq.b16 	%p12, %rs34, 1;
	and.pred  	%p13, %p11, %p12;
	add.s32 	%r52, %r35, 2;
	add.s32 	%r53, %r36, -2;
	setp.lt.s32 	%p14, %r52, %r26;
	selp.b32 	%r54, %r52, %r3, %p14;
	max.s32 	%r55, %r53, 0;
	mul.wide.s32 	%rd19, %r54, 8;
	add.s64 	%rd20, %rd2, %rd19;
	ld.global.nc.f64 	%fd7, [%rd20];
	{ // callseq 88, 0
	.param .b64 param0;
	st.param.f64 	[param0], %fd2;
	.param .b64 param1;
	st.param.f64 	[param1], %fd7;
	.param .b32 retval0;
	prototype_88 : .callprototype (.param .b32 _) _ (.param .b64 _, .param .b64 _);
	call (retval0), 
	%rd3, 
	(
	param0, 
	param1
	)
	, prototype_88;
	ld.param.b32 	%r56, [retval0];
	} // callseq 88
	cvt.u16.u32 	%rs35, %r56;
	and.b16  	%rs37, %rs35, 1;
	setp.eq.b16 	%p15, %rs37, 1;
	and.pred  	%p16, %p13, %p15;
	mul.wide.u32 	%rd21, %r55, 8;
	add.s64 	%rd22, %rd2, %rd21;
	ld.global.nc.f64 	%fd8, [%rd22];
	{ // callseq 89, 0
	.param .b64 param0;
	st.param.f64 	[param0], %fd2;
	.param .b64 param1;
	st.param.f64 	[param1], %fd8;
	.param .b32 retval0;
	prototype_89 : .callprototype (.param .b32 _) _ (.param .b64 _, .param .b64 _);
	call (retval0), 
	%rd3, 
	(
	param0, 
	param1
	)
	, prototype_89;
	ld.param.b32 	%r58, [retval0];
	} // callseq 89
	cvt.u16.u32 	%rs38, %r58;
	and.b16  	%rs40, %rs38, 1;
	setp.eq.b16 	%p17, %rs40, 1;
	and.pred  	%p18, %p16, %p17;
	add.s32 	%r60, %r183, 3;
	add.s32 	%r61, %r35, 3;
	sub.s32 	%r62, %r176, %r60;
	setp.lt.s32 	%p19, %r61, %r26;
	selp.b32 	%r63, %r61, %r3, %p19;
	max.s32 	%r64, %r62, 0;
	mul.wide.s32 	%rd23, %r63, 8;
	add.s64 	%rd24, %rd2, %rd23;
	ld.global.nc.f64 	%fd9, [%rd24];
	{ // callseq 90, 0
	.param .b64 param0;
	st.param.f64 	[param0], %fd2;
	.param .b64 param1;
	st.param.f64 	[param1], %fd9;
	.param .b32 retval0;
	prototype_90 : .callprototype (.param .b32 _) _ (.param .b64 _, .param .b64 _);
	call (retval0), 
	%rd3, 
	(
	param0, 
	param1
	)
	, prototype_90;
	ld.param.b32 	%r65, [retval0];
	} // callseq 90
	cvt.u16.u32 	%rs41, %r65;
	and.b16  	%rs43, %rs41, 1;
	setp.eq.b16 	%p20, %rs43, 1;
	and.pred  	%p21, %p18, %p20;
	mul.wide.u32 	%rd25, %r64, 8;
	add.s64 	%rd26, %rd2, %rd25;
	ld.global.nc.f64 	%fd10, [%rd26];
	{ // callseq 91, 0
	.param .b64 param0;
	st.param.f64 	[param0], %fd2;
	.param .b64 param1;
	st.param.f64 	[param1], %fd10;
	.param .b32 retval0;
	prototype_91 : .callprototype (.param .b32 _) _ (.param .b64 _, .param .b64 _);
	call (retval0), 
	%rd3, 
	(
	param0, 
	param1
	)
	, prototype_91;
	ld.param.b32 	%r67, [retval0];
	} // callseq 91
	cvt.u16.u32 	%rs44, %r67;
	and.b16  	%rs46, %rs44, 1;
	setp.eq.b16 	%p22, %rs46, 1;
	and.pred  	%p23, %p21, %p22;
	selp.u16 	%rs116, 1, 0, %p23;
	add.s32 	%r183, %r183, 4;
	setp.ne.s32 	%p24, %r60, %r17;
	@%p24 bra 	$L__BB27_17;
$L__BB27_18:
	setp.eq.s32 	%p25, %r16, 0;
	@%p25 bra 	$L__BB27_23;
	setp.eq.s32 	%p26, %r16, 1;
	@%p26 bra 	$L__BB27_21;
	add.s32 	%r69, %r183, %r176;
	sub.s32 	%r70, %r176, %r183;
	setp.lt.s32 	%p27, %r69, %r26;
	selp.b32 	%r71, %r69, %r3, %p27;
	max.s32 	%r72, %r70, 0;
	mul.wide.s32 	%rd27, %r71, 8;
	add.s64 	%rd28, %rd2, %rd27;
	ld.global.nc.f64 	%fd11, [%rd28];
	{ // callseq 92, 0
	.param .b64 param0;
	st.param.f64 	[param0], %fd2;
	.param .b64 param1;
	st.param.f64 	[param1], %fd11;
	.param .b32 retval0;
	prototype_92 : .callprototype (.param .b32 _) _ (.param .b64 _, .param .b64 _);
	call (retval0), 
	%rd3, 
	(
	param0, 
	param1
	)
	, prototype_92;
	ld.param.b32 	%r73, [retval0];
	} // callseq 92
	cvt.u16.u32 	%rs48, %r73;
	and.b16  	%rs49, %rs48, %rs116;
	setp.ne.s16 	%p28, %rs49, 0;
	mul.wide.u32 	%rd29, %r72, 8;
	add.s64 	%rd30, %rd2, %rd29;
	ld.global.nc.f64 	%fd12, [%rd30];
	{ // callseq 93, 0
	.param .b64 param0;
	st.param.f64 	[param0], %fd2;
	.param .b64 param1;
	st.param.f64 	[param1], %fd12;
	.param .b32 retval0;
	prototype_93 : .callprototype (.param .b32 _) _ (.param .b64 _, .param .b64 _);
	call (retval0), 
	%rd3, 
	(
	param0, 
	param1
	)
	, prototype_93;
	ld.param.b32 	%r75, [retval0];
	} // callseq 93
	cvt.u16.u32 	%rs50, %r75;
	and.b16  	%rs52, %rs50, 1;
	setp.eq.b16 	%p29, %rs52, 1;
	and.pred  	%p30, %p28, %p29;
	not.b32 	%r77, %r183;
	add.s32 	%r78, %r69, 1;
	add.s32 	%r79, %r176, %r77;
	setp.lt.s32 	%p31, %r78, %r26;
	selp.b32 	%r80, %r78, %r3, %p31;
	max.s32 	%r81, %r79, 0;
	mul.wide.s32 	%rd31, %r80, 8;
	add.s64 	%rd32, %rd2, %rd31;
	ld.global.nc.f64 	%fd13, [%rd32];
	{ // callseq 94, 0
	.param .b64 param0;
	st.param.f64 	[param0], %fd2;
	.param .b64 param1;
	st.param.f64 	[param1], %fd13;
	.param .b32 retval0;
	prototype_94 : .callprototype (.param .b32 _) _ (.param .b64 _, .param .b64 _);
	call (retval0), 
	%rd3, 
	(
	param0, 
	param1
	)
	, prototype_94;
	ld.param.b32 	%r82, [retval0];
	} // callseq 94
	cvt.u16.u32 	%rs53, %r82;
	and.b16  	%rs55, %rs53, 1;
	setp.eq.b16 	%p32, %rs55, 1;
	and.pred  	%p33, %p30, %p32;
	mul.wide.u32 	%rd33, %r81, 8;
	add.s64 	%rd34, %rd2, %rd33;
	ld.global.nc.f64 	%fd14, [%rd34];
	{ // callseq 95, 0
	.param .b64 param0;
	st.param.f64 	[param0], %fd2;
	.param .b64 param1;
	st.param.f64 	[param1], %fd14;
	.param .b32 retval0;
	prototype_95 : .callprototype (.param .b32 _) _ (.param .b64 _, .param .b64 _);
	call (retval0), 
	%rd3, 
	(
	param0, 
	param1
	)
	, prototype_95;
	ld.param.b32 	%r84, [retval0];
	} // callseq 95
	cvt.u16.u32 	%rs56, %r84;
	and.b16  	%rs58, %rs56, 1;
	setp.eq.b16 	%p34, %rs58, 1;
	and.pred  	%p35, %p33, %p34;
	selp.u16 	%rs116, 1, 0, %p35;
	add.s32 	%r183, %r183, 2;
$L__BB27_21:
	setp.eq.s32 	%p36, %r18, 0;
	@%p36 bra 	$L__BB27_23;
	add.s32 	%r86, %r183, %r176;
	sub.s32 	%r87, %r176, %r183;
	setp.lt.s32 	%p37, %r86, %r26;
	selp.b32 	%r88, %r86, %r3, %p37;
	max.s32 	%r89, %r87, 0;
	mul.wide.s32 	%rd35, %r88, 8;
	add.s64 	%rd36, %rd2, %rd35;
	ld.global.nc.f64 	%fd15, [%rd36];
	{ // callseq 96, 0
	.param .b64 param0;
	st.param.f64 	[param0], %fd2;
	.param .b64 param1;
	st.param.f64 	[param1], %fd15;
	.param .b32 retval0;
	prototype_96 : .callprototype (.param .b32 _) _ (.param .b64 _, .param .b64 _);
	call (retval0), 
	%rd3, 
	(
	param0, 
	param1
	)
	, prototype_96;
	ld.param.b32 	%r90, [retval0];
	} // callseq 96
	cvt.u16.u32 	%rs59, %r90;
	and.b16  	%rs60, %rs59, %rs116;
	setp.ne.s16 	%p38, %rs60, 0;
	mul.wide.u32 	%rd37, %r89, 8;
	add.s64 	%rd38, %rd2, %rd37;
	ld.global.nc.f64 	%fd16, [%rd38];
	{ // callseq 97, 0
	.param .b64 param0;
	st.param.f64 	[param0], %fd2;
	.param .b64 param1;
	st.param.f64 	[param1], %fd16;
	.param .b32 retval0;
	prototype_97 : .callprototype (.param .b32 _) _ (.param .b64 _, .param .b64 _);
	call (retval0), 
	%rd3, 
	(
	param0, 
	param1
	)
	, prototype_97;
	ld.param.b32 	%r92, [retval0];
	} // callseq 97
	cvt.u16.u32 	%rs61, %r92;
	and.b16  	%rs63, %rs61, 1;
	setp.eq.b16 	%p39, %rs63, 1;
	and.pred  	%p40, %p38, %p39;
	selp.u16 	%rs116, 1, 0, %p40;
$L__BB27_23:
	cvt.s64.s32 	%rd39, %r176;
	add.s64 	%rd40, %rd1, %rd39;
	st.global.u8 	[%rd40], %rs116;
	add.s32 	%r176, %r176, %r2;
	setp.lt.s32 	%p41, %r176, %r26;
	@%p41 bra 	$L__BB27_15;
$L__BB27_24:
	ret;

}
	// .globl	_cupy_boolrelextrema_2D_int32
.visible .entry _cupy_boolrelextrema_2D_int32(
	.param .u32 _cupy_boolrelextrema_2D_int32_param_0,
	.param .u32 _cupy_boolrelextrema_2D_int32_param_1,
	.param .u8 _cupy_boolrelextrema_2D_int32_param_2,
	.param .u32 _cupy_boolrelextrema_2D_int32_param_3,
	.param .u64 .ptr .align 1 _cupy_boolrelextrema_2D_int32_param_4,
	.param .u64 .ptr .align 1 _cupy_boolrelextrema_2D_int32_param_5
)
.maxntid 512
{
	.reg .pred 	%p<81>;
	.reg .b16 	%rs<121>;
	.reg .b32 	%r<215>;
	.reg .b64 	%rd<75>;

	ld.param.u32 	%r28, [_cupy_boolrelextrema_2D_int32_param_0];
	ld.param.u32 	%r29, [_cupy_boolrelextrema_2D_int32_param_1];
	ld.param.s8 	%rs19, [_cupy_boolrelextrema_2D_int32_param_2];
	ld.param.u32 	%r30, [_cupy_boolrelextrema_2D_int32_param_3];
	ld.param.u64 	%rd4, [_cupy_boolrelextrema_2D_int32_param_4];
	ld.param.u64 	%rd5, [_cupy_boolrelextrema_2D_int32_param_5];
	cvta.to.global.u64 	%rd1, %rd5;
	cvta.to.global.u64 	%rd2, %rd4;
	mul.wide.s32 	%rd6, %r30, 8;
	mov.u64 	%rd7, func_i;
	add.s64 	%rd8, %rd7, %rd6;
	ld.global.nc.u64 	%rd3, [%rd8];
	mov.u32 	%r31, %ctaid.x;
	mov.u32 	%r32, %ntid.x;
	mov.u32 	%r33, %tid.x;
	mad.lo.s32 	%r206, %r31, %r32, %r33;
	mov.u32 	%r34, %nctaid.x;
	mul.lo.s32 	%r2, %r32, %r34;
	setp.ge.s32 	%p1, %r206, %r28;
	@%p1 bra 	$L__BB28_24;
	setp.gt.s32 	%p2, %r29, 0;
	add.s32 	%r3, %r28, -1;
	@%p2 bra 	$L__BB28_3;
$L__BB28_2:
	cvt.s64.s32 	%rd73, %r206;
	add.s64 	%rd74, %rd1, %rd73;
	mov.b16 	%rs108, 1;
	st.global.u8 	[%rd74], %rs108;
	add.s32 	%r206, %r206, %r2;
	setp.lt.s32 	%p80, %r206, %r28;
	@%p80 bra 	$L__BB28_2;
	bra.uni 	$L__BB28_24;
$L__BB28_3:
	setp.ne.s16 	%p3, %rs19, 0;
	@%p3 bra 	$L__BB28_14;
	and.b32  	%r6, %r29, 3;
	and.b32  	%r7, %r29, 2147483644;
	and.b32  	%r8, %r29, 1;
$L__BB28_5:
	setp.lt.u32 	%p42, %r29, 4;
	mul.wide.s32 	%rd41, %r206, 4;
	add.s64 	%rd42, %rd2, %rd41;
	ld.global.nc.u32 	%r10, [%rd42];
	mov.b16 	%rs110, 1;
	mov.b32 	%r209, 1;
	@%p42 bra 	$L__BB28_8;
	mov.b16 	%rs110, 1;
	mov.b32 	%r209, 1;
$L__BB28_7:
	.pragma "nounroll";
	add.s32 	%r112, %r209, %r206;
	sub.s32 	%r113, %r206, %r209;
	setp.lt.s32 	%p43, %r112, %r28;
	selp.b32 	%r114, 0, %r28, %p43;
	sub.s32 	%r115, %r112, %r114;
	shr.s32 	%r116, %r113, 31;
	and.b32  	%r117, %r116, %r28;
	add.s32 	%r118, %r117, %r113;
	mul.wide.s32 	%rd43, %r115, 4;
	add.s64 	%rd44, %rd2, %rd43;
	ld.global.nc.u32 	%r119, [%rd44];
	{ // callseq 126, 0
	.param .b32 param0;
	st.param.b32 	[param0], %r10;
	.param .b32 param1;
	st.param.b32 	[param1], %r119;
	.param .b32 retval0;
	prototype_126 : .callprototype (.param .b32 _) _ (.param .b32 _, .param .b32 _);
	call (retval0), 
	%rd3, 
	(
	param0, 
	param1
	)
	, prototype_126;
	ld.param.b32 	%r120, [retval0];
	} // callseq 126
	cvt.u16.u32 	%rs67, %r120;
	and.b16  	%rs68, %rs67, %rs110;
	and.b16  	%rs69, %rs68, 255;
	setp.ne.s16 	%p44, %rs69, 0;
	mul.wide.s32 	%rd45, %r118, 4;
	add.s64 	%rd46, %rd2, %rd45;
	ld.global.nc.u32 	%r122, [%rd46];
	{ // callseq 127, 0
	.param .b32 param0;
	st.param.b32 	[param0], %r10;
	.param .b32 param1;
	st.param.b32 	[param1], %r122;
	.param .b32 retval0;
	prototype_127 : .callprototype (.param .b32 _) _ (.param .b32 _, .param .b32 _);
	call (retval0), 
	%rd3, 
	(
	param0, 
	param1
	)
	, prototype_127;
	ld.param.b32 	%r123, [retval0];
	} // callseq 127
	cvt.u16.u32 	%rs70, %r123;
	and.b16  	%rs72, %rs70, 1;
	setp.eq.b16 	%p45, %rs72, 1;
	and.pred  	%p46, %p44, %p45;
	not.b32 	%r125, %r209;
	add.s32 	%r126, %r112, 1;
	add.s32 	%r127, %r206, %r125;
	setp.lt.s32 	%p47, %r126, %r28;
	selp.b32 	%r128, 0, %r28, %p47;
	sub.s32 	%r129, %r126, %r128;
	shr.s32 	%r130, %r127, 31;
	and.b32  	%r131, %r130, %r28;
	add.s32 	%r132, %r131, %r127;
	mul.wide.s32 	%rd47, %r129, 4;
	add.s64 	%rd48, %rd2, %rd47;
	ld.global.nc.u32 	%r133, [%rd48];
	{ // callseq 128, 0
	.param .b32 param0;
	st.param.b32 	[param0], %r10;
	.param .b32 param1;
	st.param.b32 	[param1], %r133;
	.param .b32 retval0;
	prototype_128 : .callprototype (.param .b32 _) _ (.param .b32 _, .param .b32 _);
	call (retval0), 
	%rd3, 
	(
	param0, 
	param1
	)
	, prototype_128;
	ld.param.b32 	%r134, [retval0];
	} // callseq 128
	cvt.u16.u32 	%rs73, %r134;
	and.b16  	%rs75, %rs73, 1;
	setp.eq.b16 	%p48, %rs75, 1;
	and.pred  	%p49, %p46, %p48;
	mul.wide.s32 	%rd49, %r132, 4;
	add.s64 	%rd50, %rd2, %rd49;
	ld.global.nc.u32 	%r136, [%rd50];
	{ // callseq 129, 0
	.param .b32 param0;
	st.param.b32 	[param0], %r10;
	.param .b32 param1;
	st.param.b32 	[param1], %r136;
	.param .b32 retval0;
	prototype_129 : .callprototype (.param .b32 _) _ (.param .b32 _, .param .b32 _);
	call (retval0), 
	%rd3, 
	(
	param0, 
	param1
	)
	, prototype_129;
	ld.param.b32 	%r137, [retval0];
	} // callseq 129
	cvt.u16.u32 	%rs76, %r137;
	and.b16  	%rs78, %rs76, 1;
	setp.eq.b16 	%p50, %rs78, 1;
	and.pred  	%p51, %p49, %p50;
	add.s32 	%r139, %r112, 2;
	add.s32 	%r140, %r113, -2;
	setp.lt.s32 	%p52, %r139, %r28;
	selp.b32 	%r141, 0, %r28, %p52;
	sub.s32 	%r142, %r139, %r141;
	shr.s32 	%r143, %r140, 31;
	and.b32  	%r144, %r143, %r28;
	add.s32 	%r145, %r144, %r140;
	mul.wide.s32 	%rd51, %r142, 4;
	add.s64 	%rd52, %rd2, %rd51;
	ld.global.nc.u32 	%r146, [%rd52];
	{ // callseq 130, 0
	.param .b32 param0;
	st.param.b32 	[param0], %r10;
	.param .b32 param1;
	st.param.b32 	[param1], %r146;
	.param .b32 retval0;
	prototype_130 : .callprototype (.param .b32 _) _ (.param .b32 _, .param .b32 _);
	call (retval0), 
	%rd3, 
	(
	param0, 
	param1
	)
	, prototype_130;
	ld.param.b32 	%r147, [retval0];
	} // callseq 130
	cvt.u16.u32 	%rs79, %r147;
	and.b16  	%rs81, %rs79, 1;
	setp.eq.b16 	%p53, %rs81, 1;
	and.pred  	%p54, %p51, %p53;
	mul.wide.s32 	%rd53, %r145, 4;
	add.s64 	%rd54, %rd2, %rd53;
	ld.global.nc.u32 	%r149, [%rd54];
	{ // callseq 131, 0
	.param .b32 param0;
	st.param.b32 	[param0], %r10;
	.param .b32 param1;
	st.param.b32 	[param1], %r149;
	.param .b32 retval0;
	prototype_131 : .callprototype (.param .b32 _) _ (.param .b32 _, .param .b32 _);
	call (retval0), 
	%rd3, 
	(
	param0, 
	param1
	)
	, prototype_131;
	ld.param.b32 	%r150, [retval0];
	} // callseq 131
	cvt.u16.u32 	%rs82, %r150;
	and.b16  	%rs84, %rs82, 1;
	setp.eq.b16 	%p55, %rs84, 1;
	and.pred  	%p56, %p54, %p55;
	add.s32 	%r152, %r209, 3;
	add.s32 	%r153, %r112, 3;
	sub.s32 	%r154, %r206, %r152;
	setp.lt.s32 	%p57, %r153, %r28;
	selp.b32 	%r155, 0, %r28, %p57;
	sub.s32 	%r156, %r153, %r155;
	shr.s32 	%r157, %r154, 31;
	and.b32  	%r158, %r157, %r28;
	add.s32 	%r159, %r158, %r154;
	mul.wide.s32 	%rd55, %r156, 4;
	add.s64 	%rd56, %rd2, %rd55;
	ld.global.nc.u32 	%r160, [%rd56];
	{ // callseq 132, 0
	.param .b32 param0;
	st.param.b32 	[param0], %r10;
	.param .b32 param1;
	st.param.b32 	[param1], %r160;
	.param .b32 retval0;
	prototype_132 : .callprototype (.param .b32 _) _ (.param .b32 _, .param .b32 _);
	call (retval0), 
	%rd3, 
	(
	param0, 
	param1
	)
	, prototype_132;
	ld.param.b32 	%r161, [retval0];
	} // callseq 132
	cvt.u16.u32 	%rs85, %r161;
	and.b16  	%rs87, %rs85, 1;
	setp.eq.b16 	%p58, %rs87, 1;
	and.pred  	%p59, %p56, %p58;
	mul.wide.s32 	%rd57, %r159, 4;
	add.s64 	%rd58, %rd2, %rd57;
	ld.global.nc.u32 	%r163, [%rd58];
	{ // callseq 133, 0
	.param .b32 param0;
	st.param.b32 	[param0], %r10;
	.param .b32 param1;
	st.param.b32 	[param1], %r163;
	.param .b32 retval0;
	prototype_133 : .callprototype (.param .b32 _) _ (.param .b32 _, .param .b32 _);
	call (retval0), 
	%rd3, 
	(
	param0, 
	param1
	)
	, prototype_133;
	ld.param.b32 	%r164, [retval0];
	} // callseq 133
	cvt.u16.u32 	%rs88, %r164;
	and.b16  	%rs90, %rs88, 1;
	setp.eq.b16 	%p60, %rs90, 1;
	and.pred  	%p61, %p59, %p60;
	selp.u16 	%rs110, 1, 0, %p61;
	add.s32 	%r209, %r209, 4;
	setp.ne.s32 	%p62, %r152, %r7;
	@%p62 bra 	$L__BB28_7;
$L__BB28_8:
	setp.eq.s32 	%p63, %r6, 0;
	@%p63 bra 	$L__BB28_13;
	setp.eq.s32 	%p64, %r6, 1;
	@%p64 bra 	$L__BB28_11;
	add.s32 	%r166, %r209, %r206;
	sub.s32 	%r167, %r206, %r209;
	setp.lt.s32 	%p65, %r166, %r28;
	selp.b32 	%r168, 0, %r28, %p65;
	sub.s32 	%r169, %r166, %r168;
	shr.s32 	%r170, %r167, 31;
	and.b32  	%r171, %r170, %r28;
	add.s32 	%r172, %r171, %r167;
	mul.wide.s32 	%rd59, %r169, 4;
	add.s64 	%rd60, %rd2, %rd59;
	ld.global.nc.u32 	%r173, [%rd60];
	{ // callseq 134, 0
	.param .b32 param0;
	st.param.b32 	[param0], %r10;
	.param .b32 param1;
	st.param.b32 	[param1], %r173;
	.param .b32 retval0;
	prototype_134 : .callprototype (.param .b32 _) _ (.param .b32 _, .param .b32 _);
	call (retval0), 
	%rd3, 
	(
	param0, 
	param1
	)
	, prototype_134;
	ld.param.b32 	%r174, [retval0];
	} // callseq 134
	cvt.u16.u32 	%rs92, %r174;
	and.b16  	%rs93, %rs92, %rs110;
	setp.ne.s16 	%p66, %rs93, 0;
	mul.wide.s32 	%rd61, %r172, 4;
	add.s64 	%rd62, %rd2, %rd61;
	ld.global.nc.u32 	%r176, [%rd62];
	{ // callseq 135, 0
	.param .b32 param0;
	st.param.b32 	[param0], %r10;
	.param .b32 param1;
	st.param.b32 	[param1], %r176;
	.param .b32 retval0;
	prototype_135 : .callprototype (.param .b32 _) _ (.param .b32 _, .param .b32 _);
	call (retval0), 
	%rd3, 
	(
	param0, 
	param1
	)
	, prototype_135;
	ld.param.b32 	%r177, [retval0];
	} // callseq 135
	cvt.u16.u32 	%rs94, %r177;
	and.b16  	%rs96, %rs94, 1;
	setp.eq.b16 	%p67, %rs96, 1;
	and.pred  	%p68, %p66, %p67;
	not.b32 	%r179, %r209;
	add.s32 	%r180, %r166, 1;
	add.s32 	%r181, %r206, %r179;
	setp.lt.s32 	%p69, %r180, %r28;
	selp.b32 	%r182, 0, %r28, %p69;
	sub.s32 	%r183, %r180, %r182;
	shr.s32 	%r184, %r181, 31;
	and.b32  	%r185, %r184, %r28;
	add.s32 	%r186, %r185, %r181;
	mul.wide.s32 	%rd63, %r183, 4;
	add.s64 	%rd64, %rd2, %rd63;
	ld.global.nc.u32 	%r187, [%rd64];
	{ // callseq 136, 0
	.param .b32 param0;
	st.param.b32 	[param0], %r10;
	.param .b32 param1;
	st.param.b32 	[param1], %r187;
	.param .b32 retval0;
	prototype_136 : .callprototype (.param .b32 _) _ (.param .b32 _, .param .b32 _);
	call (retval0), 
	%rd3, 
	(
	param0, 
	param1
	)
	, prototype_136;
	ld.param.b32 	%r188, [retval0];
	} // callseq 136
	cvt.u16.u32 	%rs97, %r188;
	and.b16  	%rs99, %rs97, 1;
	setp.eq.b16 	%p70, %rs99, 1;
	and.pred  	%p71, %p68, %p70;
	mul.wide.s32 	%rd65, %r186, 4;
	add.s64 	%rd66, %rd2, %rd65;
	ld.global.nc.u32 	%r190, [%rd66];
	{ // callseq 137, 0
	.param .b32 param0;
	st.param.b32 	[param0], %r10;
	.param .b32 param1;
	st.param.b32 	[param1], %r190;
	.param .b32 retval0;
	prototype_137 : .callprototype (.param .b32 _) _ (.param .b32 _, .param .b32 _);
	call (retval0), 
	%rd3, 
	(
	param0, 
	param1
	)
	, prototype_137;
	ld.param.b32 	%r191, [retval0];
	} // callseq 137
	cvt.u16.u32 	%rs100, %r191;
	and.b16  	%rs102, %rs100, 1;
	setp.eq.b16 	%p72, %rs102, 1;
	and.pred  	%p73, %p71, %p72;
	selp.u16 	%rs110, 1, 0, %p73;
	add.s32 	%r209, %r209, 2;
$L__BB28_11:
	setp.eq.s32 	%p74, %r8, 0;
	@%p74 bra 	$L__BB28_13;
	add.s32 	%r193, %r209, %r206;
	sub.s32 	%r194, %r206, %r209;
	setp.lt.s32 	%p75, %r193, %r28;
	selp.b32 	%r195, 0, %r28, %p75;
	sub.s32 	%r196, %r193, %r195;
	shr.s32 	%r197, %r194, 31;
	and.b32  	%r198, %r197, %r28;
	add.s32 	%r199, %r198, %r194;
	mul.wide.s32 	%rd67, %r196, 4;
	add.s64 	%rd68, %rd2, %rd67;
	ld.global.nc.u32 	%r200, [%rd68];
	{ // callseq 138, 0
	.param .b32 param0;
	st.param.b32 	[param0], %r10;
	.param .b32 param1;
	st.param.b32 	[param1], %r200;
	.param .b32 retval0;
	prototype_138 : .callprototype (.param .b32 _) _ (.param .b32 _, .param .b32 _);
	call (retval0), 
	%rd3, 
	(
	param0, 
	param1
	)
	, prototype_138;
	ld.param.b32 	%r201, [retval0];
	} // callseq 138
	cvt.u16.u32 	%rs103, %r201;
	and.b16  	%rs104, %rs103, %rs110;
	setp.ne.s16 	%p76, %rs104, 0;
	mul.wide.s32 	%rd69, %r199, 4;
	add.s64 	%rd70, %rd2, %rd69;
	ld.global.nc.u32 	%r203, [%rd70];
	{ // callseq 139, 0
	.param .b32 param0;
	st.param.b32 	[param0], %r10;
	.param .b32 param1;
	st.param.b32 	[param1], %r203;
	.param .b32 retval0;
	prototype_139 : .callprototype (.param .b32 _) _ (.param .b32 _, .param .b32 _);
	call (retval0), 
	%rd3, 
	(
	param0, 
	param1
	)
	, prototype_139;
	ld.param.b32 	%r204, [retval0];
	} // callseq 139
	cvt.u16.u32 	%rs105, %r204;
	and.b16  	%rs107, %rs105, 1;
	setp.eq.b16 	%p77, %rs107, 1;
	and.pred  	%p78, %p76, %p77;
	selp.u16 	%rs110, 1, 0, %p78;
$L__BB28_13:
	cvt.s64.s32 	%rd71, %r206;
	add.s64 	%rd72, %rd1, %rd71;
	st.global.u8 	[%rd72], %rs110;
	add.s32 	%r206, %r206, %r2;
	setp.lt.s32 	%p79, %r206, %r28;
	@%p79 bra 	$L__BB28_5;
	bra.uni 	$L__BB28_24;
$L__BB28_14:
	and.b32  	%r17, %r29, 3;
	and.b32  	%r18, %r29, 2147483644;
	and.b32  	%r19, %r29, 1;
$L__BB28_15:
	setp.lt.u32 	%p4, %r29, 4;
	mul.wide.s32 	%rd9, %r206, 4;
	add.s64 	%rd10, %rd2, %rd9;
	ld.global.nc.u32 	%r21, [%rd10];
	mov.b16 	%rs116, 1;
	mov.b32 	%r213, 1;
	@%p4 bra 	$L__BB28_18;
	mov.b16 	%rs116, 1;
	mov.b32 	%r213, 1;
$L__BB28_17:
	.pragma "nounroll";
	add.s32 	%r37, %r213, %r206;
	sub.s32 	%r38, %r206, %r213;
	setp.lt.s32 	%p5, %r37, %r28;
	selp.b32 	%r39, %r37, %r3, %p5;
	max.s32 	%r40, %r38, 0;
	mul.wide.s32 	%rd11, %r39, 4;
	add.s64 	%rd12, %rd2, %rd11;
	ld.global.nc.u32 	%r41, [%rd12];
	{ // callseq 112, 0
	.param .b32 param0;
	st.param.b32 	[param0], %r21;
	.param .b32 param1;
	st.param.b32 	[param1], %r41;
	.param .b32 retval0;
	prototype_112 : .callprototype (.param .b32 _) _ (.param .b32 _, .param .b32 _);
	call (retval0), 
	%rd3, 
	(
	param0, 
	param1
	)
	, prototype_112;
	ld.param.b32 	%r42, [retval0];
	} // callseq 112
	cvt.u16.u32 	%rs23, %r42;
	and.b16  	%rs24, %rs23, %rs116;
	and.b16  	%rs25, %rs24, 255;
	setp.ne.s16 	%p6, %rs25, 0;
	mul.wide.u32 	%rd13, %r40, 4;
	add.s64 	%rd14, %rd2, %rd13;
	ld.global.nc.u32 	%r44, [%rd14];
	{ // callseq 113, 0
	.param .b32 param0;
	st.param.b32 	[param0], %r21;
	.param .b32 param1;
	st.param.b32 	[param1], %r44;
	.param .b32 retval0;
	prototype_113 : .callprototype (.param .b32 _) _ (.param .b32 _, .param .b32 _);
	call (retval0), 
	%rd3, 
	(
	param0, 
	param1
	)
	, prototype_113;
	ld.param.b32 	%r45, [retval0];
	} // callseq 113
	cvt.u16.u32 	%rs26, %r45;
	and.b16  	%rs28, %rs26, 1;
	setp.eq.b16 	%p7, %rs28, 1;
	and.pred  	%p8, %p6, %p7;
	not.b32 	%r47, %r213;
	add.s32 	%r48, %r37, 1;
	add.s32 	%r49, %r206, %r47;
	setp.lt.s32 	%p9, %r48, %r28;
	selp.b32 	%r50, %r48, %r3, %p9;
	max.s32 	%r51, %r49, 0;
	mul.wide.s32 	%rd15, %r50, 4;
	add.s64 	%rd16, %rd2, %rd15;
	ld.global.nc.u32 	%r52, [%rd16];
	{ // callseq 114, 0
	.param .b32 param0;
	st.param.b32 	[param0], %r21;
	.param .b32 param1;
	st.param.b32 	[param1], %r52;
	.param .b32 retval0;
	prototype_114 : .callprototype (.param .b32 _) _ (.param .b32 _, .param .b32 _);
	call (retval0), 
	%rd3, 
	(
	param0, 
	param1
	)
	, prototype_114;
	ld.param.b32 	%r53, [retval0];
	} // callseq 114
	cvt.u16.u32 	%rs29, %r53;
	and.b16  	%rs31, %rs29, 1;
	setp.eq.b16 	%p10, %rs31, 1;
	and.pred  	%p11, %p8, %p10;
	mul.wide.u32 	%rd17, %r51, 4;
	add.s64 	%rd18, %rd2, %rd17;
	ld.global.nc.u32 	%r55, [%rd18];
	{ // callseq 115, 0
	.param .b32 param0;
	st.param.b32 	[param0], %r21;
	.param .b32 param1;
	st.param.b32 	[param1], %r55;
	.param .b32 retval0;
	prototype_115 : .callprototype (.param .b32 _) _ (.param .b32 _, .param .b32 _);
	call (retval0), 
	%rd3, 
	(
	param0, 
	param1
	)
	, prototype_115;
	ld.param.b32 	%r56, [retval0];
	} // callseq 115
	cvt.u16.u32 	%rs32, %r56;
	and.b16  	%rs34, %rs32, 1;
	setp.eq.b16 	%p12, %rs34, 1;
	and.pred  	%p13, %p11, %p12;
	add.s32 	%r58, %r37, 2;
	add.s32 	%r59, %r38, -2;
	setp.lt.s32 	%p14, %r58, %r28;
	selp.b32 	%r60, %r58, %r3, %p14;
	max.s32 	%r61, %r59, 0;
	mul.wide.s32 	%rd19, %r60, 4;
	add.s64 	%rd20, %rd2, %rd19;
	ld.global.nc.u32 	%r62, [%rd20];
	{ // callseq 116, 0
	.param .b32 param0;
	st.param.b32 	[param0], %r21;
	.param .b32 param1;
	st.param.b32 	[param1], %r62;
	.param .b32 retval0;
	prototype_116 : .callprototype (.param .b32 _) _ (.param .b32 _, .param .b32 _);
	call (retval0), 
	%rd3, 
	(
	param0, 
	param1
	)
	, prototype_116;
	ld.param.b32 	%r63, [retval0];
	} // callseq 116
	cvt.u16.u32 	%rs35, %r63;
	and.b16  	%rs37, %rs35, 1;
	setp.eq.b16 	%p15, %rs37, 1;
	and.pred  	%p16, %p13, %p15;
	mul.wide.u32 	%rd21, %r61, 4;
	add.s64 	%rd22, %rd2, %rd21;
	ld.global.nc.u32 	%r65, [%rd22];
	{ // callseq 117, 0
	.param .b32 param0;
	st.param.b32 	[param0], %r21;
	.param .b32 param1;
	st.param.b32 	[param1], %r65;
	.param .b32 retval0;
	prototype_117 : .callprototype (.param .b32 _) _ (.param .b32 _, .param .b32 _);
	call (retval0), 
	%rd3, 
	(
	param0, 
	param1
	)
	, prototype_117;
	ld.param.b32 	%r66, [retval0];
	} // callseq 117
	cvt.u16.u32 	%rs38, %r66;
	and.b16  	%rs40, %rs38, 1;
	setp.eq.b16 	%p17, %rs40, 1;
	and.pred  	%p18, %p16, %p17;
	add.s32 	%r68, %r213, 3;
	add.s32 	%r69, %r37, 3;
	sub.s32 	%r70, %r206, %r68;
	setp.lt.s32 	%p19, %r69, %r28;
	selp.b32 	%r71, %r69, %r3, %p19;
	max.s32 	%r72, %r70, 0;
	mul.wide.s32 	%rd23, %r71, 4;
	add.s64 	%rd24, %rd2, %rd23;
	ld.global.nc.u32 	%r73, [%rd24];
	{ // callseq 118, 0
	.param .b32 param0;
	st.param.b32 	[param0], %r21;
	.param .b32 param1;
	st.param.b32 	[param1], %r73;
	.param .b32 retval0;
	prototype_118 : .callprototype (.param .b32 _) _ (.param .b32 _, .param .b32 _);
	call (retval0), 
	%rd3, 
	(
	param0, 
	param1
	)
	, prototype_118;
	ld.param.b32 	%r74, [retval0];
	} // callseq 118
	cvt.u16.u32 	%rs41, %r74;
	and.b16  	%rs43, %rs41, 1;
	setp.eq.b16 	%p20, %rs43, 1;
	and.pred  	%p21, %p18, %p20;
	mul.wide.u32 	%rd25, %r72, 4;
	add.s64 	%rd26, %rd2, %rd25;
	ld.global.nc.u32 	%r76, [%rd26];
	{ // callseq 119, 0
	.param .b32 param0;
	st.param.b32 	[param0], %r21;
	.param .b32 param1;
	st.param.b32 	[param1], %r76;
	.param .b32 retval0;
	prototype_119 : .callprototype (.param .b32 _) _ (.param .b32 _, .param .b32 _);
	call (retval0), 
	%rd3, 
	(
	param0, 
	param1
	)
	, prototype_119;
	ld.param.b32 	%r77, [retval0];
	} // callseq 119
	cvt.u16.u32 	%rs44, %r77;
	and.b16  	%rs46, %rs44, 1;
	setp.eq.b16 	%p22, %rs46, 1;
	and.pred  	%p23, %p21, %p22;
	selp.u16 	%rs116, 1, 0, %p23;
	add.s32 	%r213, %r213, 4;
	setp.ne.s32 	%p24, %r68, %r18;
	@%p24 bra 	$L__BB28_17;
$L__BB28_18:
	setp.eq.s32 	%p25, %r17, 0;
	@%p25 bra 	$L__BB28_23;
	setp.eq.s32 	%p26, %r17, 1;
	@%p26 bra 	$L__BB28_21;
	add.s32 	%r79, %r213, %r206;
	sub.s32 	%r80, %r206, %r213;
	setp.lt.s32 	%p27, %r79, %r28;
	selp.b32 	%r81, %r79, %r3, %p27;
	max.s32 	%r82, %r80, 0;
	mul.wide.s32 	%rd27, %r81, 4;
	add.s64 	%rd28, %rd2, %rd27;
	ld.global.nc.u32 	%r83, [%rd28];
	{ // callseq 120, 0
	.param .b32 param0;
	st.param.b32 	[param0], %r21;
	.param .b32 param1;
	st.param.b32 	[param1], %r83;
	.param .b32 retval0;
	prototype_120 : .callprototype (.param .b32 _) _ (.param .b32 _, .param .b32 _);
	call (retval0), 
	%rd3, 
	(
	param0, 
	param1
	)
	, prototype_120;
	ld.param.b32 	%r84, [retval0];
	} // callseq 120
	cvt.u16.u32 	%rs48, %r84;
	and.b16  	%rs49, %rs48, %rs116;
	setp.ne.s16 	%p28, %rs49, 0;
	mul.wide.u32 	%rd29, %r82, 4;
	add.s64 	%rd30, %rd2, %rd29;
	ld.global.nc.u32 	%r86, [%rd30];
	{ // callseq 121, 0
	.param .b32 param0;
	st.param.b32 	[param0], %r21;
	.param .b32 param1;
	st.param.b32 	[param1], %r86;
	.param .b32 retval0;
	prototype_121 : .callprototype (.param .b32 _) _ (.param .b32 _, .param .b32 _);
	call (retval0), 
	%rd3, 
	(
	param0, 
	param1
	)
	, prototype_121;
	ld.param.b32 	%r87, [retval0];
	} // callseq 121
	cvt.u16.u32 	%rs50, %r87;
	and.b16  	%rs52, %rs50, 1;
	setp.eq.b16 	%p29, %rs52, 1;
	and.pred  	%p30, %p28, %p29;
	not.b32 	%r89, %r213;
	add.s32 	%r90, %r79, 1;
	add.s32 	%r91, %r206, %r89;
	setp.lt.s32 	%p31, %r90, %r28;
	selp.b32 	%r92, %r90, %r3, %p31;
	max.s32 	%r93, %r91, 0;
	mul.wide.s32 	%rd31, %r92, 4;
	add.s64 	%rd32, %rd2, %rd31;
	ld.global.nc.u32 	%r94, [%rd32];
	{ // callseq 122, 0
	.param .b32 param0;
	st.param.b32 	[param0], %r21;
	.param .b32 param1;
	st.param.b32 	[param1], %r94;
	.param .b32 retval0;
	prototype_122 : .callprototype (.param .b32 _) _ (.param .b32 _, .param .b32 _);
	call (retval0), 
	%rd3, 
	(
	param0, 
	param1
	)
	, prototype_122;
	ld.param.b32 	%r95, [retval0];
	} // callseq 122
	cvt.u16.u32 	%rs53, %r95;
	and.b16  	%rs55, %rs53, 1;
	setp.eq.b16 	%p32, %rs55, 1;
	and.pred  	%p33, %p30, %p32;
	mul.wide.u32 	%rd33, %r93, 4;
	add.s64 	%rd34, %rd2, %rd33;
	ld.global.nc.u32 	%r97, [%rd34];
	{ // callseq 123, 0
	.param .b32 param0;
	st.param.b32 	[param0], %r21;
	.param .b32 param1;
	st.param.b32 	[param1], %r97;
	.param .b32 retval0;
	prototype_123 : .callprototype (.param .b32 _) _ (.param .b32 _, .param .b32 _);
	call (retval0), 
	%rd3, 
	(
	param0, 
	param1
	)
	, prototype_123;
	ld.param.b32 	%r98, [retval0];
	} // callseq 123
	cvt.u16.u32 	%rs56, %r98;
	and.b16  	%rs58, %rs56, 1;
	setp.eq.b16 	%p34, %rs58, 1;
	and.pred  	%p35, %p33, %p34;
	selp.u16 	%rs116, 1, 0, %p35;
	add.s32 	%r213, %r213, 2;
$L__BB28_21:
	setp.eq.s32 	%p36, %r19, 0;
	@%p36 bra 	$L__BB28_23;
	add.s32 	%r100, %r213, %r206;
	sub.s32 	%r101, %r206, %r213;
	setp.lt.s32 	%p37, %r100, %r28;
	selp.b32 	%r102, %r100, %r3, %p37;
	max.s32 	%r103, %r101, 0;
	mul.wide.s32 	%rd35, %r102, 4;
	add.s64 	%rd36, %rd2, %rd35;
	ld.global.nc.u32 	%r104, [%rd36];
	{ // callseq 124, 0
	.param .b32 param0;
	st.param.b32 	[param0], %r21;
	.param .b32 param1;
	st.param.b32 	[param1], %r104;
	.param .b32 retval0;
	prototype_124 : .callprototype (.param .b32 _) _ (.param .b32 _, .param .b32 _);
	call (retval0), 
	%rd3, 
	(
	param0, 
	param1
	)
	, prototype_124;
	ld.param.b32 	%r105, [retval0];
	} // callseq 124
	cvt.u16.u32 	%rs59, %r105;
	and.b16  	%rs60, %rs59, %rs116;
	setp.ne.s16 	%p38, %rs60, 0;
	mul.wide.u32 	%rd37, %r103, 4;
	add.s64 	%rd38, %rd2, %rd37;
	ld.global.nc.u32 	%r107, [%rd38];
	{ // callseq 125, 0
	.param .b32 param0;
	st.param.b32 	[param0], %r21;
	.param .b32 param1;
	st.param.b32 	[param1], %r107;
	.param .b32 retval0;
	prototype_125 : .callprototype (.param .b32 _) _ (.param .b32 _, .param .b32 _);
	call (retval0), 
	%rd3, 
	(
	param0, 
	param1
	)
	, prototype_125;
	ld.param.b32 	%r108, [retval0];
	} // callseq 125
	cvt.u16.u32 	%rs61, %r108;
	and.b16  	%rs63, %rs61, 1;
	setp.eq.b16 	%p39, %rs63, 1;
	and.pred  	%p40, %p38, %p39;
	selp.u16 	%rs116, 1, 0, %p40;
$L__BB28_23:
	cvt.s64.s32 	%rd39, %r206;
	add.s64 	%rd40, %rd1, %rd39;
	st.global.u8 	[%rd40], %rs116;
	add.s32 	%r206, %r206, %r2;
	setp.lt.s32 	%p41, %r206, %r28;
	@%p41 bra 	$L__BB28_15;
$L__BB28_24:
	ret;

}
	// .globl	_cupy_boolrelextrema_2D_int64
.visible .entry _cupy_boolrelextrema_2D_int64(
	.param .u32 _cupy_boolrelextrema_2D_int64_param_0,
	.param .u32 _cupy_boolrelextrema_2D_int64_param_1,
	.param .u8 _cupy_boolrelextrema_2D_int64_param_2,
	.param .u32 _cupy_boolrelextrema_2D_int64_param_3,
	.param .u64 .ptr .align 1 _cupy_boolrelextrema_2D_int64_param_4,
	.param .u64 .ptr .align 1 _cupy_boolrelextrema_2D_int64_param_5
)
.maxntid 512
{
	.reg .pred 	%p<81>;
	.reg .b16 	%rs<121>;
	.reg .b32 	%r<185>;
	.reg .b64 	%rd<105>;

	ld.param.u32 	%r26, [_cupy_boolrelextrema_2D_int64_param_0];
	ld.param.u32 	%r27, [_cupy_boolrelextrema_2D_int64_param_1];
	ld.param.s8 	%rs19, [_cupy_boolrelextrema_2D_int64_param_2];
	ld.param.u32 	%r28, [_cupy_boolrelextrema_2D_int64_param_3];
	ld.param.u64 	%rd6, [_cupy_boolrelextrema_2D_int64_param_4];
	ld.param.u64 	%rd7, [_cupy_boolrelextrema_2D_int64_param_5];
	cvta.to.global.u64 	%rd1, %rd7;
	cvta.to.global.u64 	%rd2, %rd6;
	mul.wide.s32 	%rd8, %r28, 8;
	mov.u64 	%rd9, func_l;
	add.s64 	%rd10, %rd9, %rd8;
	ld.global.nc.u64 	%rd3, [%rd10];
	mov.u32 	%r29, %ctaid.x;
	mov.u32 	%r30, %ntid.x;
	mov.u32 	%r31, %tid.x;
	mad.lo.s32 	%r176, %r29, %r30, %r31;
	mov.u32 	%r32, %nctaid.x;
	mul.lo.s32 	%r2, %r30, %r32;
	setp.ge.s32 	%p1, %r176, %r26;
	@%p1 bra 	$L__BB29_24;
	setp.gt.s32 	%p2, %r27, 0;
	add.s32 	%r3, %r26, -1;
	@%p2 bra 	$L__BB29_3;
$L__BB29_2:
	cvt.s64.s32 	%rd103, %r176;
	add.s64 	%rd104, %rd1, %rd103;
	mov.b16 	%rs108, 1;
	st.global.u8 	[%rd104], %rs108;
	add.s32 	%r176, %r176, %r2;
	setp.lt.s32 	%p80, %r176, %r26;
	@%p80 bra 	$L__BB29_2;
	bra.uni 	$L__BB29_24;
$L__BB29_3:
	setp.ne.s16 	%p3, %rs19, 0;
	@%p3 bra 	$L__BB29_14;
	and.b32  	%r6, %r27, 3;
	and.b32  	%r7, %r27, 2147483644;
	and.b32  	%r8, %r27, 1;
$L__BB29_5:
	setp.lt.u32 	%p42, %r27, 4;
	mul.wide.s32 	%rd57, %r176, 8;
	add.s64 	%rd58, %rd2, %rd57;
	ld.global.nc.u64 	%rd4, [%rd58];
	mov.b16 	%rs110, 1;
	mov.b32 	%r179, 1;
	@%p42 bra 	$L__BB29_8;
	mov.b16 	%rs110, 1;
	mov.b32 	%r179, 1;
$L__BB29_7:
	.pragma "nounroll";
	add.s32 	%r96, %r179, %r176;
	sub.s32 	%r97, %r176, %r179;
	setp.lt.s32 	%p43, %r96, %r26;
	selp.b32 	%r98, 0, %r26, %p43;
	sub.s32 	%r99, %r96, %r98;
	shr.s32 	%r100, %r97, 31;
	and.b32  	%r101, %r100, %r26;
	add.s32 	%r102, %r101, %r97;
	mul.wide.s32 	%rd59, %r99, 8;
	add.s64 	%rd60, %rd2, %rd59;
	ld.global.nc.u64 	%rd61, [%rd60];
	{ // callseq 154, 0
	.param .b64 param0;
	st.param.b64 	[param0], %rd4;
	.param .b64 param1;
	st.param.b64 	[param1], %rd61;
	.param .b32 retval0;
	prototype_154 : .callprototype (.param .b32 _) _ (.param .b64 _, .param .b64 _);
	call (retval0), 
	%rd3, 
	(
	param0, 
	param1
	)
	, prototype_154;
	ld.param.b32 	%r103, [retval0];
	} // callseq 154
	cvt.u16.u32 	%rs67, %r103;
	and.b16  	%rs68, %rs67, %rs110;
	and.b16  	%rs69, %rs68, 255;
	setp.ne.s16 	%p44, %rs69, 0;
	mul.wide.s32 	%rd62, %r102, 8;
	add.s64 	%rd63, %rd2, %rd62;
	ld.global.nc.u64 	%rd64, [%rd63];
	{ // callseq 155, 0
	.param .b64 param0;
	st.param.b64 	[param0], %rd4;
	.param .b64 param1;
	st.param.b64 	[param1], %rd64;
	.param .b32 retval0;
	prototype_155 : .callprototype (.param .b32 _) _ (.param .b64 _, .param .b64 _);
	call (retval0), 
	%rd3, 
	(
	param0, 
	param1
	)
	, prototype_155;
	ld.param.b32 	%r105, [retval0];
	} // callseq 155
	cvt.u16.u32 	%rs70, %r105;
	and.b16  	%rs72, %rs70, 1;
	setp.eq.b16 	%p45, %rs72, 1;
	and.pred  	%p46, %p44, %p45;
	not.b32 	%r107, %r179;
	add.s32 	%r108, %r96, 1;
	add.s32 	%r109, %r176, %r107;
	setp.lt.s32 	%p47, %r108, %r26;
	selp.b32 	%r110, 0, %r26, %p47;
	sub.s32 	%r111, %r108, %r110;
	shr.s32 	%r112, %r109, 31;
	and.b32  	%r113, %r112, %r26;
	add.s32 	%r114, %r113, %r109;
	mul.wide.s32 	%rd65, %r111, 8;
	add.s64 	%rd66, %rd2, %rd65;
	ld.global.nc.u64 	%rd67, [%rd66];
	{ // callseq 156, 0
	.param .b64 param0;
	st.param.b64 	[param0], %rd4;
	.param .b64 param1;
	st.param.b64 	[param1], %rd67;
	.param .b32 retval0;
	prototype_156 : .callprototype (.param .b32 _) _ (.param .b64 _, .param .b64 _);
	call (retval0), 
	%rd3, 
	(
	param0, 
	param1
	)
	, prototype_156;
	ld.param.b32 	%r115, [retval0];
	} // callseq 156
	cvt.u16.u32 	%rs73, %r115;
	and.b16  	%rs75, %rs73, 1;
	setp.eq.b16 	%p48, %rs75, 1;
	and.pred  	%p49, %p46, %p48;
	mul.wide.s32 	%rd68, %r114, 8;
	add.s64 	%rd69, %rd2, %rd68;
	ld.global.nc.u64 	%rd70, [%rd69];
	{ // callseq 157, 0
	.param .b64 param0;
	st.param.b64 	[param0], %rd4;
	.param .b64 param1;
	st.param.b64 	[param1], %rd70;
	.param .b32 retval0;
	prototype_157 : .callprototype (.param .b32 _) _ (.param .b64 _, .param .b64 _);
	call (retval0), 
	%rd3, 
	(
	param0, 
	param1
	)
	, prototype_157;
	ld.param.b32 	%r117, [retval0];
	} // callseq 157
	cvt.u16.u32 	%rs76, %r117;
	and.b16  	%rs78, %rs76, 1;
	setp.eq.b16 	%p50, %rs78, 1;
	and.pred  	%p51, %p49, %p50;
	add.s32 	%r119, %r96, 2;
	add.s32 	%r120, %r97, -2;
	setp.lt.s32 	%p52, %r119, %r26;
	selp.b32 	%r121, 0, %r26, %p52;
	sub.s32 	%r122, %r119, %r121;
	shr.s32 	%r123, %r120, 31;
	and.b32  	%r124, %r123, %r26;
	add.s32 	%r125, %r124, %r120;
	mul.wide.s32 	%rd71, %r122, 8;
	add.s64 	%rd72, %rd2, %rd71;
	ld.global.nc.u64 	%rd73, [%rd72];
	{ // callseq 158, 0
	.param .b64 param0;
	st.param.b64 	[param0], %rd4;
	.param .b64 param1;
	st.param.b64 	[param1], %rd73;
	.param .b32 retval0;
	prototype_158 : .callprototype (.param .b32 _) _ (.param .b64 _, .param .b64 _);
	call (retval0), 
	%rd3, 
	(
	param0, 
	param1
	)
	, prototype_158;
	ld.param.b32 	%r126, [retval0];
	} // callseq 158
	cvt.u16.u32 	%rs79, %r126;
	and.b16  	%rs81, %rs79, 1;
	setp.eq.b16 	%p53, %rs81, 1;
	and.pred  	%p54, %p51, %p53;
	mul.wide.s32 	%rd74, %r125, 8;
	add.s64 	%rd75, %rd2, %rd74;
	ld.global.nc.u64 	%rd76, [%rd75];
	{ // callseq 159, 0
	.param .b64 param0;
	st.param.b64 	[param0], %rd4;
	.param .b64 param1;
	st.param.b64 	[param1], %rd76;
	.param .b32 retval0;
	prototype_159 : .callprototype (.param .b32 _) _ (.param .b64 _, .param .b64 _);
	call (retval0), 
	%rd3, 
	(
	param0, 
	param1
	)
	, prototype_159;
	ld.param.b32 	%r128, [retval0];
	} // callseq 159
	cvt.u16.u32 	%rs82, %r128;
	and.b16  	%rs84, %rs82, 1;
	setp.eq.b16 	%p55, %rs84, 1;
	and.pred  	%p56, %p54, %p55;
	add.s32 	%r130, %r179, 3;
	add.s32 	%r131, %r96, 3;
	sub.s32 	%r132, %r176, %r130;
	setp.lt.s32 	%p57, %r131, %r26;
	selp.b32 	%r133, 0, %r26, %p57;
	sub.s32 	%r134, %r131, %r133;
	shr.s32 	%r135, %r132, 31;
	and.b32  	%r136, %r135, %r26;
	add.s32 	%r137, %r136, %r132;
	mul.wide.s32 	%rd77, %r134, 8;
	add.s64 	%rd78, %rd2, %rd77;
	ld.global.nc.u64 	%rd79, [%rd78];
	{ // callseq 160, 0
	.param .b64 param0;
	st.param.b64 	[param0], %rd4;
	.param .b64 param1;
	st.param.b64 	[param1], %rd79;
	.param .b32 retval0;
	prototype_160 : .callprototype (.param .b32 _) _ (.param .b64 _, .param .b64 _);
	call (retval0), 
	%rd3, 
	(
	param0, 
	param1
	)
	, prototype_160;
	ld.param.b32 	%r138, [retval0];
	} // callseq 160
	cvt.u16.u32 	%rs85, %r138;
	and.b16  	%rs87, %rs85, 1;
	setp.eq.b16 	%p58, %rs87, 1;
	and.pred  	%p59, %p56, %p58;
	mul.wide.s32 	%rd80, %r137, 8;
	add.s64 	%rd81, %rd2, %rd80;
	ld.global.nc.u64 	%rd82, [%rd81];
	{ // callseq 161, 0
	.param .b64 param0;
	st.param.b64 	[param0], %rd4;
	.param .b64 param1;
	st.param.b64 	[param1], %rd82;
	.param .b32 retval0;
	prototype_161 : .callprototype (.param .b32 _) _ (.param .b64 _, .param .b64 _);
	call (retval0), 
	%rd3, 
	(
	param0, 
	param1
	)
	, prototype_161;
	ld.param.b32 	%r140, [retval0];
	} // callseq 161
	cvt.u16.u32 	%rs88, %r140;
	and.b16  	%rs90, %rs88, 1;
	setp.eq.b16 	%p60, %rs90, 1;
	and.pred  	%p61, %p59, %p60;
	selp.u16 	%rs110, 1, 0, %p61;
	add.s32 	%r179, %r179, 4;
	setp.ne.s32 	%p62, %r130, %r7;
	@%p62 bra 	$L__BB29_7;
$L__BB29_8:
	setp.eq.s32 	%p63, %r6, 0;
	@%p63 bra 	$L__BB29_13;
	setp.eq.s32 	%p64, %r6, 1;
	@%p64 bra 	$L__BB29_11;
	add.s32 	%r142, %r179, %r176;
	sub.s32 	%r143, %r176, %r179;
	setp.lt.s32 	%p65, %r142, %r26;
	selp.b32 	%r144, 0, %r26, %p65;
	sub.s32 	%r145, %r142, %r144;
	shr.s32 	%r146, %r143, 31;
	and.b32  	%r147, %r146, %r26;
	add.s32 	%r148, %r147, %r143;
	mul.wide.s32 	%rd83, %r145, 8;
	add.s64 	%rd84, %rd2, %rd83;
	ld.global.nc.u64 	%rd85, [%rd84];
	{ // callseq 162, 0
	.param .b64 param0;
	st.param.b64 	[param0], %rd4;
	.param .b64 param1;
	st.param.b64 	[param1], %rd85;
	.param .b32 retval0;
	prototype_162 : .callprototype (.param .b32 _) _ (.param .b64 _, .param .b64 _);
	call (retval0), 
	%rd3, 
	(
	param0, 
	param1
	)
	, prototype_162;
	ld.param.b32 	%r149, [retval0];
	} // callseq 162
	cvt.u16.u32 	%rs92, %r149;
	and.b16  	%rs93, %rs92, %rs110;
	setp.ne.s16 	%p66, %rs93, 0;
	mul.wide.s32 	%rd86, %r148, 8;
	add.s64 	%rd87, %rd2, %rd86;
	ld.global.nc.u64 	%rd88, [%rd87];
	{ // callseq 163, 0
	.param .b64 param0;
	st.param.b64 	[param0], %rd4;
	.param .b64 param1;
	st.param.b64 	[param1], %rd88;
	.param .b32 retval0;
	prototype_163 : .callprototype (.param .b32 _) _ (.param .b64 _, .param .b64 _);
	call (retval0), 
	%rd3, 
	(
	param0, 
	param1
	)
	, prototype_163;
	ld.param.b32 	%r151, [retval0];
	} // callseq 163
	cvt.u16.u32 	%rs94, %r151;
	and.b16  	%rs96, %rs94, 1;
	setp.eq.b16 	%p67, %rs96, 1;
	and.pred  	%p68, %p66, %p67;
	not.b32 	%r153, %r179;
	add.s32 	%r154, %r142, 1;
	add.s32 	%r155, %r176, %r153;
	setp.lt.s32 	%p69, %r154, %r26;
	selp.b32 	%r156, 0, %r26, %p69;
	sub.s32 	%r157, %r154, %r156;
	shr.s32 	%r158, %r155, 31;
	and.b32  	%r159, %r158, %r26;
	add.s32 	%r160, %r159, %r155;
	mul.wide.s32 	%rd89, %r157, 8;
	add.s64 	%rd90, %rd2, %rd89;
	ld.global.nc.u64 	%rd91, [%rd90];
	{ // callseq 164, 0
	.param .b64 param0;
	st.param.b64 	[param0], %rd4;
	.param .b64 param1;
	st.param.b64 	[param1], %rd91;
	.param .b32 retval0;
	prototype_164 : .callprototype (.param .b32 _) _ (.param .b64 _, .param .b64 _);
	call (retval0), 
	%rd3, 
	(
	param0, 
	param1
	)
	, prototype_164;
	ld.param.b32 	%r161, [retval0];
	} // callseq 164
	cvt.u16.u32 	%rs97, %r161;
	and.b16  	%rs99, %rs97, 1;
	setp.eq.b16 	%p70, %rs99, 1;
	and.pred  	%p71, %p68, %p70;
	mul.wide.s32 	%rd92, %r160, 8;
	add.s64 	%rd93, %rd2, %rd92;
	ld.global.nc.u64 	%rd94, [%rd93];
	{ // callseq 165, 0
	.param .b64 param0;
	st.param.b64 	[param0], %rd4;
	.param .b64 param1;
	st.param.b64 	[param1], %rd94;
	.param .b32 retval0;
	prototype_165 : .callprototype (.param .b32 _) _ (.param .b64 _, .param .b64 _);
	call (retval0), 
	%rd3, 
	(
	param0, 
	param1
	)
	, prototype_165;
	ld.param.b32 	%r163, [retval0];
	} // callseq 165
	cvt.u16.u32 	%rs100, %r163;
	and.b16  	%rs102, %rs100, 1;
	setp.eq.b16 	%p72, %rs102, 1;
	and.pred  	%p73, %p71, %p72;
	selp.u16 	%rs110, 1, 0, %p73;
	add.s32 	%r179, %r179, 2;
$L__BB29_11:
	setp.eq.s32 	%p74, %r8, 0;
	@%p74 bra 	$L__BB29_13;
	add.s32 	%r165, %r179, %r176;
	sub.s32 	%r166, %r176, %r179;
	setp.lt.s32 	%p75, %r165, %r26;
	selp.b32 	%r167, 0, %r26, %p75;
	sub.s32 	%r168, %r165, %r167;
	shr.s32 	%r169, %r166, 31;
	and.b32  	%r170, %r169, %r26;
	add.s32 	%r171, %r170, %r166;
	mul.wide.s32 	%rd95, %r168, 8;
	add.s64 	%rd96, %rd2, %rd95;
	ld.global.nc.u64 	%rd97, [%rd96];
	{ // callseq 166, 0
	.param .b64 param0;
	st.param.b64 	[param0], %rd4;
	.param .b64 param1;
	st.param.b64 	[param1], %rd97;
	.param .b32 retval0;
	prototype_166 : .callprototype (.param .b32 _) _ (.param .b64 _, .param .b64 _);
	call (retval0), 
	%rd3, 
	(
	param0, 
	param1
	)
	, prototype_166;
	ld.param.b32 	%r172, [retval0];
	} // callseq 166
	cvt.u16.u32 	%rs103, %r172;
	and.b16  	%rs104, %rs103, %rs110;
	setp.ne.s16 	%p76, %rs104, 0;
	mul.wide.s32 	%rd98, %r171, 8;
	add.s64 	%rd99, %rd2, %rd98;
	ld.global.nc.u64 	%rd100, [%rd99];
	{ // callseq 167, 0
	.param .b64 param0;
	st.param.b64 	[param0], %rd4;
	.param .b64 param1;
	st.param.b64 	[param1], %rd100;
	.param .b32 retval0;
	prototype_167 : .callprototype (.param .b32 _) _ (.param .b64 _, .param .b64 _);
	call (retval0), 
	%rd3, 
	(
	param0, 
	param1
	)
	, prototype_167;
	ld.param.b32 	%r174, [retval0];
	} // callseq 167
	cvt.u16.u32 	%rs105, %r174;
	and.b16  	%rs107, %rs105, 1;
	setp.eq.b16 	%p77, %rs107, 1;
	and.pred  	%p78, %p76, %p77;
	selp.u16 	%rs110, 1, 0, %p78;
$L__BB29_13:
	cvt.s64.s32 	%rd101, %r176;
	add.s64 	%rd102, %rd1, %rd101;
	st.global.u8 	[%rd102], %rs110;
	add.s32 	%r176, %r176, %r2;
	setp.lt.s32 	%p79, %r176, %r26;
	@%p79 bra 	$L__BB29_5;
	bra.uni 	$L__BB29_24;
$L__BB29_14:
	and.b32  	%r16, %r27, 3;
	and.b32  	%r17, %r27, 2147483644;
	and.b32  	%r18, %r27, 1;
$L__BB29_15:
	setp.lt.u32 	%p4, %r27, 4;
	mul.wide.s32 	%rd11, %r176, 8;
	add.s64 	%rd12, %rd2, %rd11;
	ld.global.nc.u64 	%rd5, [%rd12];
	mov.b16 	%rs116, 1;
	mov.b32 	%r183, 1;
	@%p4 bra 	$L__BB29_18;
	mov.b16 	%rs116, 1;
	mov.b32 	%r183, 1;
$L__BB29_17:
	.pragma "nounroll";
	add.s32 	%r35, %r183, %r176;
	sub.s32 	%r36, %r176, %r183;
	setp.lt.s32 	%p5, %r35, %r26;
	selp.b32 	%r37, %r35, %r3, %p5;
	max.s32 	%r38, %r36, 0;
	mul.wide.s32 	%rd13, %r37, 8;
	add.s64 	%rd14, %rd2, %rd13;
	ld.global.nc.u64 	%rd15, [%rd14];
	{ // callseq 140, 0
	.param .b64 param0;
	st.param.b64 	[param0], %rd5;
	.param .b64 param1;
	st.param.b64 	[param1], %rd15;
	.param .b32 retval0;
	prototype_140 : .callprototype (.param .b32 _) _ (.param .b64 _, .param .b64 _);
	call (retval0), 
	%rd3, 
	(
	param0, 
	param1
	)
	, prototype_140;
	ld.param.b32 	%r39, [retval0];
	} // callseq 140
	cvt.u16.u32 	%rs23, %r39;
	and.b16  	%rs24, %rs23, %rs116;
	and.b16  	%rs25, %rs24, 255;
	setp.ne.s16 	%p6, %rs25, 0;
	mul.wide.u32 	%rd16, %r38, 8;
	add.s64 	%rd17, %rd2, %rd16;
	ld.global.nc.u64 	%rd18, [%rd17];
	{ // callseq 141, 0
	.param .b64 param0;
	st.param.b64 	[param0], %rd5;
	.param .b64 param1;
	st.param.b64 	[param1], %rd18;
	.param .b32 retval0;
	prototype_141 : .callprototype (.param .b32 _) _ (.param .b64 _, .param .b64 _);
	call (retval0), 
	%rd3, 
	(
	param0, 
	param1
	)
	, prototype_141;
	ld.param.b32 	%r41, [retval0];
	} // callseq 141
	cvt.u16.u32 	%rs26, %r41;
	and.b16  	%rs28, %rs26, 1;
	setp.eq.b16 	%p7, %rs28, 1;
	and.pred  	%p8, %p6, %p7;
	not.b32 	%r43, %r183;
	add.s32 	%r44, %r35, 1;
	add.s32 	%r45, %r176, %r43;
	setp.lt.s32 	%p9, %r44, %r26;
	selp.b32 	%r46, %r44, %r3, %p9;
	max.s32 	%r47, %r45, 0;
	mul.wide.s32 	%rd19, %r46, 8;
	add.s64 	%rd20, %rd2, %rd19;
	ld.global.nc.u64 	%rd21, [%rd20];
	{ // callseq 142, 0
	.param .b64 param0;
	st.param.b64 	[param0], %rd5;
	.param .b64 param1;
	st.param.b64 	[param1], %rd21;
	.param .b32 retval0;
	prototype_142 : .callprototype (.param .b32 _) _ (.param .b64 _, .param .b64 _);
	call (retval0), 
	%rd3, 
	(
	param0, 
	param1
	)
	, prototype_142;
	ld.param.b32 	%r48, [retval0];
	} // callseq 142
	cvt.u16.u32 	%rs29, %r48;
	and.b16  	%rs31, %rs29, 1;
	setp.eq.b16 	%p10, %rs31, 1;
	and.pred  	%p11, %p8, %p10;
	mul.wide.u32 	%rd22, %r47, 8;
	add.s64 	%rd23, %rd2, %rd22;
	ld.global.nc.u64 	%rd24, [%rd23];
	{ // callseq 143, 0
	.param .b64 param0;
	st.param.b64 	[param0], %rd5;
	.param .b64 param1;
	st.param.b64 	[param1], %rd24;
	.param .b32 retval0;
	prototype_143 : .callprototype (.param .b32 _) _ (.param .b64 _, .param .b64 _);
	call (retval0), 
	%rd3, 
	(
	param0, 
	param1
	)
	, prototype_143;
	ld.param.b32 	%r50, [retval0];
	} // callseq 143
	cvt.u16.u32 	%rs32, %r50;
	and.b16  	%rs34, %rs32, 1;
	setp.eq.b16 	%p12, %rs34, 1;
	and.pred  	%p13, %p11, %p12;
	add.s32 	%r52, %r35, 2;
	add.s32 	%r53, %r36, -2;
	setp.lt.s32 	%p14, %r52, %r26;
	selp.b32 	%r54, %r52, %r3, %p14;
	max.s32 	%r55, %r53, 0;
	mul.wide.s32 	%rd25, %r54, 8;
	add.s64 	%rd26, %rd2, %rd25;
	ld.global.nc.u64 	%rd27, [%rd26];
	{ // callseq 144, 0
	.param .b64 param0;
	st.param.b64 	[param0], %rd5;
	.param .b64 param1;
	st.param.b64 	[param1], %rd27;
	.param .b32 retval0;
	prototype_144 : .callprototype (.param .b32 _) _ (.param .b64 _, .param .b64 _);
	call (retval0), 
	%rd3, 
	(
	param0, 
	param1
	)
	, prototype_144;
	ld.param.b32 	%r56, [retval0];
	} // callseq 144
	cvt.u16.u32 	%rs35, %r56;
	and.b16  	%rs37, %rs35, 1;
	setp.eq.b16 	%p15, %rs37, 1;
	and.pred  	%p16, %p13, %p15;
	mul.wide.u32 	%rd28, %r55, 8;
	add.s64 	%rd29, %rd2, %rd28;
	ld.global.nc.u64 	%rd30, [%rd29];
	{ // callseq 145, 0
	.param .b64 param0;
	st.param.b64 	[param0], %rd5;
	.param .b64 param1;
	st.param.b64 	[param1], %rd30;
	.param .b32 retval0;
	prototype_145 : .callprototype (.param .b32 _) _ (.param .b64 _, .param .b64 _);
	call (retval0), 
	%rd3, 
	(
	param0, 
	param1
	)
	, prototype_145;
	ld.param.b32 	%r58, [retval0];
	} // callseq 145
	cvt.u16.u32 	%rs38, %r58;
	and.b16  	%rs40, %rs38, 1;
	setp.eq.b16 	%p17, %rs40, 1;
	and.pred  	%p18, %p16, %p17;
	add.s32 	%r60, %r183, 3;
	add.s32 	%r61, %r35, 3;
	sub.s32 	%r62, %r176, %r60;
	setp.lt.s32 	%p19, %r61, %r26;
	selp.b32 	%r63, %r61, %r3, %p19;
	max.s32 	%r64, %r62, 0;
	mul.wide.s32 	%rd31, %r63, 8;
	add.s64 	%rd32, %rd2, %rd31;
	ld.global.nc.u64 	%rd33, [%rd32];
	{ // callseq 146, 0
	.param .b64 param0;
	st.param.b64 	[param0], %rd5;
	.param .b64 param1;
	st.param.b64 	[param1], %rd33;
	.param .b32 retval0;
	prototype_146 : .callprototype (.param .b32 _) _ (.param .b64 _, .param .b64 _);
	call (retval0), 
	%rd3, 
	(
	param0, 
	param1
	)
	, prototype_146;
	ld.param.b32 	%r65, [retval0];
	} // callseq 146
	cvt.u16.u32 	%rs41, %r65;
	and.b16  	%rs43, %rs41, 1;
	setp.eq.b16 	%p20, %rs43, 1;
	and.pred  	%p21, %p18, %p20;
	mul.wide.u32 	%rd34, %r64, 8;
	add.s64 	%rd35, %rd2, %rd34;
	ld.global.nc.u64 	%rd36, [%rd35];
	{ // callseq 147, 0
	.param .b64 param0;
	st.param.b64 	[param0], %rd5;
	.param .b64 param1;
	st.param.b64 	[param1], %rd36;
	.param .b32 retval0;
	prototype_147 : .callprototype (.param .b32 _) _ (.param .b64 _, .param .b64 _);
	call (retval0), 
	%rd3, 
	(
	param0, 
	param1
	)
	, prototype_147;
	ld.param.b32 	%r67, [retval0];
	} // callseq 147
	cvt.u16.u32 	%rs44, %r67;
	and.b16  	%rs46, %rs44, 1;
	setp.eq.b16 	%p22, %rs46, 1;
	and.pred  	%p23, %p21, %p22;
	selp.u16 	%rs116, 1, 0, %p23;
	add.s32 	%r183, %r183, 4;
	setp.ne.s32 	%p24, %r60, %r17;
	@%p24 bra 	$L__BB29_17;
$L__BB29_18:
	setp.eq.s32 	%p25, %r16, 0;
	@%p25 bra 	$L__BB29_23;
	setp.eq.s32 	%p26, %r16, 1;
	@%p26 bra 	$L__BB29_21;
	add.s32 	%r69, %r183, %r176;
	sub.s32 	%r70, %r176, %r183;
	setp.lt.s32 	%p27, %r69, %r26;
	selp.b32 	%r71, %r69, %r3, %p27;
	max.s32 	%r72, %r70, 0;
	mul.wide.s32 	%rd37, %r71, 8;
	add.s64 	%rd38, %rd2, %rd37;
	ld.global.nc.u64 	%rd39, [%rd38];
	{ // callseq 148, 0
	.param .b64 param0;
	st.param.b64 	[param0], %rd5;
	.param .b64 param1;
	st.param.b64 	[param1], %rd39;
	.param .b32 retval0;
	prototype_148 : .callprototype (.param .b32 _) _ (.param .b64 _, .param .b64 _);
	call (retval0), 
	%rd3, 
	(
	param0, 
	param1
	)
	, prototype_148;
	ld.param.b32 	%r73, [retval0];
	} // callseq 148
	cvt.u16.u32 	%rs48, %r73;
	and.b16  	%rs49, %rs48, %rs116;
	setp.ne.s16 	%p28, %rs49, 0;
	mul.wide.u32 	%rd40, %r72, 8;
	add.s64 	%rd41, %rd2, %rd40;
	ld.global.nc.u64 	%rd42, [%rd41];
	{ // callseq 149, 0
	.param .b64 param0;
	st.param.b64 	[param0], %rd5;
	.param .b64 param1;
	st.param.b64 	[param1], %rd42;
	.param .b32 retval0;
	prototype_149 : .callprototype (.param .b32 _) _ (.param .b64 _, .param .b64 _);
	call (retval0), 
	%rd3, 
	(
	param0, 
	param1
	)
	, prototype_149;
	ld.param.b32 	%r75, [retval0];
	} // callseq 149
	cvt.u16.u32 	%rs50, %r75;
	and.b16  	%rs52, %rs50, 1;
	setp.eq.b16 	%p29, %rs52, 1;
	and.pred  	%p30, %p28, %p29;
	not.b32 	%r77, %r183;
	add.s32 	%r78, %r69, 1;
	add.s32 	%r79, %r176, %r77;
	setp.lt.s32 	%p31, %r78, %r26;
	selp.b32 	%r80, %r78, %r3, %p31;
	max.s32 	%r81, %r79, 0;
	mul.wide.s32 	%rd43, %r80, 8;
	add.s64 	%rd44, %rd2, %rd43;
	ld.global.nc.u64 	%rd45, [%rd44];
	{ // callseq 150, 0
	.param .b64 param0;
	st.param.b64 	[param0], %rd5;
	.param .b64 param1;
	st.param.b64 	[param1], %rd45;
	.param .b32 retval0;
	prototype_150 : .callprototype (.param .b32 _) _ (.param .b64 _, .param .b64 _);
	call (retval0), 
	%rd3, 
	(
	param0, 
	param1
	)
	, prototype_150;
	ld.param.b32 	%r82, [retval0];
	} // callseq 150
	cvt.u16.u32 	%rs53, %r82;
	and.b16  	%rs55, %rs53, 1;
	setp.eq.b16 	%p32, %rs55, 1;
	and.pred  	%p33, %p30, %p32;
	mul.wide.u32 	%rd46, %r81, 8;
	add.s64 	%rd47, %rd2, %rd46;
	ld.global.nc.u64 	%rd48, [%rd47];
	{ // callseq 151, 0
	.param .b64 param0;
	st.param.b64 	[param0], %rd5;
	.param .b64 param1;
	st.param.b64 	[param1], %rd48;
	.param .b32 retval0;
	prototype_151 : .callprototype (.param .b32 _) _ (.param .b64 _, .param .b64 _);
	call (retval0), 
	%rd3, 
	(
	param0, 
	param1
	)
	, prototype_151;
	ld.param.b32 	%r84, [retval0];
	} // callseq 151
	cvt.u16.u32 	%rs56, %r84;
	and.b16  	%rs58, %rs56, 1;
	setp.eq.b16 	%p34, %rs58, 1;
	and.pred  	%p35, %p33, %p34;
	selp.u16 	%rs116, 1, 0, %p35;
	add.s32 	%r183, %r183, 2;
$L__BB29_21:
	setp.eq.s32 	%p36, %r18, 0;
	@%p36 bra 	$L__BB29_23;
	add.s32 	%r86, %r183, %r176;
	sub.s32 	%r87, %r176, %r183;
	setp.lt.s32 	%p37, %r86, %r26;
	selp.b32 	%r88, %r86, %r3, %p37;
	max.s32 	%r89, %r87, 0;
	mul.wide.s32 	%rd49, %r88, 8;
	add.s64 	%rd50, %rd2, %rd49;
	ld.global.nc.u64 	%rd51, [%rd50];
	{ // callseq 152, 0
	.param .b64 param0;
	st.param.b64 	[param0], %rd5;
	.param .b64 param1;
	st.param.b64 	[param1], %rd51;
	.param .b32 retval0;
	prototype_152 : .callprototype (.param .b32 _) _ (.param .b64 _, .param .b64 _);
	call (retval0), 
	%rd3, 
	(
	param0, 
	param1
	)
	, prototype_152;
	ld.param.b32 	%r90, [retval0];
	} // callseq 152
	cvt.u16.u32 	%rs59, %r90;
	and.b16  	%rs60, %rs59, %rs116;
	setp.ne.s16 	%p38, %rs60, 0;
	mul.wide.u32 	%rd52, %r89, 8;
	add.s64 	%rd53, %rd2, %rd52;
	ld.global.nc.u64 	%rd54, [%rd53];
	{ // callseq 153, 0
	.param .b64 param0;
	st.param.b64 	[param0], %rd5;
	.param .b64 param1;
	st.param.b64 	[param1], %rd54;
	.param .b32 retval0;
	prototype_153 : .callprototype (.param .b32 _) _ (.param .b64 _, .param .b64 _);
	call (retval0), 
	%rd3, 
	(
	param0, 
	param1
	)
	, prototype_153;
	ld.param.b32 	%r92, [retval0];
	} // callseq 153
	cvt.u16.u32 	%rs61, %r92;
	and.b16  	%rs63, %rs61, 1;
	setp.eq.b16 	%p39, %rs63, 1;
	and.pred  	%p40, %p38, %p39;
	selp.u16 	%rs116, 1, 0, %p40;
$L__BB29_23:
	cvt.s64.s32 	%rd55, %r176;
	add.s64 	%rd56, %rd1, %rd55;
	st.global.u8 	[%rd56], %rs116;
	add.s32 	%r176, %r176, %r2;
	setp.lt.s32 	%p41, %r176, %r26;
	@%p41 bra 	$L__BB29_15;
$L__BB29_24:
	ret;

}
	// .globl	_cupy_boolrelextrema_2D_float32
.visible .entry _cupy_boolrelextrema_2D_float32(
	.param .u32 _cupy_boolrelextrema_2D_float32_param_0,
	.param .u32 _cupy_boolrelextrema_2D_float32_param_1,
	.param .u8 _cupy_boolrelextrema_2D_float32_param_2,
	.param .u32 _cupy_boolrelextrema_2D_float32_param_3,
	.param .u64 .ptr .align 1 _cupy_boolrelextrema_2D_float32_param_4,
	.param .u64 .ptr .align 1 _cupy_boolrelextrema_2D_float32_param_5
)
.maxntid 512
{
	.reg .pred 	%p<81>;
	.reg .b16 	%rs<121>;
	.reg .b32 	%r<185>;
	.reg .b32 	%f<31>;
	.reg .b64 	%rd<75>;

	ld.param.u32 	%r26, [_cupy_boolrelextrema_2D_float32_param_0];
	ld.param.u32 	%r27, [_cupy_boolrelextrema_2D_float32_param_1];
	ld.param.s8 	%rs19, [_cupy_boolrelextrema_2D_float32_param_2];
	ld.param.u32 	%r28, [_cupy_boolrelextrema_2D_float32_param_3];
	ld.param.u64 	%rd4, [_cupy_boolrelextrema_2D_float32_param_4];
	ld.param.u64 	%rd5, [_cupy_boolrelextrema_2D_float32_param_5];
	cvta.to.global.u64 	%rd1, %rd5;
	cvta.to.global.u64 	%rd2, %rd4;
	mul.wide.s32 	%rd6, %r28, 8;
	mov.u64 	%rd7, func_f;
	add.s64 	%rd8, %rd7, %rd6;
	ld.global.nc.u64 	%rd3, [%rd8];
	mov.u32 	%r29, %ctaid.x;
	mov.u32 	%r30, %ntid.x;
	mov.u32 	%r31, %tid.x;
	mad.lo.s32 	%r176, %r29, %r30, %r31;
	mov.u32 	%r32, %nctaid.x;
	mul.lo.s32 	%r2, %r30, %r32;
	setp.ge.s32 	%p1, %r176, %r26;
	@%p1 bra 	$L__BB30_24;
	setp.gt.s32 	%p2, %r27, 0;
	add.s32 	%r3, %r26, -1;
	@%p2 bra 	$L__BB30_3;
$L__BB30_2:
	cvt.s64.s32 	%rd73, %r176;
	add.s64 	%rd74, %rd1, %rd73;
	mov.b16 	%rs108, 1;
	st.global.u8 	[%rd74], %rs108;
	add.s32 	%r176, %r176, %r2;
	setp.lt.s32 	%p80, %r176, %r26;
	@%p80 bra 	$L__BB30_2;
	bra.uni 	$L__BB30_24;
$L__BB30_3:
	setp.ne.s16 	%p3, %rs19, 0;
	@%p3 bra 	$L__BB30_14;
	and.b32  	%r6, %r27, 3;
	and.b32  	%r7, %r27, 2147483644;
	and.b32  	%r8, %r27, 1;
$L__BB30_5:
	setp.lt.u32 	%p42, %r27, 4;
	mul.wide.s32 	%rd41, %r176, 4;
	add.s64 	%rd42, %rd2, %rd41;
	ld.global.nc.f32 	%f1, [%rd42];
	mov.b16 	%rs110, 1;
	mov.b32 	%r179, 1;
	@%p42 bra 	$L__BB30_8;
	mov.b16 	%rs110, 1;
	mov.b32 	%r179, 1;
$L__BB30_7:
	.pragma "nounroll";
	add.s32 	%r96, %r179, %r176;
	sub.s32 	%r97, %r176, %r179;
	setp.lt.s32 	%p43, %r96, %r26;
	selp.b32 	%r98, 0, %r26, %p43;
	sub.s32 	%r99, %r96, %r98;
	shr.s32 	%r100, %r97, 31;
	and.b32  	%r101, %r100, %r26;
	add.s32 	%r102, %r101, %r97;
	mul.wide.s32 	%rd43, %r99, 4;
	add.s64 	%rd44, %rd2, %rd43;
	ld.global.nc.f32 	%f17, [%rd44];
	{ // callseq 182, 0
	.param .b32 param0;
	st.param.f32 	[param0], %f1;
	.param .b32 param1;
	st.param.f32 	[param1], %f17;
	.param .b32 retval0;
	prototype_182 : .callprototype (.param .b32 _) _ (.param .b32 _, .param .b32 _);
	call (retval0), 
	%rd3, 
	(
	param0, 
	param1
	)
	, prototype_182;
	ld.param.b32 	%r103, [retval0];
	} // callseq 182
	cvt.u16.u32 	%rs67, %r103;
	and.b16  	%rs68, %rs67, %rs110;
	and.b16  	%rs69, %rs68, 255;
	setp.ne.s16 	%p44, %rs69, 0;
	mul.wide.s32 	%rd45, %r102, 4;
	add.s64 	%rd46, %rd2, %rd45;
	ld.global.nc.f32 	%f18, [%rd46];
	{ // callseq 183, 0
	.param .b32 param0;
	st.param.f32 	[param0], %f1;
	.param .b32 param1;
	st.param.f32 	[param1], %f18;
	.param .b32 retval0;
	prototype_183 : .callprototype (.param .b32 _) _ (.param .b32 _, .param .b32 _);
	call (retval0), 
	%rd3, 
	(
	param0, 
	param1
	)
	, prototype_183;
	ld.param.b32 	%r105, [retval0];
	} // callseq 183
	cvt.u16.u32 	%rs70, %r105;
	and.b16  	%rs72, %rs70, 1;
	setp.eq.b16 	%p45, %rs72, 1;
	and.pred  	%p46, %p44, %p45;
	not.b32 	%r107, %r179;
	add.s32 	%r108, %r96, 1;
	add.s32 	%r109, %r176, %r107;
	setp.lt.s32 	%p47, %r108, %r26;
	selp.b32 	%r110, 0, %r26, %p47;
	sub.s32 	%r111, %r108, %r110;
	shr.s32 	%r112, %r109, 31;
	and.b32  	%r113, %r112, %r26;
	add.s32 	%r114, %r113, %r109;
	mul.wide.s32 	%rd47, %r111, 4;
	add.s64 	%rd48, %rd2, %rd47;
	ld.global.nc.f32 	%f19, [%rd48];
	{ // callseq 184, 0
	.param .b32 param0;
	st.param.f32 	[param0], %f1;
	.param .b32 param1;
	st.param.f32 	[param1], %f19;
	.param .b32 retval0;
	prototype_184 : .callprototype (.param .b32 _) _ (.param .b32 _, .param .b32 _);
	call (retval0), 
	%rd3, 
	(
	param0, 
	param1
	)
	, prototype_184;
	ld.param.b32 	%r115, [retval0];
	} // callseq 184
	cvt.u16.u32 	%rs73, %r115;
	and.b16  	%rs75, %rs73, 1;
	setp.eq.b16 	%p48, %rs75, 1;
	and.pred  	%p49, %p46, %p48;
	mul.wide.s32 	%rd49, %r114, 4;
	add.s64 	%rd50, %rd2, %rd49;
	ld.global.nc.f32 	%f20, [%rd50];
	{ // callseq 185, 0
	.param .b32 param0;
	st.param.f32 	[param0], %f1;
	.param .b32 param1;
	st.param.f32 	[param1], %f20;
	.param .b32 retval0;
	prototype_185 : .callprototype (.param .b32 _) _ (.param .b32 _, .param .b32 _);
	call (retval0), 
	%rd3, 
	(
	param0, 
	param1
	)
	, prototype_185;
	ld.param.b32 	%r117, [retval0];
	} // callseq 185
	cvt.u16.u32 	%rs76, %r117;
	and.b16  	%rs78, %rs76, 1;
	setp.eq.b16 	%p50, %rs78, 1;
	and.pred  	%p51, %p49, %p50;
	add.s32 	%r119, %r96, 2;
	add.s32 	%r120, %r97, -2;
	setp.lt.s32 	%p52, %r119, %r26;
	selp.b32 	%r121, 0, %r26, %p52;
	sub.s32 	%r122, %r119, %r121;
	shr.s32 	%r123, %r120, 31;
	and.b32  	%r124, %r123, %r26;
	add.s32 	%r125, %r124, %r120;
	mul.wide.s32 	%rd51, %r122, 4;
	add.s64 	%rd52, %rd2, %rd51;
	ld.global.nc.f32 	%f21, [%rd52];
	{ // callseq 186, 0
	.param .b32 param0;
	st.param.f32 	[param0], %f1;
	.param .b32 param1;
	st.param.f32 	[param1], %f21;
	.param .b32 retval0;
	prototype_186 : .callprototype (.param .b32 _) _ (.param .b32 _, .param .b32 _);
	call (retval0), 
	%rd3, 
	(
	param0, 
	param1
	)
	, prototype_186;
	ld.param.b32 	%r126, [retval0];
	} // callseq 186
	cvt.u16.u32 	%rs79, %r126;
	and.b16  	%rs81, %rs79, 1;
	setp.eq.b16 	%p53, %rs81, 1;
	and.pred  	%p54, %p51, %p53;
	mul.wide.s32 	%rd53, %r125, 4;
	add.s64 	%rd54, %rd2, %rd53;
	ld.global.nc.f32 	%f22, [%rd54];
	{ // callseq 187, 0
	.param .b32 param0;
	st.param.f32 	[param0], %f1;
	.param .b32 param1;
	st.param.f32 	[param1], %f22;
	.param .b32 retval0;
	prototype_187 : .callprototype (.param .b32 _) _ (.param .b32 _, .param .b32 _);
	call (retval0), 
	%rd3, 
	(
	param0, 
	param1
	)
	, prototype_187;
	ld.param.b32 	%r128, [retval0];
	} // callseq 187
	cvt.u16.u32 	%rs82, %r128;
	and.b16  	%rs84, %rs82, 1;
	setp.eq.b16 	%p55, %rs84, 1;
	and.pred  	%p56, %p54, %p55;
	add.s32 	%r130, %r179, 3;
	add.s32 	%r131, %r96, 3;
	sub.s32 	%r132, %r176, %r130;
	setp.lt.s32 	%p57, %r131, %r26;
	selp.b32 	%r133, 0, %r26, %p57;
	sub.s32 	%r134, %r131, %r133;
	shr.s32 	%r135, %r132, 31;
	and.b32  	%r136, %r135, %r26;
	add.s32 	%r137, %r136, %r132;
	mul.wide.s32 	%rd55, %r134, 4;
	add.s64 	%rd56, %rd2, %rd55;
	ld.global.nc.f32 	%f23, [%rd56];
	{ // callseq 188, 0
	.param .b32 param0;
	st.param.f32 	[param0], %f1;
	.param .b32 param1;
	st.param.f32 	[param1], %f23;
	.param .b32 retval0;
	prototype_188 : .callprototype (.param .b32 _) _ (.param .b32 _, .param .b32 _);
	call (retval0), 
	%rd3, 
	(
	param0, 
	param1
	)
	, prototype_188;
	ld.param.b32 	%r138, [retval0];
	} // callseq 188
	cvt.u16.u32 	%rs85, %r138;
	and.b16  	%rs87, %rs85, 1;
	setp.eq.b16 	%p58, %rs87, 1;
	and.pred  	%p59, %p56, %p58;
	mul.wide.s32 	%rd57, %r137, 4;
	add.s64 	%rd58, %rd2, %rd57;
	ld.global.nc.f32 	%f24, [%rd58];
	{ // callseq 189, 0
	.param .b32 param0;
	st.param.f32 	[param0], %f1;
	.param .b32 param1;
	st.param.f32 	[param1], %f24;
	.param .b32 retval0;
	prototype_189 : .callprototype (.param .b32 _) _ (.param .b32 _, .param .b32 _);
	call (retval0), 
	%rd3, 
	(
	param0, 
	param1
	)
	, prototype_189;
	ld.param.b32 	%r140, [retval0];
	} // callseq 189
	cvt.u16.u32 	%rs88, %r140;
	and.b16  	%rs90, %rs88, 1;
	setp.eq.b16 	%p60, %rs90, 1;
	and.pred  	%p61, %p59, %p60;
	selp.u16 	%rs110, 1, 0, %p61;
	add.s32 	%r179, %r179, 4;
	setp.ne.s32 	%p62, %r130, %r7;
	@%p62 bra 	$L__BB30_7;
$L__BB30_8:
	setp.eq.s32 	%p63, %r6, 0;
	@%p63 bra 	$L__BB30_13;
	setp.eq.s32 	%p64, %r6, 1;
	@%p64 bra 	$L__BB30_11;
	add.s32 	%r142, %r179, %r176;
	sub.s32 	%r143, %r176, %r179;
	setp.lt.s32 	%p65, %r142, %r26;
	selp.b32 	%r144, 0, %r26, %p65;
	sub.s32 	%r145, %r142, %r144;
	shr.s32 	%r146, %r143, 31;
	and.b32  	%r147, %r146, %r26;
	add.s32 	%r148, %r147, %r143;
	mul.wide.s32 	%rd59, %r145, 4;
	add.s64 	%rd60, %rd2, %rd59;
	ld.global.nc.f32 	%f25, [%rd60];
	{ // callseq 190, 0
	.param .b32 param0;
	st.param.f32 	[param0], %f1;
	.param .b32 param1;
	st.param.f32 	[param1], %f25;
	.param .b32 retval0;
	prototype_190 : .callprototype (.param .b32 _) _ (.param .b32 _, .param .b32 _);
	call (retval0), 
	%rd3, 
	(
	param0, 
	param1
	)
	, prototype_190;
	ld.param.b32 	%r149, [retval0];
	} // callseq 190
	cvt.u16.u32 	%rs92, %r149;
	and.b16  	%rs93, %rs92, %rs110;
	setp.ne.s16 	%p66, %rs93, 0;
	mul.wide.s32 	%rd61, %r148, 4;
	add.s64 	%rd62, %rd2, %rd61;
	ld.global.nc.f32 	%f26, [%rd62];
	{ // callseq 191, 0
	.param .b32 param0;
	st.param.f32 	[param0], %f1;
	.param .b32 param1;
	st.param.f32 	[param1], %f26;
	.param .b32 retval0;
	prototype_191 : .callprototype (.param .b32 _) _ (.param .b32 _, .param .b32 _);
	call (retval0), 
	%rd3, 
	(
	param0, 
	param1
	)
	, prototype_191;
	ld.param.b32 	%r151, [retval0];
	} // callseq 191
	cvt.u16.u32 	%rs94, %r151;
	and.b16  	%rs96, %rs94, 1;
	setp.eq.b16 	%p67, %rs96, 1;
	and.pred  	%p68, %p66, %p67;
	not.b32 	%r153, %r179;
	add.s32 	%r154, %r142, 1;
	add.s32 	%r155, %r176, %r153;
	setp.lt.s32 	%p69, %r154, %r26;
	selp.b32 	%r156, 0, %r26, %p69;
	sub.s32 	%r157, %r154, %r156;
	shr.s32 	%r158, %r155, 31;
	and.b32  	%r159, %r158, %r26;
	add.s32 	%r160, %r159, %r155;
	mul.wide.s32 	%rd63, %r157, 4;
	add.s64 	%rd64, %rd2, %rd63;
	ld.global.nc.f32 	%f27, [%rd64];
	{ // callseq 192, 0
	.param .b32 param0;
	st.param.f32 	[param0], %f1;
	.param .b32 param1;
	st.param.f32 	[param1], %f27;
	.param .b32 retval0;
	prototype_192 : .callprototype (.param .b32 _) _ (.param .b32 _, .param .b32 _);
	call (retval0), 
	%rd3, 
	(
	param0, 
	param1
	)
	, prototype_192;
	ld.param.b32 	%r161, [retval0];
	} // callseq 192
	cvt.u16.u32 	%rs97, %r161;
	and.b16  	%rs99, %rs97, 1;
	setp.eq.b16 	%p70, %rs99, 1;
	and.pred  	%p71, %p68, %p70;
	mul.wide.s32 	%rd65, %r160, 4;
	add.s64 	%rd66, %rd2, %rd65;
	ld.global.nc.f32 	%f28, [%rd66];
	{ // callseq 193, 0
	.param .b32 param0;
	st.param.f32 	[param0], %f1;
	.param .b32 param1;
	st.param.f32 	[param1], %f28;
	.param .b32 retval0;
	prototype_193 : .callprototype (.param .b32 _) _ (.param .b32 _, .param .b32 _);
	call (retval0), 
	%rd3, 
	(
	param0, 
	param1
	)
	, prototype_193;
	ld.param.b32 	%r163, [retval0];
	} // callseq 193
	cvt.u16.u32 	%rs100, %r163;
	and.b16  	%rs102, %rs100, 1;
	setp.eq.b16 	%p72, %rs102, 1;
	and.pred  	%p73, %p71, %p72;
	selp.u16 	%rs110, 1, 0, %p73;
	add.s32 	%r179, %r179, 2;
$L__BB30_11:
	setp.eq.s32 	%p74, %r8, 0;
	@%p74 bra 	$L__BB30_13;
	add.s32 	%r165, %r179, %r176;
	sub.s32 	%r166, %r176, %r179;
	setp.lt.s32 	%p75, %r165, %r26;
	selp.b32 	%r167, 0, %r26, %p75;
	sub.s32 	%r168, %r165, %r167;
	shr.s32 	%r169, %r166, 31;
	and.b32  	%r170, %r169, %r26;
	add.s32 	%r171, %r170, %r166;
	mul.wide.s32 	%rd67, %r168, 4;
	add.s64 	%rd68, %rd2, %rd67;
	ld.global.nc.f32 	%f29, [%rd68];
	{ // callseq 194, 0
	.param .b32 param0;
	st.param.f32 	[param0], %f1;
	.param .b32 param1;
	st.param.f32 	[param1], %f29;
	.param .b32 retval0;
	prototype_194 : .callprototype (.param .b32 _) _ (.param .b32 _, .param .b32 _);
	call (retval0), 
	%rd3, 
	(
	param0, 
	param1
	)
	, prototype_194;
	ld.param.b32 	%r172, [retval0];
	} // callseq 194
	cvt.u16.u32 	%rs103, %r172;
	and.b16  	%rs104, %rs103, %rs110;
	setp.ne.s16 	%p76, %rs104, 0;
	mul.wide.s32 	%rd69, %r171, 4;
	add.s64 	%rd70, %rd2, %rd69;
	ld.global.nc.f32 	%f30, [%rd70];
	{ // callseq 195, 0
	.param .b32 param0;
	st.param.f32 	[param0], %f1;
	.param .b32 param1;
	st.param.f32 	[param1], %f30;
	.param .b32 retval0;
	prototype_195 : .callprototype (.param .b32 _) _ (.param .b32 _, .param .b32 _);
	call (retval0), 
	%rd3, 
	(
	param0, 
	param1
	)
	, prototype_195;
	ld.param.b32 	%r174, [retval0];
	} // callseq 195
	cvt.u16.u32 	%rs105, %r174;
	and.b16  	%rs107, %rs105, 1;
	setp.eq.b16 	%p77, %rs107, 1;
	and.pred  	%p78, %p76, %p77;
	selp.u16 	%rs110, 1, 0, %p78;
$L__BB30_13:
	cvt.s64.s32 	%rd71, %r176;
	add.s64 	%rd72, %rd1, %rd71;
	st.global.u8 	[%rd72], %rs110;
	add.s32 	%r176, %r176, %r2;
	setp.lt.s32 	%p79, %r176, %r26;
	@%p79 bra 	$L__BB30_5;
	bra.uni 	$L__BB30_24;
$L__BB30_14:
	and.b32  	%r16, %r27, 3;
	and.b32  	%r17, %r27, 2147483644;
	and.b32  	%r18, %r27, 1;
$L__BB30_15:
	setp.lt.u32 	%p4, %r27, 4;
	mul.wide.s32 	%rd9, %r176, 4;
	add.s64 	%rd10, %rd2, %rd9;
	ld.global.nc.f32 	%f2, [%rd10];
	mov.b16 	%rs116, 1;
	mov.b32 	%r183, 1;
	@%p4 bra 	$L__BB30_18;
	mov.b16 	%rs116, 1;
	mov.b32 	%r183, 1;
$L__BB30_17:
	.pragma "nounroll";
	add.s32 	%r35, %r183, %r176;
	sub.s32 	%r36, %r176, %r183;
	setp.lt.s32 	%p5, %r35, %r26;
	selp.b32 	%r37, %r35, %r3, %p5;
	max.s32 	%r38, %r36, 0;
	mul.wide.s32 	%rd11, %r37, 4;
	add.s64 	%rd12, %rd2, %rd11;
	ld.global.nc.f32 	%f3, [%rd12];
	{ // callseq 168, 0
	.param .b32 param0;
	st.param.f32 	[param0], %f2;
	.param .b32 param1;
	st.param.f32 	[param1], %f3;
	.param .b32 retval0;
	prototype_168 : .callprototype (.param .b32 _) _ (.param .b32 _, .param .b32 _);
	call (retval0), 
	%rd3, 
	(
	param0, 
	param1
	)
	, prototype_168;
	ld.param.b32 	%r39, [retval0];
	} // callseq 168
	cvt.u16.u32 	%rs23, %r39;
	and.b16  	%rs24, %rs23, %rs116;
	and.b16  	%rs25, %rs24, 255;
	setp.ne.s16 	%p6, %rs25, 0;
	mul.wide.u32 	%rd13, %r38, 4;
	add.s64 	%rd14, %rd2, %rd13;
	ld.global.nc.f32 	%f4, [%rd14];
	{ // callseq 169, 0
	.param .b32 param0;
	st.param.f32 	[param0], %f2;
	.param .b32 param1;
	st.param.f32 	[param1], %f4;
	.param .b32 retval0;
	prototype_169 : .callprototype (.param .b32 _) _ (.param .b32 _, .param .b32 _);
	call (retval0), 
	%rd3, 
	(
	param0, 
	param1
	)
	, prototype_169;
	ld.param.b32 	%r41, [retval0];
	} // callseq 169
	cvt.u16.u32 	%rs26, %r41;
	and.b16  	%rs28, %rs26, 1;
	setp.eq.b16 	%p7, %rs28, 1;
	and.pred  	%p8, %p6, %p7;
	not.b32 	%r43, %r183;
	add.s32 	%r44, %r35, 1;
	add.s32 	%r45, %r176, %r43;
	setp.lt.s32 	%p9, %r44, %r26;
	selp.b32 	%r46, %r44, %r3, %p9;
	max.s32 	%r47, %r45, 0;
	mul.wide.s32 	%rd15, %r46, 4;
	add.s64 	%rd16, %rd2, %rd15;
	ld.global.nc.f32 	%f5, [%rd16];
	{ // callseq 170, 0
	.param .b32 param0;
	st.param.f32 	[param0], %f2;
	.param .b32 param1;
	st.param.f32 	[param1], %f5;
	.param .b32 retval0;
	prototype_170 : .callprototype (.param .b32 _) _ (.param .b32 _, .param .b32 _);
	call (retval0), 
	%rd3, 
	(
	param0, 
	param1
	)
	, prototype_170;
	ld.param.b32 	%r48, [retval0];
	} // callseq 170
	cvt.u16.u32 	%rs29, %r48;
	and.b16  	%rs31, %rs29, 1;
	setp.eq.b16 	%p10, %rs31, 1;
	and.pred  	%p11, %p8, %p10;
	mul.wide.u32 	%rd17, %r47, 4;
	add.s64 	%rd18, %rd2, %rd17;
	ld.global.nc.f32 	%f6, [%rd18];
	{ // callseq 171, 0
	.param .b32 param0;
	st.param.f32 	[param0], %f2;
	.param .b32 param1;
	st.param.f32 	[param1], %f6;
	.param .b32 retval0;
	prototype_171 : .callprototype (.param .b32 _) _ (.param .b32 _, .param .b32 _);
	call (retval0), 
	%rd3, 
	(
	param0, 
	param1
	)
	, prototype_171;
	ld.param.b32 	%r50, [retval0];
	} // callseq 171
	cvt.u16.u32 	%rs32, %r50;
	and.b16  	%rs34, %rs32, 1;
	setp.eq.b16 	%p12, %rs34, 1;
	and.pred  	%p13, %p11, %p12;
	add.s32 	%r52, %r35, 2;
	add.s32 	%r53, %r36, -2;
	setp.lt.s32 	%p14, %r52, %r26;
	selp.b32 	%r54, %r52, %r3, %p14;
	max.s32 	%r55, %r53, 0;
	mul.wide.s32 	%rd19, %r54, 4;
	add.s64 	%rd20, %rd2, %rd19;
	ld.global.nc.f32 	%f7, [%rd20];
	{ // callseq 172, 0
	.param .b32 param0;
	st.param.f32 	[param0], %f2;
	.param .b32 param1;
	st.param.f32 	[param1], %f7;
	.param .b32 retval0;
	prototype_172 : .callprototype (.param .b32 _) _ (.param .b32 _, .param .b32 _);
	call (retval0), 
	%rd3, 
	(
	param0, 
	param1
	)
	, prototype_172;
	ld.param.b32 	%r56, [retval0];
	} // callseq 172
	cvt.u16.u32 	%rs35, %r56;
	and.b16  	%rs37, %rs35, 1;
	setp.eq.b16 	%p15, %rs37, 1;
	and.pred  	%p16, %p13, %p15;
	mul.wide.u32 	%rd21, %r55, 4;
	add.s64 	%rd22, %rd2, %rd21;
	ld.global.nc.f32 	%f8, [%rd22];
	{ // callseq 173, 0
	.param .b32 param0;
	st.param.f32 	[param0], %f2;
	.param .b32 param1;
	st.param.f32 	[param1], %f8;
	.param .b32 retval0;
	prototype_173 : .callprototype (.param .b32 _) _ (.param .b32 _, .param .b32 _);
	call (retval0), 
	%rd3, 
	(
	param0, 
	param1
	)
	, prototype_173;
	ld.param.b32 	%r58, [retval0];
	} // callseq 173
	cvt.u16.u32 	%rs38, %r58;
	and.b16  	%rs40, %rs38, 1;
	setp.eq.b16 	%p17, %rs40, 1;
	and.pred  	%p18, %p16, %p17;
	add.s32 	%r60, %r183, 3;
	add.s32 	%r61, %r35, 3;
	sub.s32 	%r62, %r176, %r60;
	setp.lt.s32 	%p19, %r61, %r26;
	selp.b32 	%r63, %r61, %r3, %p19;
	max.s32 	%r64, %r62, 0;
	mul.wide.s32 	%rd23, %r63, 4;
	add.s64 	%rd24, %rd2, %rd23;
	ld.global.nc.f32 	%f9, [%rd24];
	{ // callseq 174, 0
	.param .b32 param0;
	st.param.f32 	[param0], %f2;
	.param .b32 param1;
	st.param.f32 	[param1], %f9;
	.param .b32 retval0;
	prototype_174 : .callprototype (.param .b32 _) _ (.param .b32 _, .param .b32 _);
	call (retval0), 
	%rd3, 
	(
	param0, 
	param1
	)
	, prototype_174;
	ld.param.b32 	%r65, [retval0];
	} // callseq 174
	cvt.u16.u32 	%rs41, %r65;
	and.b16  	%rs43, %rs41, 1;
	setp.eq.b16 	%p20, %rs43, 1;
	and.pred  	%p21, %p18, %p20;
	mul.wide.u32 	%rd25, %r64, 4;
	add.s64 	%rd26, %rd2, %rd25;
	ld.global.nc.f32 	%f10, [%rd26];
	{ // callseq 175, 0
	.param .b32 param0;
	st.param.f32 	[param0], %f2;
	.param .b32 param1;
	st.param.f32 	[param1], %f10;
	.param .b32 retval0;
	prototype_175 : .callprototype (.param .b32 _) _ (.param .b32 _, .param .b32 _);
	call (retval0), 
	%rd3, 
	(
	param0, 
	param1
	)
	, prototype_175;
	ld.param.b32 	%r67, [retval0];
	} // callseq 175
	cvt.u16.u32 	%rs44, %r67;
	and.b16  	%rs46, %rs44, 1;
	setp.eq.b16 	%p22, %rs46, 1;
	and.pred  	%p23, %p21, %p22;
	selp.u16 	%rs116, 1, 0, %p23;
	add.s32 	%r183, %r183, 4;
	setp.ne.s32 	%p24, %r60, %r17;
	@%p24 bra 	$L__BB30_17;
$L__BB30_18:
	setp.eq.s32 	%p25, %r16, 0;
	@%p25 bra 	$L__BB30_23;
	setp.eq.s32 	%p26, %r16, 1;
	@%p26 bra 	$L__BB30_21;
	add.s32 	%r69, %r183, %r176;
	sub.s32 	%r70, %r176, %r183;
	setp.lt.s32 	%p27, %r69, %r26;
	selp.b32 	%r71, %r69, %r3, %p27;
	max.s32 	%r72, %r70, 0;
	mul.wide.s32 	%rd27, %r71, 4;
	add.s64 	%rd28, %rd2, %rd27;
	ld.global.nc.f32 	%f11, [%rd28];
	{ // callseq 176, 0
	.param .b32 param0;
	st.param.f32 	[param0], %f2;
	.param .b32 param1;
	st.param.f32 	[param1], %f11;
	.param .b32 retval0;
	prototype_176 : .callprototype (.param .b32 _) _ (.param .b32 _, .param .b32 _);
	call (retval0), 
	%rd3, 
	(
	param0, 
	param1
	)
	, prototype_176;
	ld.param.b32 	%r73, [retval0];
	} // callseq 176
	cvt.u16.u32 	%rs48, %r73;
	and.b16  	%rs49, %rs48, %rs116;
	setp.ne.s16 	%p28, %rs49, 0;
	mul.wide.u32 	%rd29, %r72, 4;
	add.s64 	%rd30, %rd2, %rd29;
	ld.global.nc.f32 	%f12, [%rd30];
	{ // callseq 177, 0
	.param .b32 param0;
	st.param.f32 	[param0], %f2;
	.param .b32 param1;
	st.param.f32 	[param1], %f12;
	.param .b32 retval0;
	prototype_177 : .callprototype (.param .b32 _) _ (.param .b32 _, .param .b32 _);
	call (retval0), 
	%rd3, 
	(
	param0, 
	param1
	)
	, prototype_177;
	ld.param.b32 	%r75, [retval0];
	} // callseq 177
	cvt.u16.u32 	%rs50, %r75;
	and.b16  	%rs52, %rs50, 1;
	setp.eq.b16 	%p29, %rs52, 1;
	and.pred  	%p30, %p28, %p29;
	not.b32 	%r77, %r183;
	add.s32 	%r78, %r69, 1;
	add.s32 	%r79, %r176, %r77;
	setp.lt.s32 	%p31, %r78, %r26;
	selp.b32 	%r80, %r78, %r3, %p31;
	max.s32 	%r81, %r79, 0;
	mul.wide.s32 	%rd31, %r80, 4;
	add.s64 	%rd32, %rd2, %rd31;
	ld.global.nc.f32 	%f13, [%rd32];
	{ // callseq 178, 0
	.param .b32 param0;
	st.param.f32 	[param0], %f2;
	.param .b32 param1;
	st.param.f32 	[param1], %f13;
	.param .b32 retval0;
	prototype_178 : .callprototype (.param .b32 _) _ (.param .b32 _, .param .b32 _);
	call (retval0), 
	%rd3, 
	(
	param0, 
	param1
	)
	, prototype_178;
	ld.param.b32 	%r82, [retval0];
	} // callseq 178
	cvt.u16.u32 	%rs53, %r82;
	and.b16  	%rs55, %rs53, 1;
	setp.eq.b16 	%p32, %rs55, 1;
	and.pred  	%p33, %p30, %p32;
	mul.wide.u32 	%rd33, %r81, 4;
	add.s64 	%rd34, %rd2, %rd33;
	ld.global.nc.f32 	%f14, [%rd34];
	{ // callseq 179, 0
	.param .b32 param0;
	st.param.f32 	[param0], %f2;
	.param .b32 param1;
	st.param.f32 	[param1], %f14;
	.param .b32 retval0;
	prototype_179 : .callprototype (.param .b32 _) _ (.param .b32 _, .param .b32 _);
	call (retval0), 
	%rd3, 
	(
	param0, 
	param1
	)
	, prototype_179;
	ld.param.b32 	%r84, [retval0];
	} // callseq 179
	cvt.u16.u32 	%rs56, %r84;
	and.b16  	%rs58, %rs56, 1;
	setp.eq.b16 	%p34, %rs58, 1;
	and.pred  	%p35, %p33, %p34;
	selp.u16 	%rs116, 1, 0, %p35;
	add.s32 	%r183, %r183, 2;
$L__BB30_21:
	setp.eq.s32 	%p36, %r18, 0;
	@%p36 bra 	$L__BB30_23;
	add.s32 	%r86, %r183, %r176;
	sub.s32 	%r87, %r176, %r183;
	setp.lt.s32 	%p37, %r86, %r26;
	selp.b32 	%r88, %r86, %r3, %p37;
	max.s32 	%r89, %r87, 0;
	mul.wide.s32 	%rd35, %r88, 4;
	add.s64 	%rd36, %rd2, %rd35;
	ld.global.nc.f32 	%f15, [%rd36];
	{ // callseq 180, 0
	.param .b32 param0;
	st.param.f32 	[param0], %f2;
	.param .b32 param1;
	st.param.f32 	[param1], %f15;
	.param .b32 retval0;
	prototype_180 : .callprototype (.param .b32 _) _ (.param .b32 _, .param .b32 _);
	call (retval0), 
	%rd3, 
	(
	param0, 
	param1
	)
	, prototype_180;
	ld.param.b32 	%r90, [retval0];
	} // callseq 180
	cvt.u16.u32 	%rs59, %r90;
	and.b16  	%rs60, %rs59, %rs116;
	setp.ne.s16 	%p38, %rs60, 0;
	mul.wide.u32 	%rd37, %r89, 4;
	add.s64 	%rd38, %rd2, %rd37;
	ld.global.nc.f32 	%f16, [%rd38];
	{ // callseq 181, 0
	.param .b32 param0;
	st.param.f32 	[param0], %f2;
	.param .b32 param1;
	st.param.f32 	[param1], %f16;
	.param .b32 retval0;
	prototype_181 : .callprototype (.param .b32 _) _ (.param .b32 _, .param .b32 _);
	call (retval0), 
	%rd3, 
	(
	param0, 
	param1
	)
	, prototype_181;
	ld.param.b32 	%r92, [retval0];
	} // callseq 181
	cvt.u16.u32 	%rs61, %r92;
	and.b16  	%rs63, %rs61, 1;
	setp.eq.b16 	%p39, %rs63, 1;
	and.pred  	%p40, %p38, %p39;
	selp.u16 	%rs116, 1, 0, %p40;
$L__BB30_23:
	cvt.s64.s32 	%rd39, %r176;
	add.s64 	%rd40, %rd1, %rd39;
	st.global.u8 	[%rd40], %rs116;
	add.s32 	%r176, %r176, %r2;
	setp.lt.s32 	%p41, %r176, %r26;
	@%p41 bra 	$L__BB30_15;
$L__BB30_24:
	ret;

}
	// .globl	_cupy_boolrelextrema_2D_float64
.visible .entry _cupy_boolrelextrema_2D_float64(
	.param .u32 _cupy_boolrelextrema_2D_float64_param_0,
	.param .u32 _cupy_boolrelextrema_2D_float64_param_1,
	.param .u8 _cupy_boolrelextrema_2D_float64_param_2,
	.param .u32 _cupy_boolrelextrema_2D_float64_param_3,
	.param .u64 .ptr .align 1 _cupy_boolrelextrema_2D_float64_param_4,
	.param .u64 .ptr .align 1 _cupy_boolrelextrema_2D_float64_param_5
)
.maxntid 512
{
	.reg .pred 	%p<81>;
	.reg .b16 	%rs<121>;
	.reg .b32 	%r<185>;
	.reg .b64 	%rd<75>;
	.reg .b64 	%fd<31>;

	ld.param.u32 	%r26, [_cupy_boolrelextrema_2D_float64_param_0];
	ld.param.u32 	%r27, [_cupy_boolrelextrema_2D_float64_param_1];
	ld.param.s8 	%rs19, [_cupy_boolrelextrema_2D_float64_param_2];
	ld.param.u32 	%r28, [_cupy_boolrelextrema_2D_float64_param_3];
	ld.param.u64 	%rd4, [_cupy_boolrelextrema_2D_float64_param_4];
	ld.param.u64 	%rd5, [_cupy_boolrelextrema_2D_float64_param_5];
	cvta.to.global.u64 	%rd1, %rd5;
	cvta.to.global.u64 	%rd2, %rd4;
	mul.wide.s32 	%rd6, %r28, 8;
	mov.u64 	%rd7, func_d;
	add.s64 	%rd8, %rd7, %rd6;
	ld.global.nc.u64 	%rd3, [%rd8];
	mov.u32 	%r29, %ctaid.x;
	mov.u32 	%r30, %ntid.x;
	mov.u32 	%r31, %tid.x;
	mad.lo.s32 	%r176, %r29, %r30, %r31;
	mov.u32 	%r32, %nctaid.x;
	mul.lo.s32 	%r2, %r30, %r32;
	setp.ge.s32 	%p1, %r176, %r26;
	@%p1 bra 	$L__BB31_24;
	setp.gt.s32 	%p2, %r27, 0;
	add.s32 	%r3, %r26, -1;
	@%p2 bra 	$L__BB31_3;
$L__BB31_2:
	cvt.s64.s32 	%rd73, %r176;
	add.s64 	%rd74, %rd1, %rd73;
	mov.b16 	%rs108, 1;
	st.global.u8 	[%rd74], %rs108;
	add.s32 	%r176, %r176, %r2;
	setp.lt.s32 	%p80, %r176, %r26;
	@%p80 bra 	$L__BB31_2;
	bra.uni 	$L__BB31_24;
$L__BB31_3:
	setp.ne.s16 	%p3, %rs19, 0;
	@%p3 bra 	$L__BB31_14;
	and.b32  	%r6, %r27, 3;
	and.b32  	%r7, %r27, 2147483644;
	and.b32  	%r8, %r27, 1;
$L__BB31_5:
	setp.lt.u32 	%p42, %r27, 4;
	mul.wide.s32 	%rd41, %r176, 8;
	add.s64 	%rd42, %rd2, %rd41;
	ld.global.nc.f64 	%fd1, [%rd42];
	mov.b16 	%rs110, 1;
	mov.b32 	%r179, 1;
	@%p42 bra 	$L__BB31_8;
	mov.b16 	%rs110, 1;
	mov.b32 	%r179, 1;
$L__BB31_7:
	.pragma "nounroll";
	add.s32 	%r96, %r179, %r176;
	sub.s32 	%r97, %r176, %r179;
	setp.lt.s32 	%p43, %r96, %r26;
	selp.b32 	%r98, 0, %r26, %p43;
	sub.s32 	%r99, %r96, %r98;
	shr.s32 	%r100, %r97, 31;
	and.b32  	%r101, %r100, %r26;
	add.s32 	%r102, %r101, %r97;
	mul.wide.s32 	%rd43, %r99, 8;
	add.s64 	%rd44, %rd2, %rd43;
	ld.global.nc.f64 	%fd17, [%rd44];
	{ // callseq 210, 0
	.param .b64 param0;
	st.param.f64 	[param0], %fd1;
	.param .b64 param1;
	st.param.f64 	[param1], %fd17;
	.param .b32 retval0;
	prototype_210 : .callprototype (.param .b32 _) _ (.param .b64 _, .param .b64 _);
	call (retval0), 
	%rd3, 
	(
	param0, 
	param1
	)
	, prototype_210;
	ld.param.b32 	%r103, [retval0];
	} // callseq 210
	cvt.u16.u32 	%rs67, %r103;
	and.b16  	%rs68, %rs67, %rs110;
	and.b16  	%rs69, %rs68, 255;
	setp.ne.s16 	%p44, %rs69, 0;
	mul.wide.s32 	%rd45, %r102, 8;
	add.s64 	%rd46, %rd2, %rd45;
	ld.global.nc.f64 	%fd18, [%rd46];
	{ // callseq 211, 0
	.param .b64 param0;
	st.param.f64 	[param0], %fd1;
	.param .b64 param1;
	st.param.f64 	[param1], %fd18;
	.param .b32 retval0;
	prototype_211 : .callprototype (.param .b32 _) _ (.param .b64 _, .param .b64 _);
	call (retval0), 
	%rd3, 
	(
	param0, 
	param1
	)
	, prototype_211;
	ld.param.b32 	%r105, [retval0];
	} // callseq 211
	cvt.u16.u32 	%rs70, %r105;
	and.b16  	%rs72, %rs70, 1;
	setp.eq.b16 	%p45, %rs72, 1;
	and.pred  	%p46, %p44, %p45;
	not.b32 	%r107, %r179;
	add.s32 	%r108, %r96, 1;
	add.s32 	%r109, %r176, %r107;
	setp.lt.s32 	%p47, %r108, %r26;
	selp.b32 	%r110, 0, %r26, %p47;
	sub.s32 	%r111, %r108, %r110;
	shr.s32 	%r112, %r109, 31;
	and.b32  	%r113, %r112, %r26;
	add.s32 	%r114, %r113, %r109;
	mul.wide.s32 	%rd47, %r111, 8;
	add.s64 	%rd48, %rd2, %rd47;
	ld.global.nc.f64 	%fd19, [%rd48];
	{ // callseq 212, 0
	.param .b64 param0;
	st.param.f64 	[param0], %fd1;
	.param .b64 param1;
	st.param.f64 	[param1], %fd19;
	.param .b32 retval0;
	prototype_212 : .callprototype (.param .b32 _) _ (.param .b64 _, .param .b64 _);
	call (retval0), 
	%rd3, 
	(
	param0, 
	param1
	)
	, prototype_212;
	ld.param.b32 	%r115, [retval0];
	} // callseq 212
	cvt.u16.u32 	%rs73, %r115;
	and.b16  	%rs75, %rs73, 1;
	setp.eq.b16 	%p48, %rs75, 1;
	and.pred  	%p49, %p46, %p48;
	mul.wide.s32 	%rd49, %r114, 8;
	add.s64 	%rd50, %rd2, %rd49;
	ld.global.nc.f64 	%fd20, [%rd50];
	{ // callseq 213, 0
	.param .b64 param0;
	st.param.f64 	[param0], %fd1;
	.param .b64 param1;
	st.param.f64 	[param1], %fd20;
	.param .b32 retval0;
	prototype_213 : .callprototype (.param .b32 _) _ (.param .b64 _, .param .b64 _);
	call (retval0), 
	%rd3, 
	(
	param0, 
	param1
	)
	, prototype_213;
	ld.param.b32 	%r117, [retval0];
	} // callseq 213
	cvt.u16.u32 	%rs76, %r117;
	and.b16  	%rs78, %rs76, 1;
	setp.eq.b16 	%p50, %rs78, 1;
	and.pred  	%p51, %p49, %p50;
	add.s32 	%r119, %r96, 2;
	add.s32 	%r120, %r97, -2;
	setp.lt.s32 	%p52, %r119, %r26;
	selp.b32 	%r121, 0, %r26, %p52;
	sub.s32 	%r122, %r119, %r121;
	shr.s32 	%r123, %r120, 31;
	and.b32  	%r124, %r123, %r26;
	add.s32 	%r125, %r124, %r120;
	mul.wide.s32 	%rd51, %r122, 8;
	add.s64 	%rd52, %rd2, %rd51;
	ld.global.nc.f64 	%fd21, [%rd52];
	{ // callseq 214, 0
	.param .b64 param0;
	st.param.f64 	[param0], %fd1;
	.param .b64 param1;
	st.param.f64 	[param1], %fd21;
	.param .b32 retval0;
	prototype_214 : .callprototype (.param .b32 _) _ (.param .b64 _, .param .b64 _);
	call (retval0), 
	%rd3, 
	(
	param0, 
	param1
	)
	, prototype_214;
	ld.param.b32 	%r126, [retval0];
	} // callseq 214
	cvt.u16.u32 	%rs79, %r126;
	and.b16  	%rs81, %rs79, 1;
	setp.eq.b16 	%p53, %rs81, 1;
	and.pred  	%p54, %p51, %p53;
	mul.wide.s32 	%rd53, %r125, 8;
	add.s64 	%rd54, %rd2, %rd53;
	ld.global.nc.f64 	%fd22, [%rd54];
	{ // callseq 215, 0
	.param .b64 param0;
	st.param.f64 	[param0], %fd1;
	.param .b64 param1;
	st.param.f64 	[param1], %fd22;
	.param .b32 retval0;
	prototype_215 : .callprototype (.param .b32 _) _ (.param .b64 _, .param .b64 _);
	call (retval0), 
	%rd3, 
	(
	param0, 
	param1
	)
	, prototype_215;
	ld.param.b32 	%r128, [retval0];
	} // callseq 215
	cvt.u16.u32 	%rs82, %r128;
	and.b16  	%rs84, %rs82, 1;
	setp.eq.b16 	%p55, %rs84, 1;
	and.pred  	%p56, %p54, %p55;
	add.s32 	%r130, %r179, 3;
	add.s32 	%r131, %r96, 3;
	sub.s32 	%r132, %r176, %r130;
	setp.lt.s32 	%p57, %r131, %r26;
	selp.b32 	%r133, 0, %r26, %p57;
	sub.s32 	%r134, %r131, %r133;
	shr.s32 	%r135, %r132, 31;
	and.b32  	%r136, %r135, %r26;
	add.s32 	%r137, %r136, %r132;
	mul.wide.s32 	%rd55, %r134, 8;
	add.s64 	%rd56, %rd2, %rd55;
	ld.global.nc.f64 	%fd23, [%rd56];
	{ // callseq 216, 0
	.param .b64 param0;
	st.param.f64 	[param0], %fd1;
	.param .b64 param1;
	st.param.f64 	[param1], %fd23;
	.param .b32 retval0;
	prototype_216 : .callprototype (.param .b32 _) _ (.param .b64 _, .param .b64 _);
	call (retval0), 
	%rd3, 
	(
	param0, 
	param1
	)
	, prototype_216;
	ld.param.b32 	%r138, [retval0];
	} // callseq 216
	cvt.u16.u32 	%rs85, %r138;
	and.b16  	%rs87, %rs85, 1;
	setp.eq.b16 	%p58, %rs87, 1;
	and.pred  	%p59, %p56, %p58;
	mul.wide.s32 	%rd57, %r137, 8;
	add.s64 	%rd58, %rd2, %rd57;
	ld.global.nc.f64 	%fd24, [%rd58];
	{ // callseq 217, 0
	.param .b64 param0;
	st.param.f64 	[param0], %fd1;
	.param .b64 param1;
	st.param.f64 	[param1], %fd24;
	.param .b32 retval0;
	prototype_217 : .callprototype (.param .b32 _) _ (.param .b64 _, .param .b64 _);
	call (retval0), 
	%rd3, 
	(
	param0, 
	param1
	)
	, prototype_217;
	ld.param.b32 	%r140, [retval0];
	} // callseq 217
	cvt.u16.u32 	%rs88, %r140;
	and.b16  	%rs90, %rs88, 1;
	setp.eq.b16 	%p60, %rs90, 1;
	and.pred  	%p61, %p59, %p60;
	selp.u16 	%rs110, 1, 0, %p61;
	add.s32 	%r179, %r179, 4;
	setp.ne.s32 	%p62, %r130, %r7;
	@%p62 bra 	$L__BB31_7;
$L__BB31_8:
	setp.eq.s32 	%p63, %r6, 0;
	@%p63 bra 	$L__BB31_13;
	setp.eq.s32 	%p64, %r6, 1;
	@%p64 bra 	$L__BB31_11;
	add.s32 	%r142, %r179, %r176;
	sub.s32 	%r143, %r176, %r179;
	setp.lt.s32 	%p65, %r142, %r26;
	selp.b32 	%r144, 0, %r26, %p65;
	sub.s32 	%r145, %r142, %r144;
	shr.s32 	%r146, %r143, 31;
	and.b32  	%r147, %r146, %r26;
	add.s32 	%r148, %r147, %r143;
	mul.wide.s32 	%rd59, %r145, 8;
	add.s64 	%rd60, %rd2, %rd59;
	ld.global.nc.f64 	%fd25, [%rd60];
	{ // callseq 218, 0
	.param .b64 param0;
	st.param.f64 	[param0], %fd1;
	.param .b64 param1;
	st.param.f64 	[param1], %fd25;
	.param .b32 retval0;
	prototype_218 : .callprototype (.param .b32 _) _ (.param .b64 _, .param .b64 _);
	call (retval0), 
	%rd3, 
	(
	param0, 
	param1
	)
	, prototype_218;
	ld.param.b32 	%r149, [retval0];
	} // callseq 218
	cvt.u16.u32 	%rs92, %r149;
	and.b16  	%rs93, %rs92, %rs110;
	setp.ne.s16 	%p66, %rs93, 0;
	mul.wide.s32 	%rd61, %r148, 8;
	add.s64 	%rd62, %rd2, %rd61;
	ld.global.nc.f64 	%fd26, [%rd62];
	{ // callseq 219, 0
	.param .b64 param0;
	st.param.f64 	[param0], %fd1;
	.param .b64 param1;
	st.param.f64 	[param1], %fd26;
	.param .b32 retval0;
	prototype_219 : .callprototype (.param .b32 _) _ (.param .b64 _, .param .b64 _);
	call (retval0), 
	%rd3, 
	(
	param0, 
	param1
	)
	, prototype_219;
	ld.param.b32 	%r151, [retval0];
	} // callseq 219
	cvt.u16.u32 	%rs94, %r151;
	and.b16  	%rs96, %rs94, 1;
	setp.eq.b16 	%p67, %rs96, 1;
	and.pred  	%p68, %p66, %p67;
	not.b32 	%r153, %r179;
	add.s32 	%r154, %r142, 1;
	add.s32 	%r155, %r176, %r153;
	setp.lt.s32 	%p69, %r154, %r26;
	selp.b32 	%r156, 0, %r26, %p69;
	sub.s32 	%r157, %r154, %r156;
	shr.s32 	%r158, %r155, 31;
	and.b32  	%r159, %r158, %r26;
	add.s32 	%r160, %r159, %r155;
	mul.wide.s32 	%rd63, %r157, 8;
	add.s64 	%rd64, %rd2, %rd63;
	ld.global.nc.f64 	%fd27, [%rd64];
	{ // callseq 220, 0
	.param .b64 param0;
	st.param.f64 	[param0], %fd1;
	.param .b64 param1;
	st.param.f64 	[param1], %fd27;
	.param .b32 retval0;
	prototype_220 : .callprototype (.param .b32 _) _ (.param .b64 _, .param .b64 _);
	call (retval0), 
	%rd3, 
	(
	param0, 
	param1
	)
	, prototype_220;
	ld.param.b32 	%r161, [retval0];
	} // callseq 220
	cvt.u16.u32 	%rs97, %r161;
	and.b16  	%rs99, %rs97, 1;
	setp.eq.b16 	%p70, %rs99, 1;
	and.pred  	%p71, %p68, %p70;
	mul.wide.s32 	%rd65, %r160, 8;
	add.s64 	%rd66, %rd2, %rd65;
	ld.global.nc.f64 	%fd28, [%rd66];
	{ // callseq 221, 0
	.param .b64 param0;
	st.param.f64 	[param0], %fd1;
	.param .b64 param1;
	st.param.f64 	[param1], %fd28;
	.param .b32 retval0;
	prototype_221 : .callprototype (.param .b32 _) _ (.param .b64 _, .param .b64 _);
	call (retval0), 
	%rd3, 
	(
	param0, 
	param1
	)
	, prototype_221;
	ld.param.b32 	%r163, [retval0];
	} // callseq 221
	cvt.u16.u32 	%rs100, %r163;
	and.b16  	%rs102, %rs100, 1;
	setp.eq.b16 	%p72, %rs102, 1;
	and.pred  	%p73, %p71, %p72;
	selp.u16 	%rs110, 1, 0, %p73;
	add.s32 	%r179, %r179, 2;
$L__BB31_11:
	setp.eq.s32 	%p74, %r8, 0;
	@%p74 bra 	$L__BB31_13;
	add.s32 	%r165, %r179, %r176;
	sub.s32 	%r166, %r176, %r179;
	setp.lt.s32 	%p75, %r165, %r26;
	selp.b32 	%r167, 0, %r26, %p75;
	sub.s32 	%r168, %r165, %r167;
	shr.s32 	%r169, %r166, 31;
	and.b32  	%r170, %r169, %r26;
	add.s32 	%r171, %r170, %r166;
	mul.wide.s32 	%rd67, %r168, 8;
	add.s64 	%rd68, %rd2, %rd67;
	ld.global.nc.f64 	%fd29, [%rd68];
	{ // callseq 222, 0
	.param .b64 param0;
	st.param.f64 	[param0], %fd1;
	.param .b64 param1;
	st.param.f64 	[param1], %fd29;
	.param .b32 retval0;
	prototype_222 : .callprototype (.param .b32 _) _ (.param .b64 _, .param .b64 _);
	call (retval0), 
	%rd3, 
	(
	param0, 
	param1
	)
	, prototype_222;
	ld.param.b32 	%r172, [retval0];
	} // callseq 222
	cvt.u16.u32 	%rs103, %r172;
	and.b16  	%rs104, %rs103, %rs110;
	setp.ne.s16 	%p76, %rs104, 0;
	mul.wide.s32 	%rd69, %r171, 8;
	add.s64 	%rd70, %rd2, %rd69;
	ld.global.nc.f64 	%fd30, [%rd70];
	{ // callseq 223, 0
	.param .b64 param0;
	st.param.f64 	[param0], %fd1;
	.param .b64 param1;
	st.param.f64 	[param1], %fd30;
	.param .b32 retval0;
	prototype_223 : .callprototype (.param .b32 _) _ (.param .b64 _, .param .b64 _);
	call (retval0), 
	%rd3, 
	(
	param0, 
	param1
	)
	, prototype_223;
	ld.param.b32 	%r174, [retval0];
	} // callseq 223
	cvt.u16.u32 	%rs105, %r174;
	and.b16  	%rs107, %rs105, 1;
	setp.eq.b16 	%p77, %rs107, 1;
	and.pred  	%p78, %p76, %p77;
	selp.u16 	%rs110, 1, 0, %p78;
$L__BB31_13:
	cvt.s64.s32 	%rd71, %r176;
	add.s64 	%rd72, %rd1, %rd71;
	st.global.u8 	[%rd72], %rs110;
	add.s32 	%r176, %r176, %r2;
	setp.lt.s32 	%p79, %r176, %r26;
	@%p79 bra 	$L__BB31_5;
	bra.uni 	$L__BB31_24;
$L__BB31_14:
	and.b32  	%r16, %r27, 3;
	and.b32  	%r17, %r27, 2147483644;
	and.b32  	%r18, %r27, 1;
$L__BB31_15:
	setp.lt.u32 	%p4, %r27, 4;
	mul.wide.s32 	%rd9, %r176, 8;
	add.s64 	%rd10, %rd2, %rd9;
	ld.global.nc.f64 	%fd2, [%rd10];
	mov.b16 	%rs116, 1;
	mov.b32 	%r183, 1;
	@%p4 bra 	$L__BB31_18;
	mov.b16 	%rs116, 1;
	mov.b32 	%r183, 1;
$L__BB31_17:
	.pragma "nounroll";
	add.s32 	%r35, %r183, %r176;
	sub.s32 	%r36, %r176, %r183;
	setp.lt.s32 	%p5, %r35, %r26;
	selp.b32 	%r37, %r35, %r3, %p5;
	max.s32 	%r38, %r36, 0;
	mul.wide.s32 	%rd11, %r37, 8;
	add.s64 	%rd12, %rd2, %rd11;
	ld.global.nc.f64 	%fd3, [%rd12];
	{ // callseq 196, 0
	.param .b64 param0;
	st.param.f64 	[param0], %fd2;
	.param .b64 param1;
	st.param.f64 	[param1], %fd3;
	.param .b32 retval0;
	prototype_196 : .callprototype (.param .b32 _) _ (.param .b64 _, .param .b64 _);
	call (retval0), 
	%rd3, 
	(
	param0, 
	param1
	)
	, prototype_196;
	ld.param.b32 	%r39, [retval0];
	} // callseq 196
	cvt.u16.u32 	%rs23, %r39;
	and.b16  	%rs24, %rs23, %rs116;
	and.b16  	%rs25, %rs24, 255;
	setp.ne.s16 	%p6, %rs25, 0;
	mul.wide.u32 	%rd13, %r38, 8;
	add.s64 	%rd14, %rd2, %rd13;
	ld.global.nc.f64 	%fd4, [%rd14];
	{ // callseq 197, 0
	.param .b64 param0;
	st.param.f64 	[param0], %fd2;
	.param .b64 param1;
	st.param.f64 	[param1], %fd4;
	.param .b32 retval0;
	prototype_197 : .callprototype (.param .b32 _) _ (.param .b64 _, .param .b64 _);
	call (retval0), 
	%rd3, 
	(
	param0, 
	param1
	)
	, prototype_197;
	ld.param.b32 	%r41, [retval0];
	} // callseq 197
	cvt.u16.u32 	%rs26, %r41;
	and.b16  	%rs28, %rs26, 1;
	setp.eq.b16 	%p7, %rs28, 1;
	and.pred  	%p8, %p6, %p7;
	not.b32 	%r43, %r183;
	add.s32 	%r44, %r35, 1;
	add.s32 	%r45, %r176, %r43;
	setp.lt.s32 	%p9, %r44, %r26;
	selp.b32 	%r46, %r44, %r3, %p9;
	max.s32 	%r47, %r45, 0;
	mul.wide.s32 	%rd15, %r46, 8;
	add.s64 	%rd16, %rd2, %rd15;
	ld.global.nc.f64 	%fd5, [%rd16];
	{ // callseq 198, 0
	.param .b64 param0;
	st.param.f64 	[param0], %fd2;
	.param .b64 param1;
	st.param.f64 	[param1], %fd5;
	.param .b32 retval0;
	prototype_198 : .callprototype (.param .b32 _) _ (.param .b64 _, .param .b64 _);
	call (retval0), 
	%rd3, 
	(
	param0, 
	param1
	)
	, prototype_198;
	ld.param.b32 	%r48, [retval0];
	} // callseq 198
	cvt.u16.u32 	%rs29, %r48;
	and.b16  	%rs31, %rs29, 1;
	setp.eq.b16 	%p10, %rs31, 1;
	and.pred  	%p11, %p8, %p10;
	mul.wide.u32 	%rd17, %r47, 8;
	add.s64 	%rd18, %rd2, %rd17;
	ld.global.nc.f64 	%fd6, [%rd18];
	{ // callseq 199, 0
	.param .b64 param0;
	st.param.f64 	[param0], %fd2;
	.param .b64 param1;
	st.param.f64 	[param1], %fd6;
	.param .b32 retval0;
	prototype_199 : .callprototype (.param .b32 _) _ (.param .b64 _, .param .b64 _);
	call (retval0), 
	%rd3, 
	(
	param0, 
	param1
	)
	, prototype_199;
	ld.param.b32 	%r50, [retval0];
	} // callseq 199
	cvt.u16.u32 	%rs32, %r50;
	and.b16  	%rs34, %rs32, 1;
	setp.eq.b16 	%p12, %rs34, 1;
	and.pred  	%p13, %p11, %p12;
	add.s32 	%r52, %r35, 2;
	add.s32 	%r53, %r36, -2;
	setp.lt.s32 	%p14, %r52, %r26;
	selp.b32 	%r54, %r52, %r3, %p14;
	max.s32 	%r55, %r53, 0;
	mul.wide.s32 	%rd19, %r54, 8;
	add.s64 	%rd20, %rd2, %rd19;
	ld.global.nc.f64 	%fd7, [%rd20];
	{ // callseq 200, 0
	.param .b64 param0;
	st.param.f64 	[param0], %fd2;
	.param .b64 param1;
	st.param.f64 	[param1], %fd7;
	.param .b32 retval0;
	prototype_200 : .callprototype (.param .b32 _) _ (.param .b64 _, .param .b64 _);
	call (retval0), 
	%rd3, 
	(
	param0, 
	param1
	)
	, prototype_200;
	ld.param.b32 	%r56, [retval0];
	} // callseq 200
	cvt.u16.u32 	%rs35, %r56;
	and.b16  	%rs37, %rs35, 1;
	setp.eq.b16 	%p15, %rs37, 1;
	and.pred  	%p16, %p13, %p15;
	mul.wide.u32 	%rd21, %r55, 8;
	add.s64 	%rd22, %rd2, %rd21;
	ld.global.nc.f64 	%fd8, [%rd22];
	{ // callseq 201, 0
	.param .b64 param0;
	st.param.f64 	[param0], %fd2;
	.param .b64 param1;
	st.param.f64 	[param1], %fd8;
	.param .b32 retval0;
	prototype_201 : .callprototype (.param .b32 _) _ (.param .b64 _, .param .b64 _);
	call (retval0), 
	%rd3, 
	(
	param0, 
	param1
	)
	, prototype_201;
	ld.param.b32 	%r58, [retval0];
	} // callseq 201
	cvt.u16.u32 	%rs38, %r58;
	and.b16  	%rs40, %rs38, 1;
	setp.eq.b16 	%p17, %rs40, 1;
	and.pred  	%p18, %p16, %p17;
	add.s32 	%r60, %r183, 3;
	add.s32 	%r61, %r35, 3;
	sub.s32 	%r62, %r176, %r60;
	setp.lt.s32 	%p19, %r61, %r26;
	selp.b32 	%r63, %r61, %r3, %p19;
	max.s32 	%r64, %r62, 0;
	mul.wide.s32 	%rd23, %r63, 8;
	add.s64 	%rd24, %rd2, %rd23;
	ld.global.nc.f64 	%fd9, [%rd24];
	{ // callseq 202, 0
	.param .b64 param0;
	st.param.f64 	[param0], %fd2;
	.param .b64 param1;
	st.param.f64 	[param1], %fd9;
	.param .b32 retval0;
	prototype_202 : .callprototype (.param .b32 _) _ (.param .b64 _, .param .b64 _);
	call (retval0), 
	%rd3, 
	(
	param0, 
	param1
	)
	, prototype_202;
	ld.param.b32 	%r65, [retval0];
	} // callseq 202
	cvt.u16.u32 	%rs41, %r65;
	and.b16  	%rs43, %rs41, 1;
	setp.eq.b16 	%p20, %rs43, 1;
	and.pred  	%p21, %p18, %p20;
	mul.wide.u32 	%rd25, %r64, 8;
	add.s64 	%rd26, %rd2, %rd25;
	ld.global.nc.f64 	%fd10, [%rd26];
	{ // callseq 203, 0
	.param .b64 param0;
	st.param.f64 	[param0], %fd2;
	.param .b64 param1;
	st.param.f64 	[param1], %fd10;
	.param .b32 retval0;
	prototype_203 : .callprototype (.param .b32 _) _ (.param .b64 _, .param .b64 _);
	call (retval0), 
	%rd3, 
	(
	param0, 
	param1
	)
	, prototype_203;
	ld.param.b32 	%r67, [retval0];
	} // callseq 203
	cvt.u16.u32 	%rs44, %r67;
	and.b16  	%rs46, %rs44, 1;
	setp.eq.b16 	%p22, %rs46, 1;
	and.pred  	%p23, %p21, %p22;
	selp.u16 	%rs116, 1, 0, %p23;
	add.s32 	%r183, %r183, 4;
	setp.ne.s32 	%p24, %r60, %r17;
	@%p24 bra 	$L__BB31_17;
$L__BB31_18:
	setp.eq.s32 	%p25, %r16, 0;
	@%p25 bra 	$L__BB31_23;
	setp.eq.s32 	%p26, %r16, 1;
	@%p26 bra 	$L__BB31_21;
	add.s32 	%r69, %r183, %r176;
	sub.s32 	%r70, %r176, %r183;
	setp.lt.s32 	%p27, %r69, %r26;
	selp.b32 	%r71, %r69, %r3, %p27;
	max.s32 	%r72, %r70, 0;
	mul.wide.s32 	%rd27, %r71, 8;
	add.s64 	%rd28, %rd2, %rd27;
	ld.global.nc.f64 	%fd11, [%rd28];
	{ // callseq 204, 0
	.param .b64 param0;
	st.param.f64 	[param0], %fd2;
	.param .b64 param1;
	st.param.f64 	[param1], %fd11;
	.param .b32 retval0;
	prototype_204 : .callprototype (.param .b32 _) _ (.param .b64 _, .param .b64 _);
	call (retval0), 
	%rd3, 
	(
	param0, 
	param1
	)
	, prototype_204;
	ld.param.b32 	%r73, [retval0];
	} // callseq 204
	cvt.u16.u32 	%rs48, %r73;
	and.b16  	%rs49, %rs48, %rs116;
	setp.ne.s16 	%p28, %rs49, 0;
	mul.wide.u32 	%rd29, %r72, 8;
	add.s64 	%rd30, %rd2, %rd29;
	ld.global.nc.f64 	%fd12, [%rd30];
	{ // callseq 205, 0
	.param .b64 param0;
	st.param.f64 	[param0], %fd2;
	.param .b64 param1;
	st.param.f64 	[param1], %fd12;
	.param .b32 retval0;
	prototype_205 : .callprototype (.param .b32 _) _ (.param .b64 _, .param .b64 _);
	call (retval0), 
	%rd3, 
	(
	param0, 
	param1
	)
	, prototype_205;
	ld.param.b32 	%r75, [retval0];
	} // callseq 205
	cvt.u16.u32 	%rs50, %r75;
	and.b16  	%rs52, %rs50, 1;
	setp.eq.b16 	%p29, %rs52, 1;
	and.pred  	%p30, %p28, %p29;
	not.b32 	%r77, %r183;
	add.s32 	%r78, %r69, 1;
	add.s32 	%r79, %r176, %r77;
	setp.lt.s32 	%p31, %r78, %r26;
	selp.b32 	%r80, %r78, %r3, %p31;
	max.s32 	%r81, %r79, 0;
	mul.wide.s32 	%rd31, %r80, 8;
	add.s64 	%rd32, %rd2, %rd31;
	ld.global.nc.f64 	%fd13, [%rd32];
	{ // callseq 206, 0
	.param .b64 param0;
	st.param.f64 	[param0], %fd2;
	.param .b64 param1;
	st.param.f64 	[param1], %fd13;
	.param .b32 retval0;
	prototype_206 : .callprototype (.param .b32 _) _ (.param .b64 _, .param .b64 _);
	call (retval0), 
	%rd3, 
	(
	param0, 
	param1
	)
	, prototype_206;
	ld.param.b32 	%r82, [retval0];
	} // callseq 206
	cvt.u16.u32 	%rs53, %r82;
	and.b16  	%rs55, %rs53, 1;
	setp.eq.b16 	%p32, %rs55, 1;
	and.pred  	%p33, %p30, %p32;
	mul.wide.u32 	%rd33, %r81, 8;
	add.s64 	%rd34, %rd2, %rd33;
	ld.global.nc.f64 	%fd14, [%rd34];
	{ // callseq 207, 0
	.param .b64 param0;
	st.param.f64 	[param0], %fd2;
	.param .b64 param1;
	st.param.f64 	[param1], %fd14;
	.param .b32 retval0;
	prototype_207 : .callprototype (.param .b32 _) _ (.param .b64 _, .param .b64 _);
	call (retval0), 
	%rd3, 
	(
	param0, 
	param1
	)
	, prototype_207;
	ld.param.b32 	%r84, [retval0];
	} // callseq 207
	cvt.u16.u32 	%rs56, %r84;
	and.b16  	%rs58, %rs56, 1;
	setp.eq.b16 	%p34, %rs58, 1;
	and.pred  	%p35, %p33, %p34;
	selp.u16 	%rs116, 1, 0, %p35;
	add.s32 	%r183, %r183, 2;
$L__BB31_21:
	setp.eq.s32 	%p36, %r18, 0;
	@%p36 bra 	$L__BB31_23;
	add.s32 	%r86, %r183, %r176;
	sub.s32 	%r87, %r176, %r183;
	setp.lt.s32 	%p37, %r86, %r26;
	selp.b32 	%r88, %r86, %r3, %p37;
	max.s32 	%r89, %r87, 0;
	mul.wide.s32 	%rd35, %r88, 8;
	add.s64 	%rd36, %rd2, %rd35;
	ld.global.nc.f64 	%fd15, [%rd36];
	{ // callseq 208, 0
	.param .b64 param0;
	st.param.f64 	[param0], %fd2;
	.param .b64 param1;
	st.param.f64 	[param1], %fd15;
	.param .b32 retval0;
	prototype_208 : .callprototype (.param .b32 _) _ (.param .b64 _, .param .b64 _);
	call (retval0), 
	%rd3, 
	(
	param0, 
	param1
	)
	, prototype_208;
	ld.param.b32 	%r90, [retval0];
	} // callseq 208
	cvt.u16.u32 	%rs59, %r90;
	and.b16  	%rs60, %rs59, %rs116;
	setp.ne.s16 	%p38, %rs60, 0;
	mul.wide.u32 	%rd37, %r89, 8;
	add.s64 	%rd38, %rd2, %rd37;
	ld.global.nc.f64 	%fd16, [%rd38];
	{ // callseq 209, 0
	.param .b64 param0;
	st.param.f64 	[param0], %fd2;
	.param .b64 param1;
	st.param.f64 	[param1], %fd16;
	.param .b32 retval0;
	prototype_209 : .callprototype (.param .b32 _) _ (.param .b64 _, .param .b64 _);
	call (retval0), 
	%rd3, 
	(
	param0, 
	param1
	)
	, prototype_209;
	ld.param.b32 	%r92, [retval0];
	} // callseq 209
	cvt.u16.u32 	%rs61, %r92;
	and.b16  	%rs63, %rs61, 1;
	setp.eq.b16 	%p39, %rs63, 1;
	and.pred  	%p40, %p38, %p39;
	selp.u16 	%rs116, 1, 0, %p40;
$L__BB31_23:
	cvt.s64.s32 	%rd39, %r176;
	add.s64 	%rd40, %rd1, %rd39;
	st.global.u8 	[%rd40], %rs116;
	add.s32 	%r176, %r176, %r2;
	setp.lt.s32 	%p41, %r176, %r26;
	@%p41 bra 	$L__BB31_15;
$L__BB31_24:
	ret;

}


// ===== COMPILED SASS (sm_100) =====

	.target	sm_100

	.elftype	@"ET_EXEC"


//--------------------- .note.nv.tkinfo           --------------------------
	.section	.note.nv.tkinfo,"",@"SHT_NOTE"
	.sectionflags	@"SHF_NOTE_NV_TKINFO"
	.tkinfo
        /*0018*/ 	.word	0x00000002
        /*0030*/ 	.string	""
        /*0030*/ 	.string	"ptxas"
        /*0030*/ 	.string	"Cuda compilation tools, release 13.0, V13.0.88"
        /*0030*/ 	.string	"Build cuda_13.0.r13.0/compiler.36424714_0"
        /*0030*/ 	.string	"-arch sm_100 -m 64 "



//--------------------- .note.nv.cuinfo           --------------------------
	.section	.note.nv.cuinfo,"",@"SHT_NOTE"
	.sectionflags	@"SHF_NOTE_NV_CUINFO"
        /*0018*/ 	.short	0x0002
        /*001a*/ 	.short	0x0064
        /*001c*/ 	.short	0x0082
	.zero		2


//--------------------- .nv.info                  --------------------------
	.section	.nv.info,"",@"SHT_CUDA_INFO"
	.align	4


	//----- nvinfo : EIATTR_REGCOUNT
	.align		4
        /*0000*/ 	.byte	0x04, 0x2f
        /*0002*/ 	.short	(.L_5 - .L_4)
	.align		4
.L_4:
        /*0004*/ 	.word	index@(_cupy_boolrelextrema_1D_float32)
        /*0008*/ 	.word	0x0000001c


	//----- nvinfo : EIATTR_FRAME_SIZE
	.align		4
.L_5:
        /*000c*/ 	.byte	0x04, 0x11
        /*000e*/ 	.short	(.L_7 - .L_6)
	.align		4
.L_6:
        /*0010*/ 	.word	index@($_cupy_boolrelextrema_1D_float32$_Z9not_equalIlEbT_S0_)
        /*0014*/ 	.word	0x00000000


	//----- nvinfo : EIATTR_FRAME_SIZE
	.align		4
.L_7:
        /*0018*/ 	.byte	0x04, 0x11
        /*001a*/ 	.short	(.L_9 - .L_8)
	.align		4
.L_8:
        /*001c*/ 	.word	index@($_cupy_boolrelextrema_1D_float32$_Z9not_equalIiEbT_S0_)
        /*0020*/ 	.word	0x00000000


	//----- nvinfo : EIATTR_FRAME_SIZE
	.align		4
.L_9:
        /*0024*/ 	.byte	0x04, 0x11
        /*0026*/ 	.short	(.L_11 - .L_10)
	.align		4
.L_10:
        /*0028*/ 	.word	index@($_cupy_boolrelextrema_1D_float32$_Z9not_equalIfEbT_S0_)
        /*002c*/ 	.word	0x00000000


	//----- nvinfo : EIATTR_FRAME_SIZE
	.align		4
.L_11:
        /*0030*/ 	.byte	0x04, 0x11
        /*0032*/ 	.short	(.L_13 - .L_12)
	.align		4
.L_12:
        /*0034*/ 	.word	index@($_cupy_boolrelextrema_1D_float32$_Z9not_equalIdEbT_S0_)
        /*0038*/ 	.word	0x00000000


	//----- nvinfo : EIATTR_FRAME_SIZE
	.align		4
.L_13:
        /*003c*/ 	.byte	0x04, 0x11
        /*003e*/ 	.short	(.L_15 - .L_14)
	.align		4
.L_14:
        /*0040*/ 	.word	index@($_cupy_boolrelextrema_1D_float32$_Z7greaterIlEbT_S0_)
        /*0044*/ 	.word	0x00000000


	//----- nvinfo : EIATTR_FRAME_SIZE
	.align		4
.L_15:
        /*0048*/ 	.byte	0x04, 0x11
        /*004a*/ 	.short	(.L_17 - .L_16)
	.align		4
.L_16:
        /*004c*/ 	.word	index@($_cupy_boolrelextrema_1D_float32$_Z7greaterIiEbT_S0_)
        /*0050*/ 	.word	0x00000000


	//----- nvinfo : EIATTR_FRAME_SIZE
	.align		4
.L_17:
        /*0054*/ 	.byte	0x04, 0x11
        /*0056*/ 	.short	(.L_19 - .L_18)
	.align		4
.L_18:
        /*0058*/ 	.word	index@($_cupy_boolrelextrema_1D_float32$_Z7greaterIfEbT_S0_)
        /*005c*/ 	.word	0x00000000


	//----- nvinfo : EIATTR_FRAME_SIZE
	.align		4
.L_19:
        /*0060*/ 	.byte	0x04, 0x11
        /*0062*/ 	.short	(.L_21 - .L_20)
	.align		4
.L_20:
        /*0064*/ 	.word	index@($_cupy_boolrelextrema_1D_float32$_Z7greaterIdEbT_S0_)
        /*0068*/ 	.word	0x00000000


	//----- nvinfo : EIATTR_FRAME_SIZE
	.align		4
.L_21:
        /*006c*/ 	.byte	0x04, 0x11
        /*006e*/ 	.short	(.L_23 - .L_22)
	.align		4
.L_22:
        /*0070*/ 	.word	index@($_cupy_boolrelextrema_1D_float32$_Z5equalIlEbT_S0_)
        /*0074*/ 	.word	0x00000000


	//----- nvinfo : EIATTR_FRAME_SIZE
	.align		4
.L_23:
        /*0078*/ 	.byte	0x04, 0x11
        /*007a*/ 	.short	(.L_25 - .L_24)
	.align		4
.L_24:
        /*007c*/ 	.word	index@($_cupy_boolrelextrema_1D_float32$_Z5equalIiEbT_S0_)
        /*0080*/ 	.word	0x00000000


	//----- nvinfo : EIATTR_FRAME_SIZE
	.align		4
.L_25:
        /*0084*/ 	.byte	0x04, 0x11
        /*0086*/ 	.short	(.L_27 - .L_26)
	.align		4
.L_26:
        /*0088*/ 	.word	index@($_cupy_boolrelextrema_1D_float32$_Z5equalIfEbT_S0_)
        /*008c*/ 	.word	0x00000000


	//----- nvinfo : EIATTR_FRAME_SIZE
	.align		4
.L_27:
        /*0090*/ 	.byte	0x04, 0x11
        /*0092*/ 	.short	(.L_29 - .L_28)
	.align		4
.L_28:
        /*0094*/ 	.word	index@($_cupy_boolrelextrema_1D_float32$_Z5equalIdEbT_S0_)
        /*0098*/ 	.word	0x00000000


	//----- nvinfo : EIATTR_FRAME_SIZE
	.align		4
.L_29:
        /*009c*/ 	.byte	0x04, 0x11
        /*009e*/ 	.short	(.L_31 - .L_30)
	.align		4
.L_30:
        /*00a0*/ 	.word	index@($_cupy_boolrelextrema_1D_float32$_Z4lessIlEbT_S0_)
        /*00a4*/ 	.word	0x00000000


	//----- nvinfo : EIATTR_FRAME_SIZE
	.align		4
.L_31:
        /*00a8*/ 	.byte	0x04, 0x11
        /*00aa*/ 	.short	(.L_33 - .L_32)
	.align		4
.L_32:
        /*00ac*/ 	.word	index@($_cupy_boolrelextrema_1D_float32$_Z4lessIiEbT_S0_)
        /*00b0*/ 	.word	0x00000000


	//----- nvinfo : EIATTR_FRAME_SIZE
	.align		4
.L_33:
        /*00b4*/ 	.byte	0x04, 0x11
        /*00b6*/ 	.short	(.L_35 - .L_34)
	.align		4
.L_34:
        /*00b8*/ 	.word	index@($_cupy_boolrelextrema_1D_float32$_Z4lessIfEbT_S0_)
        /*00bc*/ 	.word	0x00000000


	//----- nvinfo : EIATTR_FRAME_SIZE
	.align		4
.L_35:
        /*00c0*/ 	.byte	0x04, 0x11
        /*00c2*/ 	.short	(.L_37 - .L_36)
	.align		4
.L_36:
        /*00c4*/ 	.word	index@($_cupy_boolrelextrema_1D_float32$_Z4lessIdEbT_S0_)
        /*00c8*/ 	.word	0x00000000


	//----- nvinfo : EIATTR_FRAME_SIZE
	.align		4
.L_37:
        /*00cc*/ 	.byte	0x04, 0x11
        /*00ce*/ 	.short	(.L_39 - .L_38)
	.align		4
.L_38:
        /*00d0*/ 	.word	index@($_cupy_boolrelextrema_1D_float32$_Z13greater_equalIlEbT_S0_)
        /*00d4*/ 	.word	0x00000000


	//----- nvinfo : EIATTR_FRAME_SIZE
	.align		4
.L_39:
        /*00d8*/ 	.byte	0x04, 0x11
        /*00da*/ 	.short	(.L_41 - .L_40)
	.align		4
.L_40:
        /*00dc*/ 	.word	index@($_cupy_boolrelextrema_1D_float32$_Z13greater_equalIiEbT_S0_)
        /*00e0*/ 	.word	0x00000000


	//----- nvinfo : EIATTR_FRAME_SIZE
	.align		4
.L_41:
        /*00e4*/ 	.byte	0x04, 0x11
        /*00e6*/ 	.short	(.L_43 - .L_42)
	.align		4
.L_42:
        /*00e8*/ 	.word	index@($_cupy_boolrelextrema_1D_float32$_Z13greater_equalIfEbT_S0_)
        /*00ec*/ 	.word	0x00000000


	//----- nvinfo : EIATTR_FRAME_SIZE
	.align		4
.L_43:
        /*00f0*/ 	.byte	0x04, 0x11
        /*00f2*/ 	.short	(.L_45 - .L_44)
	.align		4
.L_44:
        /*00f4*/ 	.word	index@($_cupy_boolrelextrema_1D_float32$_Z13greater_equalIdEbT_S0_)
        /*00f8*/ 	.word	0x00000000


	//----- nvinfo : EIATTR_FRAME_SIZE
	.align		4
.L_45:
        /*00fc*/ 	.byte	0x04, 0x11
        /*00fe*/ 	.short	(.L_47 - .L_46)
	.align		4
.L_46:
        /*0100*/ 	.word	index@($_cupy_boolrelextrema_1D_float32$_Z10less_equalIlEbT_S0_)
        /*0104*/ 	.word	0x00000000


	//----- nvinfo : EIATTR_FRAME_SIZE
	.align		4
.L_47:
        /*0108*/ 	.byte	0x04, 0x11
        /*010a*/ 	.short	(.L_49 - .L_48)
	.align		4
.L_48:
        /*010c*/ 	.word	index@($_cupy_boolrelextrema_1D_float32$_Z10less_equalIiEbT_S0_)
        /*0110*/ 	.word	0x00000000


	//----- nvinfo : EIATTR_FRAME_SIZE
	.align		4
.L_49:
        /*0114*/ 	.byte	0x04, 0x11
        /*0116*/ 	.short	(.L_51 - .L_50)
	.align		4
.L_50:
        /*0118*/ 	.word	index@($_cupy_boolrelextrema_1D_float32$_Z10less_equalIfEbT_S0_)
        /*011c*/ 	.word	0x00000000


	//----- nvinfo : EIATTR_FRAME_SIZE
	.align		4
.L_51:
        /*0120*/ 	.byte	0x04, 0x11
        /*0122*/ 	.short	(.L_53 - .L_52)
	.align		4
.L_52:
        /*0124*/ 	.word	index@($_cupy_boolrelextrema_1D_float32$_Z10less_equalIdEbT_S0_)
        /*0128*/ 	.word	0x00000000


	//----- nvinfo : EIATTR_FRAME_SIZE
	.align		4
.L_53:
        /*012c*/ 	.byte	0x04, 0x11
        /*012e*/ 	.short	(.L_55 - .L_54)
	.align		4
.L_54:
        /*0130*/ 	.word	index@(_cupy_boolrelextrema_1D_float32)
        /*0134*/ 	.word	0x00000000


	//----- nvinfo : EIATTR_REGCOUNT
	.align		4
.L_55:
        /*0138*/ 	.byte	0x04, 0x2f
        /*013a*/ 	.short	(.L_57 - .L_56)
	.align		4
.L_56:
        /*013c*/ 	.word	index@(_cupy_boolrelextrema_2D_float32)
        /*0140*/ 	.word	0x0000001c


	//----- nvinfo : EIATTR_FRAME_SIZE
	.align		4
.L_57:
        /*0144*/ 	.byte	0x04, 0x11
        /*0146*/ 	.short	(.L_59 - .L_58)
	.align		4
.L_58:
        /*0148*/ 	.word	index@($_cupy_boolrelextrema_2D_float32$_Z9not_equalIlEbT_S0_)
        /*014c*/ 	.word	0x00000000


	//----- nvinfo : EIATTR_FRAME_SIZE
	.align		4
.L_59:
        /*0150*/ 	.byte	0x04, 0x11
        /*0152*/ 	.short	(.L_61 - .L_60)
	.align		4
.L_60:
        /*0154*/ 	.word	index@($_cupy_boolrelextrema_2D_float32$_Z9not_equalIiEbT_S0_)
        /*0158*/ 	.word	0x00000000


	//----- nvinfo : EIATTR_FRAME_SIZE
	.align		4
.L_61:
        /*015c*/ 	.byte	0x04, 0x11
        /*015e*/ 	.short	(.L_63 - .L_62)
	.align		4
.L_62:
        /*0160*/ 	.word	index@($_cupy_boolrelextrema_2D_float32$_Z9not_equalIfEbT_S0_)
        /*0164*/ 	.word	0x00000000


	//----- nvinfo : EIATTR_FRAME_SIZE
	.align		4
.L_63:
        /*0168*/ 	.byte	0x04, 0x11
        /*016a*/ 	.short	(.L_65 - .L_64)
	.align		4
.L_64:
        /*016c*/ 	.word	index@($_cupy_boolrelextrema_2D_float32$_Z9not_equalIdEbT_S0_)
        /*0170*/ 	.word	0x00000000


	//----- nvinfo : EIATTR_FRAME_SIZE
	.align		4
.L_65:
        /*0174*/ 	.byte	0x04, 0x11
        /*0176*/ 	.short	(.L_67 - .L_66)
	.align		4
.L_66:
        /*0178*/ 	.word	index@($_cupy_boolrelextrema_2D_float32$_Z7greaterIlEbT_S0_)
        /*017c*/ 	.word	0x00000000


	//----- nvinfo : EIATTR_FRAME_SIZE
	.align		4
.L_67:
        /*0180*/ 	.byte	0x04, 0x11
        /*0182*/ 	.short	(.L_69 - .L_68)
	.align		4
.L_68:
        /*0184*/ 	.word	index@($_cupy_boolrelextrema_2D_float32$_Z7greaterIiEbT_S0_)
        /*0188*/ 	.word	0x00000000


	//----- nvinfo : EIATTR_FRAME_SIZE
	.align		4
.L_69:
        /*018c*/ 	.byte	0x04, 0x11
        /*018e*/ 	.short	(.L_71 - .L_70)
	.align		4
.L_70:
        /*0190*/ 	.word	index@($_cupy_boolrelextrema_2D_float32$_Z7greaterIfEbT_S0_)
        /*0194*/ 	.word	0x00000000


	//----- nvinfo : EIATTR_FRAME_SIZE
	.align		4
.L_71:
        /*0198*/ 	.byte	0x04, 0x11
        /*019a*/ 	.short	(.L_73 - .L_72)
	.align		4
.L_72:
        /*019c*/ 	.word	index@($_cupy_boolrelextrema_2D_float32$_Z7greaterIdEbT_S0_)
        /*01a0*/ 	.word	0x00000000


	//----- nvinfo : EIATTR_FRAME_SIZE
	.align		4
.L_73:
        /*01a4*/ 	.byte	0x04, 0x11
        /*01a6*/ 	.short	(.L_75 - .L_74)
	.align		4
.L_74:
        /*01a8*/ 	.word	index@($_cupy_boolrelextrema_2D_float32$_Z5equalIlEbT_S0_)
        /*01ac*/ 	.word	0x00000000


	//----- nvinfo : EIATTR_FRAME_SIZE
	.align		4
.L_75:
        /*01b0*/ 	.byte	0x04, 0x11
        /*01b2*/ 	.short	(.L_77 - .L_76)
	.align		4
.L_76:
        /*01b4*/ 	.word	index@($_cupy_boolrelextrema_2D_float32$_Z5equalIiEbT_S0_)
        /*01b8*/ 	.word	0x00000000


	//----- nvinfo : EIATTR_FRAME_SIZE
	.align		4
.L_77:
        /*01bc*/ 	.byte	0x04, 0x11
        /*01be*/ 	.short	(.L_79 - .L_78)
	.align		4
.L_78:
        /*01c0*/ 	.word	index@($_cupy_boolrelextrema_2D_float32$_Z5equalIfEbT_S0_)
        /*01c4*/ 	.word	0x00000000


	//----- nvinfo : EIATTR_FRAME_SIZE
	.align		4
.L_79:
        /*01c8*/ 	.byte	0x04, 0x11
        /*01ca*/ 	.short	(.L_81 - .L_80)
	.align		4
.L_80:
        /*01cc*/ 	.word	index@($_cupy_boolrelextrema_2D_float32$_Z5equalIdEbT_S0_)
        /*01d0*/ 	.word	0x00000000


	//----- nvinfo : EIATTR_FRAME_SIZE
	.align		4
.L_81:
        /*01d4*/ 	.byte	0x04, 0x11
        /*01d6*/ 	.short	(.L_83 - .L_82)
	.align		4
.L_82:
        /*01d8*/ 	.word	index@($_cupy_boolrelextrema_2D_float32$_Z4lessIlEbT_S0_)
        /*01dc*/ 	.word	0x00000000


	//----- nvinfo : EIATTR_FRAME_SIZE
	.align		4
.L_83:
        /*01e0*/ 	.byte	0x04, 0x11
        /*01e2*/ 	.short	(.L_85 - .L_84)
	.align		4
.L_84:
        /*01e4*/ 	.word	index@($_cupy_boolrelextrema_2D_float32$_Z4lessIiEbT_S0_)
        /*01e8*/ 	.word	0x00000000


	//----- nvinfo : EIATTR_FRAME_SIZE
	.align		4
.L_85:
        /*01ec*/ 	.byte	0x04, 0x11
        /*01ee*/ 	.short	(.L_87 - .L_86)
	.align		4
.L_86:
        /*01f0*/ 	.word	index@($_cupy_boolrelextrema_2D_float32$_Z4lessIfEbT_S0_)
        /*01f4*/ 	.word	0x00000000


	//----- nvinfo : EIATTR_FRAME_SIZE
	.align		4
.L_87:
        /*01f8*/ 	.byte	0x04, 0x11
        /*01fa*/ 	.short	(.L_89 - .L_88)
	.align		4
.L_88:
        /*01fc*/ 	.word	index@($_cupy_boolrelextrema_2D_float32$_Z4lessIdEbT_S0_)
        /*0200*/ 	.word	0x00000000


	//----- nvinfo : EIATTR_FRAME_SIZE
	.align		4
.L_89:
        /*0204*/ 	.byte	0x04, 0x11
        /*0206*/ 	.short	(.L_91 - .L_90)
	.align		4
.L_90:
        /*0208*/ 	.word	index@($_cupy_boolrelextrema_2D_float32$_Z13greater_equalIlEbT_S0_)
        /*020c*/ 	.word	0x00000000


	//----- nvinfo : EIATTR_FRAME_SIZE
	.align		4
.L_91:
        /*0210*/ 	.byte	0x04, 0x11
        /*0212*/ 	.short	(.L_93 - .L_92)
	.align		4
.L_92:
        /*0214*/ 	.word	index@($_cupy_boolrelextrema_2D_float32$_Z13greater_equalIiEbT_S0_)
        /*0218*/ 	.word	0x00000000


	//----- nvinfo : EIATTR_FRAME_SIZE
	.align		4
.L_93:
        /*021c*/ 	.byte	0x04, 0x11
        /*021e*/ 	.short	(.L_95 - .L_94)
	.align		4
.L_94:
        /*0220*/ 	.word	index@($_cupy_boolrelextrema_2D_float32$_Z13greater_equalIfEbT_S0_)
        /*0224*/ 	.word	0x00000000


	//----- nvinfo : EIATTR_FRAME_SIZE
	.align		4
.L_95:
        /*0228*/ 	.byte	0x04, 0x11
        /*022a*/ 	.short	(.L_97 - .L_96)
	.align		4
.L_96:
        /*022c*/ 	.word	index@($_cupy_boolrelextrema_2D_float32$_Z13greater_equalIdEbT_S0_)
        /*0230*/ 	.word	0x00000000


	//----- nvinfo : EIATTR_FRAME_SIZE
	.align		4
.L_97:
        /*0234*/ 	.byte	0x04, 0x11
        /*0236*/ 	.short	(.L_99 - .L_98)
	.align		4
.L_98:
        /*0238*/ 	.word	index@($_cupy_boolrelextrema_2D_float32$_Z10less_equalIlEbT_S0_)
        /*023c*/ 	.word	0x00000000


	//----- nvinfo : EIATTR_FRAME_SIZE
	.align		4
.L_99:
        /*0240*/ 	.byte	0x04, 0x11
        /*0242*/ 	.short	(.L_101 - .L_100)
	.align		4
.L_100:
        /*0244*/ 	.word	index@($_cupy_boolrelextrema_2D_float32$_Z10less_equalIiEbT_S0_)
        /*0248*/ 	.word	0x00000000


	//----- nvinfo : EIATTR_FRAME_SIZE
	.align		4
.L_101:
        /*024c*/ 	.byte	0x04, 0x11
        /*024e*/ 	.short	(.L_103 - .L_102)
	.align		4
.L_102:
        /*0250*/ 	.word	index@($_cupy_boolrelextrema_2D_float32$_Z10less_equalIfEbT_S0_)
        /*0254*/ 	.word	0x00000000


	//----- nvinfo : EIATTR_FRAME_SIZE
	.align		4
.L_103:
        /*0258*/ 	.byte	0x04, 0x11
        /*025a*/ 	.short	(.L_105 - .L_104)
	.align		4
.L_104:
        /*025c*/ 	.word	index@($_cupy_boolrelextrema_2D_float32$_Z10less_equalIdEbT_S0_)
        /*0260*/ 	.word	0x00000000


	//----- nvinfo : EIATTR_FRAME_SIZE
	.align		4
.L_105:
        /*0264*/ 	.byte	0x04, 0x11
        /*0266*/ 	.short	(.L_107 - .L_106)
	.align		4
.L_106:
        /*0268*/ 	.word	index@(_cupy_boolrelextrema_2D_float32)
        /*026c*/ 	.word	0x00000000


	//----- nvinfo : EIATTR_REGCOUNT
	.align		4
.L_107:
        /*0270*/ 	.byte	0x04, 0x2f
        /*0272*/ 	.short	(.L_109 - .L_108)
	.align		4
.L_108:
        /*0274*/ 	.word	index@(_cupy_boolrelextrema_1D_int32)
        /*0278*/ 	.word	0x0000001c


	//----- nvinfo : EIATTR_FRAME_SIZE
	.align		4
.L_109:
        /*027c*/ 	.byte	0x04, 0x11
        /*027e*/ 	.short	(.L_111 - .L_110)
	.align		4
.L_110:
        /*0280*/ 	.word	index@($_cupy_boolrelextrema_1D_int32$_Z9not_equalIlEbT_S0_)
        /*0284*/ 	.word	0x00000000


	//----- nvinfo : EIATTR_FRAME_SIZE
	.align		4
.L_111:
        /*0288*/ 	.byte	0x04, 0x11
        /*028a*/ 	.short	(.L_113 - .L_112)
	.align		4
.L_112:
        /*028c*/ 	.word	index@($_cupy_boolrelextrema_1D_int32$_Z9not_equalIiEbT_S0_)
        /*0290*/ 	.word	0x00000000


	//----- nvinfo : EIATTR_FRAME_SIZE
	.align		4
.L_113:
        /*0294*/ 	.byte	0x04, 0x11
        /*0296*/ 	.short	(.L_115 - .L_114)
	.align		4
.L_114:
        /*0298*/ 	.word	index@($_cupy_boolrelextrema_1D_int32$_Z9not_equalIfEbT_S0_)
        /*029c*/ 	.word	0x00000000


	//----- nvinfo : EIATTR_FRAME_SIZE
	.align		4
.L_115:
        /*02a0*/ 	.byte	0x04, 0x11
        /*02a2*/ 	.short	(.L_117 - .L_116)
	.align		4
.L_116:
        /*02a4*/ 	.word	index@($_cupy_boolrelextrema_1D_int32$_Z9not_equalIdEbT_S0_)
        /*02a8*/ 	.word	0x00000000


	//----- nvinfo : EIATTR_FRAME_SIZE
	.align		4
.L_117:
        /*02ac*/ 	.byte	0x04, 0x11
        /*02ae*/ 	.short	(.L_119 - .L_118)
	.align		4
.L_118:
        /*02b0*/ 	.word	index@($_cupy_boolrelextrema_1D_int32$_Z7greaterIlEbT_S0_)
        /*02b4*/ 	.word	0x00000000


	//----- nvinfo : EIATTR_FRAME_SIZE
	.align		4
.L_119:
        /*02b8*/ 	.byte	0x04, 0x11
        /*02ba*/ 	.short	(.L_121 - .L_120)
	.align		4
.L_120:
        /*02bc*/ 	.word	index@($_cupy_boolrelextrema_1D_int32$_Z7greaterIiEbT_S0_)
        /*02c0*/ 	.word	0x00000000


	//----- nvinfo : EIATTR_FRAME_SIZE
	.align		4
.L_121:
        /*02c4*/ 	.byte	0x04, 0x11
        /*02c6*/ 	.short	(.L_123 - .L_122)
	.align		4
.L_122:
        /*02c8*/ 	.word	index@($_cupy_boolrelextrema_1D_int32$_Z7greaterIfEbT_S0_)
        /*02cc*/ 	.word	0x00000000


	//----- nvinfo : EIATTR_FRAME_SIZE
	.align		4
.L_123:
        /*02d0*/ 	.byte	0x04, 0x11
        /*02d2*/ 	.short	(.L_125 - .L_124)
	.align		4
.L_124:
        /*02d4*/ 	.word	index@($_cupy_boolrelextrema_1D_int32$_Z7greaterIdEbT_S0_)
        /*02d8*/ 	.word	0x00000000


	//----- nvinfo : EIATTR_FRAME_SIZE
	.align		4
.L_125:
        /*02dc*/ 	.byte	0x04, 0x11
        /*02de*/ 	.short	(.L_127 - .L_126)
	.align		4
.L_126:
        /*02e0*/ 	.word	index@($_cupy_boolrelextrema_1D_int32$_Z5equalIlEbT_S0_)
        /*02e4*/ 	.word	0x00000000


	//----- nvinfo : EIATTR_FRAME_SIZE
	.align		4
.L_127:
        /*02e8*/ 	.byte	0x04, 0x11
        /*02ea*/ 	.short	(.L_129 - .L_128)
	.align		4
.L_128:
        /*02ec*/ 	.word	index@($_cupy_boolrelextrema_1D_int32$_Z5equalIiEbT_S0_)
        /*02f0*/ 	.word	0x00000000


	//----- nvinfo : EIATTR_FRAME_SIZE
	.align		4
.L_129:
        /*02f4*/ 	.byte	0x04, 0x11
        /*02f6*/ 	.short	(.L_131 - .L_130)
	.align		4
.L_130:
        /*02f8*/ 	.word	index@($_cupy_boolrelextrema_1D_int32$_Z5equalIfEbT_S0_)
        /*02fc*/ 	.word	0x00000000


	//----- nvinfo : EIATTR_FRAME_SIZE
	.align		4
.L_131:
        /*0300*/ 	.byte	0x04, 0x11
        /*0302*/ 	.short	(.L_133 - .L_132)
	.align		4
.L_132:
        /*0304*/ 	.word	index@($_cupy_boolrelextrema_1D_int32$_Z5equalIdEbT_S0_)
        /*0308*/ 	.word	0x00000000


	//----- nvinfo : EIATTR_FRAME_SIZE
	.align		4
.L_133:
        /*030c*/ 	.byte	0x04, 0x11
        /*030e*/ 	.short	(.L_135 - .L_134)
	.align		4
.L_134:
        /*0310*/ 	.word	index@($_cupy_boolrelextrema_1D_int32$_Z4lessIlEbT_S0_)
        /*0314*/ 	.word	0x00000000


	//----- nvinfo : EIATTR_FRAME_SIZE
	.align		4
.L_135:
        /*0318*/ 	.byte	0x04, 0x11
        /*031a*/ 	.short	(.L_137 - .L_136)
	.align		4
.L_136:
        /*031c*/ 	.word	index@($_cupy_boolrelextrema_1D_int32$_Z4lessIiEbT_S0_)
        /*0320*/ 	.word	0x00000000


	//----- nvinfo : EIATTR_FRAME_SIZE
	.align		4
.L_137:
        /*0324*/ 	.byte	0x04, 0x11
        /*0326*/ 	.short	(.L_139 - .L_138)
	.align		4
.L_138:
        /*0328*/ 	.word	index@($_cupy_boolrelextrema_1D_int32$_Z4lessIfEbT_S0_)
        /*032c*/ 	.word	0x00000000


	//----- nvinfo : EIATTR_FRAME_SIZE
	.align		4
.L_139:
        /*0330*/ 	.byte	0x04, 0x11
        /*0332*/ 	.short	(.L_141 - .L_140)
	.align		4
.L_140:
        /*0334*/ 	.word	index@($_cupy_boolrelextrema_1D_int32$_Z4lessIdEbT_S0_)
        /*0338*/ 	.word	0x00000000


	//----- nvinfo : EIATTR_FRAME_SIZE
	.align		4
.L_141:
        /*033c*/ 	.byte	0x04, 0x11
        /*033e*/ 	.short	(.L_143 - .L_142)
	.align		4
.L_142:
        /*0340*/ 	.word	index@($_cupy_boolrelextrema_1D_int32$_Z13greater_equalIlEbT_S0_)
        /*0344*/ 	.word	0x00000000


	//----- nvinfo : EIATTR_FRAME_SIZE
	.align		4
.L_143:
        /*0348*/ 	.byte	0x04, 0x11
        /*034a*/ 	.short	(.L_145 - .L_144)
	.align		4
.L_144:
        /*034c*/ 	.word	index@($_cupy_boolrelextrema_1D_int32$_Z13greater_equalIiEbT_S0_)
        /*0350*/ 	.word	0x00000000


	//----- nvinfo : EIATTR_FRAME_SIZE
	.align		4
.L_145:
        /*0354*/ 	.byte	0x04, 0x11
        /*0356*/ 	.short	(.L_147 - .L_146)
	.align		4
.L_146:
        /*0358*/ 	.word	index@($_cupy_boolrelextrema_1D_int32$_Z13greater_equalIfEbT_S0_)
        /*035c*/ 	.word	0x00000000


	//----- nvinfo : EIATTR_FRAME_SIZE
	.align		4
.L_147:
        /*0360*/ 	.byte	0x04, 0x11
        /*0362*/ 	.short	(.L_149 - .L_148)
	.align		4
.L_148:
        /*0364*/ 	.word	index@($_cupy_boolrelextrema_1D_int32$_Z13greater_equalIdEbT_S0_)
        /*0368*/ 	.word	0x00000000


	//----- nvinfo : EIATTR_FRAME_SIZE
	.align		4
.L_149:
        /*036c*/ 	.byte	0x04, 0x11
        /*036e*/ 	.short	(.L_151 - .L_150)
	.align		4
.L_150:
        /*0370*/ 	.word	index@($_cupy_boolrelextrema_1D_int32$_Z10less_equalIlEbT_S0_)
        /*0374*/ 	.word	0x00000000


	//----- nvinfo : EIATTR_FRAME_SIZE
	.align		4
.L_151:
        /*0378*/ 	.byte	0x04, 0x11
        /*037a*/ 	.short	(.L_153 - .L_152)
	.align		4
.L_152:
        /*037c*/ 	.word	index@($_cupy_boolrelextrema_1D_int32$_Z10less_equalIiEbT_S0_)
        /*0380*/ 	.word	0x00000000


	//----- nvinfo : EIATTR_FRAME_SIZE
	.align		4
.L_153:
        /*0384*/ 	.byte	0x04, 0x11
        /*0386*/ 	.short	(.L_155 - .L_154)
	.align		4
.L_154:
        /*0388*/ 	.word	index@($_cupy_boolrelextrema_1D_int32$_Z10less_equalIfEbT_S0_)
        /*038c*/ 	.word	0x00000000


	//----- nvinfo : EIATTR_FRAME_SIZE
	.align		4
.L_155:
        /*0390*/ 	.byte	0x04, 0x11
        /*0392*/ 	.short	(.L_157 - .L_156)
	.align		4
.L_156:
        /*0394*/ 	.word	index@($_cupy_boolrelextrema_1D_int32$_Z10less_equalIdEbT_S0_)
        /*0398*/ 	.word	0x00000000


	//----- nvinfo : EIATTR_FRAME_SIZE
	.align		4
.L_157:
        /*039c*/ 	.byte	0x04, 0x11
        /*039e*/ 	.short	(.L_159 - .L_158)
	.align		4
.L_158:
        /*03a0*/ 	.word	index@(_cupy_boolrelextrema_1D_int32)
        /*03a4*/ 	.word	0x00000000


	//----- nvinfo : EIATTR_REGCOUNT
	.align		4
.L_159:
        /*03a8*/ 	.byte	0x04, 0x2f
        /*03aa*/ 	.short	(.L_161 - .L_160)
	.align		4
.L_160:
        /*03ac*/ 	.word	index@(_cupy_boolrelextrema_2D_int32)
        /*03b0*/ 	.word	0x0000001c


	//----- nvinfo : EIATTR_FRAME_SIZE
	.align		4
.L_161:
        /*03b4*/ 	.byte	0x04, 0x11
        /*03b6*/ 	.short	(.L_163 - .L_162)
	.align		4
.L_162:
        /*03b8*/ 	.word	index@($_cupy_boolrelextrema_2D_int32$_Z9not_equalIlEbT_S0_)
        /*03bc*/ 	.word	0x00000000


	//----- nvinfo : EIATTR_FRAME_SIZE
	.align		4
.L_163:
        /*03c0*/ 	.byte	0x04, 0x11
        /*03c2*/ 	.short	(.L_165 - .L_164)
	.align		4
.L_164:
        /*03c4*/ 	.word	index@($_cupy_boolrelextrema_2D_int32$_Z9not_equalIiEbT_S0_)
        /*03c8*/ 	.word	0x00000000


	//----- nvinfo : EIATTR_FRAME_SIZE
	.align		4
.L_165:
        /*03cc*/ 	.byte	0x04, 0x11
        /*03ce*/ 	.short	(.L_167 - .L_166)
	.align		4
.L_166:
        /*03d0*/ 	.word	index@($_cupy_boolrelextrema_2D_int32$_Z9not_equalIfEbT_S0_)
        /*03d4*/ 	.word	0x00000000


	//----- nvinfo : EIATTR_FRAME_SIZE
	.align		4
.L_167:
        /*03d8*/ 	.byte	0x04, 0x11
        /*03da*/ 	.short	(.L_169 - .L_168)
	.align		4
.L_168:
        /*03dc*/ 	.word	index@($_cupy_boolrelextrema_2D_int32$_Z9not_equalIdEbT_S0_)
        /*03e0*/ 	.word	0x00000000


	//----- nvinfo : EIATTR_FRAME_SIZE
	.align		4
.L_169:
        /*03e4*/ 	.byte	0x04, 0x11
        /*03e6*/ 	.short	(.L_171 - .L_170)
	.align		4
.L_170:
        /*03e8*/ 	.word	index@($_cupy_boolrelextrema_2D_int32$_Z7greaterIlEbT_S0_)
        /*03ec*/ 	.word	0x00000000


	//----- nvinfo : EIATTR_FRAME_SIZE
	.align		4
.L_171:
        /*03f0*/ 	.byte	0x04, 0x11
        /*03f2*/ 	.short	(.L_173 - .L_172)
	.align		4
.L_172:
        /*03f4*/ 	.word	index@($_cupy_boolrelextrema_2D_int32$_Z7greaterIiEbT_S0_)
        /*03f8*/ 	.word	0x00000000


	//----- nvinfo : EIATTR_FRAME_SIZE
	.align		4
.L_173:
        /*03fc*/ 	.byte	0x04, 0x11
        /*03fe*/ 	.short	(.L_175 - .L_174)
	.align		4
.L_174:
        /*0400*/ 	.word	index@($_cupy_boolrelextrema_2D_int32$_Z7greaterIfEbT_S0_)
        /*0404*/ 	.word	0x00000000


	//----- nvinfo : EIATTR_FRAME_SIZE
	.align		4
.L_175:
        /*0408*/ 	.byte	0x04, 0x11
        /*040a*/ 	.short	(.L_177 - .L_176)
	.align		4
.L_176:
        /*040c*/ 	.word	index@($_cupy_boolrelextrema_2D_int32$_Z7greaterIdEbT_S0_)
        /*0410*/ 	.word	0x00000000


	//----- nvinfo : EIATTR_FRAME_SIZE
	.align		4
.L_177:
        /*0414*/ 	.byte	0x04, 0x11
        /*0416*/ 	.short	(.L_179 - .L_178)
	.align		4
.L_178:
        /*0418*/ 	.word	index@($_cupy_boolrelextrema_2D_int32$_Z5equalIlEbT_S0_)
        /*041c*/ 	.word	0x00000000


	//----- nvinfo : EIATTR_FRAME_SIZE
	.align		4
.L_179:
        /*0420*/ 	.byte	0x04, 0x11
        /*0422*/ 	.short	(.L_181 - .L_180)
	.align		4
.L_180:
        /*0424*/ 	.word	index@($_cupy_boolrelextrema_2D_int32$_Z5equalIiEbT_S0_)
        /*0428*/ 	.word	0x00000000


	//----- nvinfo : EIATTR_FRAME_SIZE
	.align		4
.L_181:
        /*042c*/ 	.byte	0x04, 0x11
        /*042e*/ 	.short	(.L_183 - .L_182)
	.align		4
.L_182:
        /*0430*/ 	.word	index@($_cupy_boolrelextrema_2D_int32$_Z5equalIfEbT_S0_)
        /*0434*/ 	.word	0x00000000


	//----- nvinfo : EIATTR_FRAME_SIZE
	.align		4
.L_183:
        /*0438*/ 	.byte	0x04, 0x11
        /*043a*/ 	.short	(.L_185 - .L_184)
	.align		4
.L_184:
        /*043c*/ 	.word	index@($_cupy_boolrelextrema_2D_int32$_Z5equalIdEbT_S0_)
        /*0440*/ 	.word	0x00000000


	//----- nvinfo : EIATTR_FRAME_SIZE
	.align		4
.L_185:
        /*0444*/ 	.byte	0x04, 0x11
        /*0446*/ 	.short	(.L_187 - .L_186)
	.align		4
.L_186:
        /*0448*/ 	.word	index@($_cupy_boolrelextrema_2D_int32$_Z4lessIlEbT_S0_)
        /*044c*/ 	.word	0x00000000


	//----- nvinfo : EIATTR_FRAME_SIZE
	.align		4
.L_187:
        /*0450*/ 	.byte	0x04, 0x11
        /*0452*/ 	.short	(.L_189 - .L_188)
	.align		4
.L_188:
        /*0454*/ 	.word	index@($_cupy_boolrelextrema_2D_int32$_Z4lessIiEbT_S0_)
        /*0458*/ 	.word	0x00000000


	//----- nvinfo : EIATTR_FRAME_SIZE
	.align		4
.L_189:
        /*045c*/ 	.byte	0x04, 0x11
        /*045e*/ 	.short	(.L_191 - .L_190)
	.align		4
.L_190:
        /*0460*/ 	.word	index@($_cupy_boolrelextrema_2D_int32$_Z4lessIfEbT_S0_)
        /*0464*/ 	.word	0x00000000


	//----- nvinfo : EIATTR_FRAME_SIZE
	.align		4
.L_191:
        /*0468*/ 	.byte	0x04, 0x11
        /*046a*/ 	.short	(.L_193 - .L_192)
	.align		4
.L_192:
        /*046c*/ 	.word	index@($_cupy_boolrelextrema_2D_int32$_Z4lessIdEbT_S0_)
        /*0470*/ 	.word	0x00000000


	//----- nvinfo : EIATTR_FRAME_SIZE
	.align		4
.L_193:
        /*0474*/ 	.byte	0x04, 0x11
        /*0476*/ 	.short	(.L_195 - .L_194)
	.align		4
.L_194:
        /*0478*/ 	.word	index@($_cupy_boolrelextrema_2D_int32$_Z13greater_equalIlEbT_S0_)
        /*047c*/ 	.word	0x00000000


	//----- nvinfo : EIATTR_FRAME_SIZE
	.align		4
.L_195:
        /*0480*/ 	.byte	0x04, 0x11
        /*0482*/ 	.short	(.L_197 - .L_196)
	.align		4
.L_196:
        /*0484*/ 	.word	index@($_cupy_boolrelextrema_2D_int32$_Z13greater_equalIiEbT_S0_)
        /*0488*/ 	.word	0x00000000


	//----- nvinfo : EIATTR_FRAME_SIZE
	.align		4
.L_197:
        /*048c*/ 	.byte	0x04, 0x11
        /*048e*/ 	.short	(.L_199 - .L_198)
	.align		4
.L_198:
        /*0490*/ 	.word	index@($_cupy_boolrelextrema_2D_int32$_Z13greater_equalIfEbT_S0_)
        /*0494*/ 	.word	0x00000000


	//----- nvinfo : EIATTR_FRAME_SIZE
	.align		4
.L_199:
        /*0498*/ 	.byte	0x04, 0x11
        /*049a*/ 	.short	(.L_201 - .L_200)
	.align		4
.L_200:
        /*049c*/ 	.word	index@($_cupy_boolrelextrema_2D_int32$_Z13greater_equalIdEbT_S0_)
        /*04a0*/ 	.word	0x00000000


	//----- nvinfo : EIATTR_FRAME_SIZE
	.align		4
.L_201:
        /*04a4*/ 	.byte	0x04, 0x11
        /*04a6*/ 	.short	(.L_203 - .L_202)
	.align		4
.L_202:
        /*04a8*/ 	.word	index@($_cupy_boolrelextrema_2D_int32$_Z10less_equalIlEbT_S0_)
        /*04ac*/ 	.word	0x00000000


	//----- nvinfo : EIATTR_FRAME_SIZE
	.align		4
.L_203:
        /*04b0*/ 	.byte	0x04, 0x11
        /*04b2*/ 	.short	(.L_205 - .L_204)
	.align		4
.L_204:
        /*04b4*/ 	.word	index@($_cupy_boolrelextrema_2D_int32$_Z10less_equalIiEbT_S0_)
        /*04b8*/ 	.word	0x00000000


	//----- nvinfo : EIATTR_FRAME_SIZE
	.align		4
.L_205:
        /*04bc*/ 	.byte	0x04, 0x11
        /*04be*/ 	.short	(.L_207 - .L_206)
	.align		4
.L_206:
        /*04c0*/ 	.word	index@($_cupy_boolrelextrema_2D_int32$_Z10less_equalIfEbT_S0_)
        /*04c4*/ 	.word	0x00000000


	//----- nvinfo : EIATTR_FRAME_SIZE
	.align		4
.L_207:
        /*04c8*/ 	.byte	0x04, 0x11
        /*04ca*/ 	.short	(.L_209 - .L_208)
	.align		4
.L_208:
        /*04cc*/ 	.word	index@($_cupy_boolrelextrema_2D_int32$_Z10less_equalIdEbT_S0_)
        /*04d0*/ 	.word	0x00000000


	//----- nvinfo : EIATTR_FRAME_SIZE
	.align		4
.L_209:
        /*04d4*/ 	.byte	0x04, 0x11
        /*04d6*/ 	.short	(.L_211 - .L_210)
	.align		4
.L_210:
        /*04d8*/ 	.word	index@(_cupy_boolrelextrema_2D_int32)
        /*04dc*/ 	.word	0x00000000


	//----- nvinfo : EIATTR_REGCOUNT
	.align		4
.L_211:
        /*04e0*/ 	.byte	0x04, 0x2f
        /*04e2*/ 	.short	(.L_213 - .L_212)
	.align		4
.L_212:
        /*04e4*/ 	.word	index@(_cupy_boolrelextrema_1D_float64)
        /*04e8*/ 	.word	0x0000001e


	//----- nvinfo : EIATTR_FRAME_SIZE
	.align		4
.L_213:
        /*04ec*/ 	.byte	0x04, 0x11
        /*04ee*/ 	.short	(.L_215 - .L_214)
	.align		4
.L_214:
        /*04f0*/ 	.word	index@($_cupy_boolrelextrema_1D_float64$_Z9not_equalIlEbT_S0_)
        /*04f4*/ 	.word	0x00000008


	//----- nvinfo : EIATTR_FRAME_SIZE
	.align		4
.L_215:
        /*04f8*/ 	.byte	0x04, 0x11
        /*04fa*/ 	.short	(.L_217 - .L_216)
	.align		4
.L_216:
        /*04fc*/ 	.word	index@($_cupy_boolrelextrema_1D_float64$_Z9not_equalIiEbT_S0_)
        /*0500*/ 	.word	0x00000008


	//----- nvinfo : EIATTR_FRAME_SIZE
	.align		4
.L_217:
        /*0504*/ 	.byte	0x04, 0x11
        /*0506*/ 	.short	(.L_219 - .L_218)
	.align		4
.L_218:
        /*0508*/ 	.word	index@($_cupy_boolrelextrema_1D_float64$_Z9not_equalIfEbT_S0_)
        /*050c*/ 	.word	0x00000008


	//----- nvinfo : EIATTR_FRAME_SIZE
	.align		4
.L_219:
        /*0510*/ 	.byte	0x04, 0x11
        /*0512*/ 	.short	(.L_221 - .L_220)
	.align		4
.L_220:
        /*0514*/ 	.word	index@($_cupy_boolrelextrema_1D_float64$_Z9not_equalIdEbT_S0_)
        /*0518*/ 	.word	0x00000008


	//----- nvinfo : EIATTR_FRAME_SIZE
	.align		4
.L_221:
        /*051c*/ 	.byte	0x04, 0x11
        /*051e*/ 	.short	(.L_223 - .L_222)
	.align		4
.L_222:
        /*0520*/ 	.word	index@($_cupy_boolrelextrema_1D_float64$_Z7greaterIlEbT_S0_)
        /*0524*/ 	.word	0x00000008


	//----- nvinfo : EIATTR_FRAME_SIZE
	.align		4
.L_223:
        /*0528*/ 	.byte	0x04, 0x11
        /*052a*/ 	.short	(.L_225 - .L_224)
	.align		4
.L_224:
        /*052c*/ 	.word	index@($_cupy_boolrelextrema_1D_float64$_Z7greaterIiEbT_S0_)
        /*0530*/ 	.word	0x00000008


	//----- nvinfo : EIATTR_FRAME_SIZE
	.align		4
.L_225:
        /*0534*/ 	.byte	0x04, 0x11
        /*0536*/ 	.short	(.L_227 - .L_226)
	.align		4
.L_226:
        /*0538*/ 	.word	index@($_cupy_boolrelextrema_1D_float64$_Z7greaterIfEbT_S0_)
        /*053c*/ 	.word	0x00000008


	//----- nvinfo : EIATTR_FRAME_SIZE
	.align		4
.L_227:
        /*0540*/ 	.byte	0x04, 0x11
        /*0542*/ 	.short	(.L_229 - .L_228)
	.align		4
.L_228:
        /*0544*/ 	.word	index@($_cupy_boolrelextrema_1D_float64$_Z7greaterIdEbT_S0_)
        /*0548*/ 	.word	0x00000008


	//----- nvinfo : EIATTR_FRAME_SIZE
	.align		4
.L_229:
        /*054c*/ 	.byte	0x04, 0x11
        /*054e*/ 	.short	(.L_231 - .L_230)
	.align		4
.L_230:
        /*0550*/ 	.word	index@($_cupy_boolrelextrema_1D_float64$_Z5equalIlEbT_S0_)
        /*0554*/ 	.word	0x00000008


	//----- nvinfo : EIATTR_FRAME_SIZE
	.align		4
.L_231:
        /*0558*/ 	.byte	0x04, 0x11
        /*055a*/ 	.short	(.L_233 - .L_232)
	.align		4
.L_232:
        /*055c*/ 	.word	index@($_cupy_boolrelextrema_1D_float64$_Z5equalIiEbT_S0_)
        /*0560*/ 	.word	0x00000008


	//----- nvinfo : EIATTR_FRAME_SIZE
	.align		4
.L_233:
        /*0564*/ 	.byte	0x04, 0x11
        /*0566*/ 	.short	(.L_235 - .L_234)
	.align		4
.L_234:
        /*0568*/ 	.word	index@($_cupy_boolrelextrema_1D_float64$_Z5equalIfEbT_S0_)
        /*056c*/ 	.word	0x00000008


	//----- nvinfo : EIATTR_FRAME_SIZE
	.align		4
.L_235:
        /*0570*/ 	.byte	0x04, 0x11
        /*0572*/ 	.short	(.L_237 - .L_236)
	.align		4
.L_236:
        /*0574*/ 	.word	index@($_cupy_boolrelextrema_1D_float64$_Z5equalIdEbT_S0_)
        /*0578*/ 	.word	0x00000008


	//----- nvinfo : EIATTR_FRAME_SIZE
	.align		4
.L_237:
        /*057c*/ 	.byte	0x04, 0x11
        /*057e*/ 	.short	(.L_239 - .L_238)
	.align		4
.L_238:
        /*0580*/ 	.word	index@($_cupy_boolrelextrema_1D_float64$_Z4lessIlEbT_S0_)
        /*0584*/ 	.word	0x00000008


	//----- nvinfo : EIATTR_FRAME_SIZE
	.align		4
.L_239:
        /*0588*/ 	.byte	0x04, 0x11
        /*058a*/ 	.short	(.L_241 - .L_240)
	.align		4
.L_240:
        /*058c*/ 	.word	index@($_cupy_boolrelextrema_1D_float64$_Z4lessIiEbT_S0_)
        /*0590*/ 	.word	0x00000008


	//----- nvinfo : EIATTR_FRAME_SIZE
	.align		4
.L_241:
        /*0594*/ 	.byte	0x04, 0x11
        /*0596*/ 	.short	(.L_243 - .L_242)
	.align		4
.L_242:
        /*0598*/ 	.word	index@($_cupy_boolrelextrema_1D_float64$_Z4lessIfEbT_S0_)
        /*059c*/ 	.word	0x00000008


	//----- nvinfo : EIATTR_FRAME_SIZE
	.align		4
.L_243:
        /*05a0*/ 	.byte	0x04, 0x11
        /*05a2*/ 	.short	(.L_245 - .L_244)
	.align		4
.L_244:
        /*05a4*/ 	.word	index@($_cupy_boolrelextrema_1D_float64$_Z4lessIdEbT_S0_)
        /*05a8*/ 	.word	0x00000008


	//----- nvinfo : EIATTR_FRAME_SIZE
	.align		4
.L_245:
        /*05ac*/ 	.byte	0x04, 0x11
        /*05ae*/ 	.short	(.L_247 - .L_246)
	.align		4
.L_246:
        /*05b0*/ 	.word	index@($_cupy_boolrelextrema_1D_float64$_Z13greater_equalIlEbT_S0_)
        /*05b4*/ 	.word	0x00000008


	//----- nvinfo : EIATTR_FRAME_SIZE
	.align		4
.L_247:
        /*05b8*/ 	.byte	0x04, 0x11
        /*05ba*/ 	.short	(.L_249 - .L_248)
	.align		4
.L_248:
        /*05bc*/ 	.word	index@($_cupy_boolrelextrema_1D_float64$_Z13greater_equalIiEbT_S0_)
        /*05c0*/ 	.word	0x00000008


	//----- nvinfo : EIATTR_FRAME_SIZE
	.align		4
.L_249:
        /*05c4*/ 	.byte	0x04, 0x11
        /*05c6*/ 	.short	(.L_251 - .L_250)
	.align		4
.L_250:
        /*05c8*/ 	.word	index@($_cupy_boolrelextrema_1D_float64$_Z13greater_equalIfEbT_S0_)
        /*05cc*/ 	.word	0x00000008


	//----- nvinfo : EIATTR_FRAME_SIZE
	.align		4
.L_251:
        /*05d0*/ 	.byte	0x04, 0x11
        /*05d2*/ 	.short	(.L_253 - .L_252)
	.align		4
.L_252:
        /*05d4*/ 	.word	index@($_cupy_boolrelextrema_1D_float64$_Z13greater_equalIdEbT_S0_)
        /*05d8*/ 	.word	0x00000008


	//----- nvinfo : EIATTR_FRAME_SIZE
	.align		4
.L_253:
        /*05dc*/ 	.byte	0x04, 0x11
        /*05de*/ 	.short	(.L_255 - .L_254)
	.align		4
.L_254:
        /*05e0*/ 	.word	index@($_cupy_boolrelextrema_1D_float64$_Z10less_equalIlEbT_S0_)
        /*05e4*/ 	.word	0x00000008


	//----- nvinfo : EIATTR_FRAME_SIZE
	.align		4
.L_255:
        /*05e8*/ 	.byte	0x04, 0x11
        /*05ea*/ 	.short	(.L_257 - .L_256)
	.align		4
.L_256:
        /*05ec*/ 	.word	index@($_cupy_boolrelextrema_1D_float64$_Z10less_equalIiEbT_S0_)
        /*05f0*/ 	.word	0x00000008


	//----- nvinfo : EIATTR_FRAME_SIZE
	.align		4
.L_257:
        /*05f4*/ 	.byte	0x04, 0x11
        /*05f6*/ 	.short	(.L_259 - .L_258)
	.align		4
.L_258:
        /*05f8*/ 	.word	index@($_cupy_boolrelextrema_1D_float64$_Z10less_equalIfEbT_S0_)
        /*05fc*/ 	.word	0x00000008


	//----- nvinfo : EIATTR_FRAME_SIZE
	.align		4
.L_259:
        /*0600*/ 	.byte	0x04, 0x11
        /*0602*/ 	.short	(.L_261 - .L_260)
	.align		4
.L_260:
        /*0604*/ 	.word	index@($_cupy_boolrelextrema_1D_float64$_Z10less_equalIdEbT_S0_)
        /*0608*/ 	.word	0x00000008


	//----- nvinfo : EIATTR_FRAME_SIZE
	.align		4
.L_261:
        /*060c*/ 	.byte	0x04, 0x11
        /*060e*/ 	.short	(.L_263 - .L_262)
	.align		4
.L_262:
        /*0610*/ 	.word	index@(_cupy_boolrelextrema_1D_float64)
        /*0614*/ 	.word	0x00000008


	//----- nvinfo : EIATTR_REGCOUNT
	.align		4
.L_263:
        /*0618*/ 	.byte	0x04, 0x2f
        /*061a*/ 	.short	(.L_265 - .L_264)
	.align		4
.L_264:
        /*061c*/ 	.word	index@(_cupy_boolrelextrema_2D_float64)
        /*0620*/ 	.word	0x0000001e


	//----- nvinfo : EIATTR_FRAME_SIZE
	.align		4
.L_265:
        /*0624*/ 	.byte	0x04, 0x11
        /*0626*/ 	.short	(.L_267 - .L_266)
	.align		4
.L_266:
        /*0628*/ 	.word	index@($_cupy_boolrelextrema_2D_float64$_Z9not_equalIlEbT_S0_)
        /*062c*/ 	.word	0x00000008


	//----- nvinfo : EIATTR_FRAME_SIZE
	.align		4
.L_267:
        /*0630*/ 	.byte	0x04, 0x11
        /*0632*/ 	.short	(.L_269 - .L_268)
	.align		4
.L_268:
        /*0634*/ 	.word	index@($_cupy_boolrelextrema_2D_float64$_Z9not_equalIiEbT_S0_)
        /*0638*/ 	.word	0x00000008


	//----- nvinfo : EIATTR_FRAME_SIZE
	.align		4
.L_269:
        /*063c*/ 	.byte	0x04, 0x11
        /*063e*/ 	.short	(.L_271 - .L_270)
	.align		4
.L_270:
        /*0640*/ 	.word	index@($_cupy_boolrelextrema_2D_float64$_Z9not_equalIfEbT_S0_)
        /*0644*/ 	.word	0x00000008


	//----- nvinfo : EIATTR_FRAME_SIZE
	.align		4
.L_271:
        /*0648*/ 	.byte	0x04, 0x11
        /*064a*/ 	.short	(.L_273 - .L_272)
	.align		4
.L_272:
        /*064c*/ 	.word	index@($_cupy_boolrelextrema_2D_float64$_Z9not_equalIdEbT_S0_)
        /*0650*/ 	.word	0x00000008


	//----- nvinfo : EIATTR_FRAME_SIZE
	.align		4
.L_273:
        /*0654*/ 	.byte	0x04, 0x11
        /*0656*/ 	.short	(.L_275 - .L_274)
	.align		4
.L_274:
        /*0658*/ 	.word	index@($_cupy_boolrelextrema_2D_float64$_Z7greaterIlEbT_S0_)
        /*065c*/ 	.word	0x00000008


	//----- nvinfo : EIATTR_FRAME_SIZE
	.align		4
.L_275:
        /*0660*/ 	.byte	0x04, 0x11
        /*0662*/ 	.short	(.L_277 - .L_276)
	.align		4
.L_276:
        /*0664*/ 	.word	index@($_cupy_boolrelextrema_2D_float64$_Z7greaterIiEbT_S0_)
        /*0668*/ 	.word	0x00000008


	//----- nvinfo : EIATTR_FRAME_SIZE
	.align		4
.L_277:
        /*066c*/ 	.byte	0x04, 0x11
        /*066e*/ 	.short	(.L_279 - .L_278)
	.align		4
.L_278:
        /*0670*/ 	.word	index@($_cupy_boolrelextrema_2D_float64$_Z7greaterIfEbT_S0_)
        /*0674*/ 	.word	0x00000008


	//----- nvinfo : EIATTR_FRAME_SIZE
	.align		4
.L_279:
        /*0678*/ 	.byte	0x04, 0x11
        /*067a*/ 	.short	(.L_281 - .L_280)
	.align		4
.L_280:
        /*067c*/ 	.word	index@($_cupy_boolrelextrema_2D_float64$_Z7greaterIdEbT_S0_)
        /*0680*/ 	.word	0x00000008


	//----- nvinfo : EIATTR_FRAME_SIZE
	.align		4
.L_281:
        /*0684*/ 	.byte	0x04, 0x11
        /*0686*/ 	.short	(.L_283 - .L_282)
	.align		4
.L_282:
        /*0688*/ 	.word	index@($_cupy_boolrelextrema_2D_float64$_Z5equalIlEbT_S0_)
        /*068c*/ 	.word	0x00000008


	//----- nvinfo : EIATTR_FRAME_SIZE
	.align		4
.L_283:
        /*0690*/ 	.byte	0x04, 0x11
        /*0692*/ 	.short	(.L_285 - .L_284)
	.align		4
.L_284:
        /*0694*/ 	.word	index@($_cupy_boolrelextrema_2D_float64$_Z5equalIiEbT_S0_)
        /*0698*/ 	.word	0x00000008


	//----- nvinfo : EIATTR_FRAME_SIZE
	.align		4
.L_285:
        /*069c*/ 	.byte	0x04, 0x11
        /*069e*/ 	.short	(.L_287 - .L_286)
	.align		4
.L_286:
        /*06a0*/ 	.word	index@($_cupy_boolrelextrema_2D_float64$_Z5equalIfEbT_S0_)
        /*06a4*/ 	.word	0x00000008


	//----- nvinfo : EIATTR_FRAME_SIZE
	.align		4
.L_287:
        /*06a8*/ 	.byte	0x04, 0x11
        /*06aa*/ 	.short	(.L_289 - .L_288)
	.align		4
.L_288:
        /*06ac*/ 	.word	index@($_cupy_boolrelextrema_2D_float64$_Z5equalIdEbT_S0_)
        /*06b0*/ 	.word	0x00000008


	//----- nvinfo : EIATTR_FRAME_SIZE
	.align		4
.L_289:
        /*06b4*/ 	.byte	0x04, 0x11
        /*06b6*/ 	.short	(.L_291 - .L_290)
	.align		4
.L_290:
        /*06b8*/ 	.word	index@($_cupy_boolrelextrema_2D_float64$_Z4lessIlEbT_S0_)
        /*06bc*/ 	.word	0x00000008


	//----- nvinfo : EIATTR_FRAME_SIZE
	.align		4
.L_291:
        /*06c0*/ 	.byte	0x04, 0x11
        /*06c2*/ 	.short	(.L_293 - .L_292)
	.align		4
.L_292:
        /*06c4*/ 	.word	index@($_cupy_boolrelextrema_2D_float64$_Z4lessIiEbT_S0_)
        /*06c8*/ 	.word	0x00000008


	//----- nvinfo : EIATTR_FRAME_SIZE
	.align		4
.L_293:
        /*06cc*/ 	.byte	0x04, 0x11
        /*06ce*/ 	.short	(.L_295 - .L_294)
	.align		4
.L_294:
        /*06d0*/ 	.word	index@($_cupy_boolrelextrema_2D_float64$_Z4lessIfEbT_S0_)
        /*06d4*/ 	.word	0x00000008


	//----- nvinfo : EIATTR_FRAME_SIZE
	.align		4
.L_295:
        /*06d8*/ 	.byte	0x04, 0x11
        /*06da*/ 	.short	(.L_297 - .L_296)
	.align		4
.L_296:
        /*06dc*/ 	.word	index@($_cupy_boolrelextrema_2D_float64$_Z4lessIdEbT_S0_)
        /*06e0*/ 	.word	0x00000008


	//----- nvinfo : EIATTR_FRAME_SIZE
	.align		4
.L_297:
        /*06e4*/ 	.byte	0x04, 0x11
        /*06e6*/ 	.short	(.L_299 - .L_298)
	.align		4
.L_298:
        /*06e8*/ 	.word	index@($_cupy_boolrelextrema_2D_float64$_Z13greater_equalIlEbT_S0_)
        /*06ec*/ 	.word	0x00000008


	//----- nvinfo : EIATTR_FRAME_SIZE
	.align		4
.L_299:
        /*06f0*/ 	.byte	0x04, 0x11
        /*06f2*/ 	.short	(.L_301 - .L_300)
	.align		4
.L_300:
        /*06f4*/ 	.word	index@($_cupy_boolrelextrema_2D_float64$_Z13greater_equalIiEbT_S0_)
        /*06f8*/ 	.word	0x00000008


	//----- nvinfo : EIATTR_FRAME_SIZE
	.align		4
.L_301:
        /*06fc*/ 	.byte	0x04, 0x11
        /*06fe*/ 	.short	(.L_303 - .L_302)
	.align		4
.L_302:
        /*0700*/ 	.word	index@($_cupy_boolrelextrema_2D_float64$_Z13greater_equalIfEbT_S0_)
        /*0704*/ 	.word	0x00000008


	//----- nvinfo : EIATTR_FRAME_SIZE
	.align		4
.L_303:
        /*0708*/ 	.byte	0x04, 0x11
        /*070a*/ 	.short	(.L_305 - .L_304)
	.align		4
.L_304:
        /*070c*/ 	.word	index@($_cupy_boolrelextrema_2D_float64$_Z13greater_equalIdEbT_S0_)
        /*0710*/ 	.word	0x00000008


	//----- nvinfo : EIATTR_FRAME_SIZE
	.align		4
.L_305:
        /*0714*/ 	.byte	0x04, 0x11
        /*0716*/ 	.short	(.L_307 - .L_306)
	.align		4
.L_306:
        /*0718*/ 	.word	index@($_cupy_boolrelextrema_2D_float64$_Z10less_equalIlEbT_S0_)
        /*071c*/ 	.word	0x00000008


	//----- nvinfo : EIATTR_FRAME_SIZE
	.align		4
.L_307:
        /*0720*/ 	.byte	0x04, 0x11
        /*0722*/ 	.short	(.L_309 - .L_308)
	.align		4
.L_308:
        /*0724*/ 	.word	index@($_cupy_boolrelextrema_2D_float64$_Z10less_equalIiEbT_S0_)
        /*0728*/ 	.word	0x00000008


	//----- nvinfo : EIATTR_FRAME_SIZE
	.align		4
.L_309:
        /*072c*/ 	.byte	0x04, 0x11
        /*072e*/ 	.short	(.L_311 - .L_310)
	.align		4
.L_310:
        /*0730*/ 	.word	index@($_cupy_boolrelextrema_2D_float64$_Z10less_equalIfEbT_S0_)
        /*0734*/ 	.word	0x00000008


	//----- nvinfo : EIATTR_FRAME_SIZE
	.align		4
.L_311:
        /*0738*/ 	.byte	0x04, 0x11
        /*073a*/ 	.short	(.L_313 - .L_312)
	.align		4
.L_312:
        /*073c*/ 	.word	index@($_cupy_boolrelextrema_2D_float64$_Z10less_equalIdEbT_S0_)
        /*0740*/ 	.word	0x00000008


	//----- nvinfo : EIATTR_FRAME_SIZE
	.align		4
.L_313:
        /*0744*/ 	.byte	0x04, 0x11
        /*0746*/ 	.short	(.L_315 - .L_314)
	.align		4
.L_314:
        /*0748*/ 	.word	index@(_cupy_boolrelextrema_2D_float64)
        /*074c*/ 	.word	0x00000008


	//----- nvinfo : EIATTR_REGCOUNT
	.align		4
.L_315:
        /*0750*/ 	.byte	0x04, 0x2f
        /*0752*/ 	.short	(.L_317 - .L_316)
	.align		4
.L_316:
        /*0754*/ 	.word	index@(_cupy_boolrelextrema_1D_int64)
        /*0758*/ 	.word	0x0000001e


	//----- nvinfo : EIATTR_FRAME_SIZE
	.align		4
.L_317:
        /*075c*/ 	.byte	0x04, 0x11
        /*075e*/ 	.short	(.L_319 - .L_318)
	.align		4
.L_318:
        /*0760*/ 	.word	index@($_cupy_boolrelextrema_1D_int64$_Z9not_equalIlEbT_S0_)
        /*0764*/ 	.word	0x00000008


	//----- nvinfo : EIATTR_FRAME_SIZE
	.align		4
.L_319:
        /*0768*/ 	.byte	0x04, 0x11
        /*076a*/ 	.short	(.L_321 - .L_320)
	.align		4
.L_320:
        /*076c*/ 	.word	index@($_cupy_boolrelextrema_1D_int64$_Z9not_equalIiEbT_S0_)
        /*0770*/ 	.word	0x00000008


	//----- nvinfo : EIATTR_FRAME_SIZE
	.align		4
.L_321:
        /*0774*/ 	.byte	0x04, 0x11
        /*0776*/ 	.short	(.L_323 - .L_322)
	.align		4
.L_322:
        /*0778*/ 	.word	index@($_cupy_boolrelextrema_1D_int64$_Z9not_equalIfEbT_S0_)
        /*077c*/ 	.word	0x00000008


	//----- nvinfo : EIATTR_FRAME_SIZE
	.align		4
.L_323:
        /*0780*/ 	.byte	0x04, 0x11
        /*0782*/ 	.short	(.L_325 - .L_324)
	.align		4
.L_324:
        /*0784*/ 	.word	index@($_cupy_boolrelextrema_1D_int64$_Z9not_equalIdEbT_S0_)
        /*0788*/ 	.word	0x00000008


	//----- nvinfo : EIATTR_FRAME_SIZE
	.align		4
.L_325:
        /*078c*/ 	.byte	0x04, 0x11
        /*078e*/ 	.short	(.L_327 - .L_326)
	.align		4
.L_326:
        /*0790*/ 	.word	index@($_cupy_boolrelextrema_1D_int64$_Z7greaterIlEbT_S0_)
        /*0794*/ 	.word	0x00000008


	//----- nvinfo : EIATTR_FRAME_SIZE
	.align		4
.L_327:
        /*0798*/ 	.byte	0x04, 0x11
        /*079a*/ 	.short	(.L_329 - .L_328)
	.align		4
.L_328:
        /*079c*/ 	.word	index@($_cupy_boolrelextrema_1D_int64$_Z7greaterIiEbT_S0_)
        /*07a0*/ 	.word	0x00000008


	//----- nvinfo : EIATTR_FRAME_SIZE
	.align		4
.L_329:
        /*07a4*/ 	.byte	0x04, 0x11
        /*07a6*/ 	.short	(.L_331 - .L_330)
	.align		4
.L_330:
        /*07a8*/ 	.word	index@($_cupy_boolrelextrema_1D_int64$_Z7greaterIfEbT_S0_)
        /*07ac*/ 	.word	0x00000008


	//----- nvinfo : EIATTR_FRAME_SIZE
	.align		4
.L_331:
        /*07b0*/ 	.byte	0x04, 0x11
        /*07b2*/ 	.short	(.L_333 - .L_332)
	.align		4
.L_332:
        /*07b4*/ 	.word	index@($_cupy_boolrelextrema_1D_int64$_Z7greaterIdEbT_S0_)
        /*07b8*/ 	.word	0x00000008


	//----- nvinfo : EIATTR_FRAME_SIZE
	.align		4
.L_333:
        /*07bc*/ 	.byte	0x04, 0x11
        /*07be*/ 	.short	(.L_335 - .L_334)
	.align		4
.L_334:
        /*07c0*/ 	.word	index@($_cupy_boolrelextrema_1D_int64$_Z5equalIlEbT_S0_)
        /*07c4*/ 	.word	0x00000008


	//----- nvinfo : EIATTR_FRAME_SIZE
	.align		4
.L_335:
        /*07c8*/ 	.byte	0x04, 0x11
        /*07ca*/ 	.short	(.L_337 - .L_336)
	.align		4
.L_336:
        /*07cc*/ 	.word	index@($_cupy_boolrelextrema_1D_int64$_Z5equalIiEbT_S0_)
        /*07d0*/ 	.word	0x00000008


	//----- nvinfo : EIATTR_FRAME_SIZE
	.align		4
.L_337:
        /*07d4*/ 	.byte	0x04, 0x11
        /*07d6*/ 	.short	(.L_339 - .L_338)
	.align		4
.L_338:
        /*07d8*/ 	.word	index@($_cupy_boolrelextrema_1D_int64$_Z5equalIfEbT_S0_)
        /*07dc*/ 	.word	0x00000008


	//----- nvinfo : EIATTR_FRAME_SIZE
	.align		4
.L_339:
        /*07e0*/ 	.byte	0x04, 0x11
        /*07e2*/ 	.short	(.L_341 - .L_340)
	.align		4
.L_340:
        /*07e4*/ 	.word	index@($_cupy_boolrelextrema_1D_int64$_Z5equalIdEbT_S0_)
        /*07e8*/ 	.word	0x00000008


	//----- nvinfo : EIATTR_FRAME_SIZE
	.align		4
.L_341:
        /*07ec*/ 	.byte	0x04, 0x11
        /*07ee*/ 	.short	(.L_343 - .L_342)
	.align		4
.L_342:
        /*07f0*/ 	.word	index@($_cupy_boolrelextrema_1D_int64$_Z4lessIlEbT_S0_)
        /*07f4*/ 	.word	0x00000008


	//----- nvinfo : EIATTR_FRAME_SIZE
	.align		4
.L_343:
        /*07f8*/ 	.byte	0x04, 0x11
        /*07fa*/ 	.short	(.L_345 - .L_344)
	.align		4
.L_344:
        /*07fc*/ 	.word	index@($_cupy_boolrelextrema_1D_int64$_Z4lessIiEbT_S0_)
        /*0800*/ 	.word	0x00000008


	//----- nvinfo : EIATTR_FRAME_SIZE
	.align		4
.L_345:
        /*0804*/ 	.byte	0x04, 0x11
        /*0806*/ 	.short	(.L_347 - .L_346)
	.align		4
.L_346:
        /*0808*/ 	.word	index@($_cupy_boolrelextrema_1D_int64$_Z4lessIfEbT_S0_)
        /*080c*/ 	.word	0x00000008


	//----- nvinfo : EIATTR_FRAME_SIZE
	.align		4
.L_347:
        /*0810*/ 	.byte	0x04, 0x11
        /*0812*/ 	.short	(.L_349 - .L_348)
	.align		4
.L_348:
        /*0814*/ 	.word	index@($_cupy_boolrelextrema_1D_int64$_Z4lessIdEbT_S0_)
        /*0818*/ 	.word	0x00000008


	//----- nvinfo : EIATTR_FRAME_SIZE
	.align		4
.L_349:
        /*081c*/ 	.byte	0x04, 0x11
        /*081e*/ 	.short	(.L_351 - .L_350)
	.align		4
.L_350:
        /*0820*/ 	.word	index@($_cupy_boolrelextrema_1D_int64$_Z13greater_equalIlEbT_S0_)
        /*0824*/ 	.word	0x00000008


	//----- nvinfo : EIATTR_FRAME_SIZE
	.align		4
.L_351:
        /*0828*/ 	.byte	0x04, 0x11
        /*082a*/ 	.short	(.L_353 - .L_352)
	.align		4
.L_352:
        /*082c*/ 	.word	index@($_cupy_boolrelextrema_1D_int64$_Z13greater_equalIiEbT_S0_)
        /*0830*/ 	.word	0x00000008


	//----- nvinfo : EIATTR_FRAME_SIZE
	.align		4
.L_353:
        /*0834*/ 	.byte	0x04, 0x11
        /*0836*/ 	.short	(.L_355 - .L_354)
	.align		4
.L_354:
        /*0838*/ 	.word	index@($_cupy_boolrelextrema_1D_int64$_Z13greater_equalIfEbT_S0_)
        /*083c*/ 	.word	0x00000008


	//----- nvinfo : EIATTR_FRAME_SIZE
	.align		4
.L_355:
        /*0840*/ 	.byte	0x04, 0x11
        /*0842*/ 	.short	(.L_357 - .L_356)
	.align		4
.L_356:
        /*0844*/ 	.word	index@($_cupy_boolrelextrema_1D_int64$_Z13greater_equalIdEbT_S0_)
        /*0848*/ 	.word	0x00000008


	//----- nvinfo : EIATTR_FRAME_SIZE
	.align		4
.L_357:
        /*084c*/ 	.byte	0x04, 0x11
        /*084e*/ 	.short	(.L_359 - .L_358)
	.align		4
.L_358:
        /*0850*/ 	.word	index@($_cupy_boolrelextrema_1D_int64$_Z10less_equalIlEbT_S0_)
        /*0854*/ 	.word	0x00000008


	//----- nvinfo : EIATTR_FRAME_SIZE
	.align		4
.L_359:
        /*0858*/ 	.byte	0x04, 0x11
        /*085a*/ 	.short	(.L_361 - .L_360)
	.align		4
.L_360:
        /*085c*/ 	.word	index@($_cupy_boolrelextrema_1D_int64$_Z10less_equalIiEbT_S0_)
        /*0860*/ 	.word	0x00000008


	//----- nvinfo : EIATTR_FRAME_SIZE
	.align		4
.L_361:
        /*0864*/ 	.byte	0x04, 0x11
        /*0866*/ 	.short	(.L_363 - .L_362)
	.align		4
.L_362:
        /*0868*/ 	.word	index@($_cupy_boolrelextrema_1D_int64$_Z10less_equalIfEbT_S0_)
        /*086c*/ 	.word	0x00000008


	//----- nvinfo : EIATTR_FRAME_SIZE
	.align		4
.L_363:
        /*0870*/ 	.byte	0x04, 0x11
        /*0872*/ 	.short	(.L_365 - .L_364)
	.align		4
.L_364:
        /*0874*/ 	.word	index@($_cupy_boolrelextrema_1D_int64$_Z10less_equalIdEbT_S0_)
        /*0878*/ 	.word	0x00000008


	//----- nvinfo : EIATTR_FRAME_SIZE
	.align		4
.L_365:
        /*087c*/ 	.byte	0x04, 0x11
        /*087e*/ 	.short	(.L_367 - .L_366)
	.align		4
.L_366:
        /*0880*/ 	.word	index@(_cupy_boolrelextrema_1D_int64)
        /*0884*/ 	.word	0x00000008


	//----- nvinfo : EIATTR_REGCOUNT
	.align		4
.L_367:
        /*0888*/ 	.byte	0x04, 0x2f
        /*088a*/ 	.short	(.L_369 - .L_368)
	.align		4
.L_368:
        /*088c*/ 	.word	index@(_cupy_boolrelextrema_2D_int64)
        /*0890*/ 	.word	0x0000001e


	//----- nvinfo : EIATTR_FRAME_SIZE
	.align		4
.L_369:
        /*0894*/ 	.byte	0x04, 0x11
        /*0896*/ 	.short	(.L_371 - .L_370)
	.align		4
.L_370:
        /*0898*/ 	.word	index@($_cupy_boolrelextrema_2D_int64$_Z9not_equalIlEbT_S0_)
        /*089c*/ 	.word	0x00000008


	//----- nvinfo : EIATTR_FRAME_SIZE
	.align		4
.L_371:
        /*08a0*/ 	.byte	0x04, 0x11
        /*08a2*/ 	.short	(.L_373 - .L_372)
	.align		4
.L_372:
        /*08a4*/ 	.word	index@($_cupy_boolrelextrema_2D_int64$_Z9not_equalIiEbT_S0_)
        /*08a8*/ 	.word	0x00000008


	//----- nvinfo : EIATTR_FRAME_SIZE
	.align		4
.L_373:
        /*08ac*/ 	.byte	0x04, 0x11
        /*08ae*/ 	.short	(.L_375 - .L_374)
	.align		4
.L_374:
        /*08b0*/ 	.word	index@($_cupy_boolrelextrema_2D_int64$_Z9not_equalIfEbT_S0_)
        /*08b4*/ 	.word	0x00000008


	//----- nvinfo : EIATTR_FRAME_SIZE
	.align		4
.L_375:
        /*08b8*/ 	.byte	0x04, 0x11
        /*08ba*/ 	.short	(.L_377 - .L_376)
	.align		4
.L_376:
        /*08bc*/ 	.word	index@($_cupy_boolrelextrema_2D_int64$_Z9not_equalIdEbT_S0_)
        /*08c0*/ 	.word	0x00000008


	//----- nvinfo : EIATTR_FRAME_SIZE
	.align		4
.L_377:
        /*08c4*/ 	.byte	0x04, 0x11
        /*08c6*/ 	.short	(.L_379 - .L_378)
	.align		4
.L_378:
        /*08c8*/ 	.word	index@($_cupy_boolrelextrema_2D_int64$_Z7greaterIlEbT_S0_)
        /*08cc*/ 	.word	0x00000008


	//----- nvinfo : EIATTR_FRAME_SIZE
	.align		4
.L_379:
        /*08d0*/ 	.byte	0x04, 0x11
        /*08d2*/ 	.short	(.L_381 - .L_380)
	.align		4
.L_380:
        /*08d4*/ 	.word	index@($_cupy_boolrelextrema_2D_int64$_Z7greaterIiEbT_S0_)
        /*08d8*/ 	.word	0x00000008


	//----- nvinfo : EIATTR_FRAME_SIZE
	.align		4
.L_381:
        /*08dc*/ 	.byte	0x04, 0x11
        /*08de*/ 	.short	(.L_383 - .L_382)
	.align		4
.L_382:
        /*08e0*/ 	.word	index@($_cupy_boolrelextrema_2D_int64$_Z7greaterIfEbT_S0_)
        /*08e4*/ 	.word	0x00000008


	//----- nvinfo : EIATTR_FRAME_SIZE
	.align		4
.L_383:
        /*08e8*/ 	.byte	0x04, 0x11
        /*08ea*/ 	.short	(.L_385 - .L_384)
	.align		4
.L_384:
        /*08ec*/ 	.word	index@($_cupy_boolrelextrema_2D_int64$_Z7greaterIdEbT_S0_)
        /*08f0*/ 	.word	0x00000008


	//----- nvinfo : EIATTR_FRAME_SIZE
	.align		4
.L_385:
        /*08f4*/ 	.byte	0x04, 0x11
        /*08f6*/ 	.short	(.L_387 - .L_386)
	.align		4
.L_386:
        /*08f8*/ 	.word	index@($_cupy_boolrelextrema_2D_int64$_Z5equalIlEbT_S0_)
        /*08fc*/ 	.word	0x00000008


	//----- nvinfo : EIATTR_FRAME_SIZE
	.align		4
.L_387:
        /*0900*/ 	.byte	0x04, 0x11
        /*0902*/ 	.short	(.L_389 - .L_388)
	.align		4
.L_388:
        /*0904*/ 	.word	index@($_cupy_boolrelextrema_2D_int64$_Z5equalIiEbT_S0_)
        /*0908*/ 	.word	0x00000008


	//----- nvinfo : EIATTR_FRAME_SIZE
	.align		4
.L_389:
        /*090c*/ 	.byte	0x04, 0x11
        /*090e*/ 	.short	(.L_391 - .L_390)
	.align		4
.L_390:
        /*0910*/ 	.word	index@($_cupy_boolrelextrema_2D_int64$_Z5equalIfEbT_S0_)
        /*0914*/ 	.word	0x00000008


	//----- nvinfo : EIATTR_FRAME_SIZE
	.align		4
.L_391:
        /*0918*/ 	.byte	0x04, 0x11
        /*091a*/ 	.short	(.L_393 - .L_392)
	.align		4
.L_392:
        /*091c*/ 	.word	index@($_cupy_boolrelextrema_2D_int64$_Z5equalIdEbT_S0_)
        /*0920*/ 	.word	0x00000008


	//----- nvinfo : EIATTR_FRAME_SIZE
	.align		4
.L_393:
        /*0924*/ 	.byte	0x04, 0x11
        /*0926*/ 	.short	(.L_395 - .L_394)
	.align		4
.L_394:
        /*0928*/ 	.word	index@($_cupy_boolrelextrema_2D_int64$_Z4lessIlEbT_S0_)
        /*092c*/ 	.word	0x00000008


	//----- nvinfo : EIATTR_FRAME_SIZE
	.align		4
.L_395:
        /*0930*/ 	.byte	0x04, 0x11
        /*0932*/ 	.short	(.L_397 - .L_396)
	.align		4
.L_396:
        /*0934*/ 	.word	index@($_cupy_boolrelextrema_2D_int64$_Z4lessIiEbT_S0_)
        /*0938*/ 	.word	0x00000008


	//----- nvinfo : EIATTR_FRAME_SIZE
	.align		4
.L_397:
        /*093c*/ 	.byte	0x04, 0x11
        /*093e*/ 	.short	(.L_399 - .L_398)
	.align		4
.L_398:
        /*0940*/ 	.word	index@($_cupy_boolrelextrema_2D_int64$_Z4lessIfEbT_S0_)
        /*0944*/ 	.word	0x00000008


	//----- nvinfo : EIATTR_FRAME_SIZE
	.align		4
.L_399:
        /*0948*/ 	.byte	0x04, 0x11
        /*094a*/ 	.short	(.L_401 - .L_400)
	.align		4
.L_400:
        /*094c*/ 	.word	index@($_cupy_boolrelextrema_2D_int64$_Z4lessIdEbT_S0_)
        /*0950*/ 	.word	0x00000008


	//----- nvinfo : EIATTR_FRAME_SIZE
	.align		4
.L_401:
        /*0954*/ 	.byte	0x04, 0x11
        /*0956*/ 	.short	(.L_403 - .L_402)
	.align		4
.L_402:
        /*0958*/ 	.word	index@($_cupy_boolrelextrema_2D_int64$_Z13greater_equalIlEbT_S0_)
        /*095c*/ 	.word	0x00000008


	//----- nvinfo : EIATTR_FRAME_SIZE
	.align		4
.L_403:
        /*0960*/ 	.byte	0x04, 0x11
        /*0962*/ 	.short	(.L_405 - .L_404)
	.align		4
.L_404:
        /*0964*/ 	.word	index@($_cupy_boolrelextrema_2D_int64$_Z13greater_equalIiEbT_S0_)
        /*0968*/ 	.word	0x00000008


	//----- nvinfo : EIATTR_FRAME_SIZE
	.align		4
.L_405:
        /*096c*/ 	.byte	0x04, 0x11
        /*096e*/ 	.short	(.L_407 - .L_406)
	.align		4
.L_406:
        /*0970*/ 	.word	index@($_cupy_boolrelextrema_2D_int64$_Z13greater_equalIfEbT_S0_)
        /*0974*/ 	.word	0x00000008


	//----- nvinfo : EIATTR_FRAME_SIZE
	.align		4
.L_407:
        /*0978*/ 	.byte	0x04, 0x11
        /*097a*/ 	.short	(.L_409 - .L_408)
	.align		4
.L_408:
        /*097c*/ 	.word	index@($_cupy_boolrelextrema_2D_int64$_Z13greater_equalIdEbT_S0_)
        /*0980*/ 	.word	0x00000008


	//----- nvinfo : EIATTR_FRAME_SIZE
	.align		4
.L_409:
        /*0984*/ 	.byte	0x04, 0x11
        /*0986*/ 	.short	(.L_411 - .L_410)
	.align		4
.L_410:
        /*0988*/ 	.word	index@($_cupy_boolrelextrema_2D_int64$_Z10less_equalIlEbT_S0_)
        /*098c*/ 	.word	0x00000008


	//----- nvinfo : EIATTR_FRAME_SIZE
	.align		4
.L_411:
        /*0990*/ 	.byte	0x04, 0x11
        /*0992*/ 	.short	(.L_413 - .L_412)
	.align		4
.L_412:
        /*0994*/ 	.word	index@($_cupy_boolrelextrema_2D_int64$_Z10less_equalIiEbT_S0_)
        /*0998*/ 	.word	0x00000008


	//----- nvinfo : EIATTR_FRAME_SIZE
	.align		4
.L_413:
        /*099c*/ 	.byte	0x04, 0x11
        /*099e*/ 	.short	(.L_415 - .L_414)
	.align		4
.L_414:
        /*09a0*/ 	.word	index@($_cupy_boolrelextrema_2D_int64$_Z10less_equalIfEbT_S0_)
        /*09a4*/ 	.word	0x00000008


	//----- nvinfo : EIATTR_FRAME_SIZE
	.align		4
.L_415:
        /*09a8*/ 	.byte	0x04, 0x11
        /*09aa*/ 	.short	(.L_417 - .L_416)
	.align		4
.L_416:
        /*09ac*/ 	.word	index@($_cupy_boolrelextrema_2D_int64$_Z10less_equalIdEbT_S0_)
        /*09b0*/ 	.word	0x00000008


	//----- nvinfo : EIATTR_FRAME_SIZE
	.align		4
.L_417:
        /*09b4*/ 	.byte	0x04, 0x11
        /*09b6*/ 	.short	(.L_419 - .L_418)
	.align		4
.L_418:
        /*09b8*/ 	.word	index@(_cupy_boolrelextrema_2D_int64)
        /*09bc*/ 	.word	0x00000008


	//----- nvinfo : EIATTR_MIN_STACK_SIZE
	.align		4
.L_419:
        /*09c0*/ 	.byte	0x04, 0x12
        /*09c2*/ 	.short	(.L_421 - .L_420)
	.align		4
.L_420:
        /*09c4*/ 	.word	index@(_cupy_boolrelextrema_2D_int64)
        /*09c8*/ 	.word	0x00000008


	//----- nvinfo : EIATTR_MIN_STACK_SIZE
	.align		4
.L_421:
        /*09cc*/ 	.byte	0x04, 0x12
        /*09ce*/ 	.short	(.L_423 - .L_422)
	.align		4
.L_422:
        /*09d0*/ 	.word	index@(_cupy_boolrelextrema_1D_int64)
        /*09d4*/ 	.word	0x00000008


	//----- nvinfo : EIATTR_MIN_STACK_SIZE
	.align		4
.L_423:
        /*09d8*/ 	.byte	0x04, 0x12
        /*09da*/ 	.short	(.L_425 - .L_424)
	.align		4
.L_424:
        /*09dc*/ 	.word	index@(_cupy_boolrelextrema_2D_float64)
        /*09e0*/ 	.word	0x00000008


	//----- nvinfo : EIATTR_MIN_STACK_SIZE
	.align		4
.L_425:
        /*09e4*/ 	.byte	0x04, 0x12
        /*09e6*/ 	.short	(.L_427 - .L_426)
	.align		4
.L_426:
        /*09e8*/ 	.word	index@(_cupy_boolrelextrema_1D_float64)
        /*09ec*/ 	.word	0x00000008


	//----- nvinfo : EIATTR_MIN_STACK_SIZE
	.align		4
.L_427:
        /*09f0*/ 	.byte	0x04, 0x12
        /*09f2*/ 	.short	(.L_429 - .L_428)
	.align		4
.L_428:
        /*09f4*/ 	.word	index@(_cupy_boolrelextrema_2D_int32)
        /*09f8*/ 	.word	0x00000000


	//----- nvinfo : EIATTR_MIN_STACK_SIZE
	.align		4
.L_429:
        /*09fc*/ 	.byte	0x04, 0x12
        /*09fe*/ 	.short	(.L_431 - .L_430)
	.align		4
.L_430:
        /*0a00*/ 	.word	index@(_cupy_boolrelextrema_1D_int32)
        /*0a04*/ 	.word	0x00000000


	//----- nvinfo : EIATTR_MIN_STACK_SIZE
	.align		4
.L_431:
        /*0a08*/ 	.byte	0x04, 0x12
        /*0a0a*/ 	.short	(.L_433 - .L_432)
	.align		4
.L_432:
        /*0a0c*/ 	.word	index@(_cupy_boolrelextrema_2D_float32)
        /*0a10*/ 	.word	0x00000000


	//----- nvinfo : EIATTR_MIN_STACK_SIZE
	.align		4
.L_433:
        /*0a14*/ 	.byte	0x04, 0x12
        /*0a16*/ 	.short	(.L_435 - .L_434)
	.align		4
.L_434:
        /*0a18*/ 	.word	index@(_cupy_boolrelextrema_1D_float32)
        /*0a1c*/ 	.word	0x00000000
.L_435:


//--------------------- .nv.compat                --------------------------
	.section	.nv.compat,"",@"SHT_CUDA_COMPAT_INFO"
	.align	4
        /*0000*/ 	.byte	0x02, 0x09, 0x00, 0x00, 0x02, 0x02, 0x01, 0x00, 0x02, 0x05, 0x05, 0x00, 0x03, 0x07, 0x01, 0x01
        /*0010*/ 	.byte	0x02, 0x03, 0x00, 0x00, 0x02, 0x06, 0x01, 0x00, 0x04, 0x0b, 0x08, 0x00, 0x01, 0x00, 0x00, 0x00
        /*0020*/ 	.byte	0x00, 0x00, 0x00, 0x00


//--------------------- .nv.info._cupy_boolrelextrema_2D_int64 --------------------------
	.section	.nv.info._cupy_boolrelextrema_2D_int64,"",@"SHT_CUDA_INFO"
	.sectionflags	@""
	.align	4


	//----- nvinfo : EIATTR_CUDA_API_VERSION
	.align		4
        /*0000*/ 	.byte	0x04, 0x37
        /*0002*/ 	.short	(.L_437 - .L_436)
.L_436:
        /*0004*/ 	.word	0x00000082


	//----- nvinfo : EIATTR_KPARAM_INFO
	.align		4
.L_437:
        /*0008*/ 	.byte	0x04, 0x17
        /*000a*/ 	.short	(.L_439 - .L_438)
.L_438:
        /*000c*/ 	.word	0x00000000
        /*0010*/ 	.short	0x0005
        /*0012*/ 	.short	0x0018
        /*0014*/ 	.byte	0x00, 0xf5, 0x21, 0x00


	//----- nvinfo : EIATTR_KPARAM_INFO
	.align		4
.L_439:
        /*0018*/ 	.byte	0x04, 0x17
        /*001a*/ 	.short	(.L_441 - .L_440)
.L_440:
        /*001c*/ 	.word	0x00000000
        /*0020*/ 	.short	0x0004
        /*0022*/ 	.short	0x0010
        /*0024*/ 	.byte	0x00, 0xf5, 0x21, 0x00


	//----- nvinfo : EIATTR_KPARAM_INFO
	.align		4
.L_441:
        /*0028*/ 	.byte	0x04, 0x17
        /*002a*/ 	.short	(.L_443 - .L_442)
.L_442:
        /*002c*/ 	.word	0x00000000
        /*0030*/ 	.short	0x0003
        /*0032*/ 	.short	0x000c
        /*0034*/ 	.byte	0x00, 0xf0, 0x11, 0x00


	//----- nvinfo : EIATTR_KPARAM_INFO
	.align		4
.L_443:
        /*0038*/ 	.byte	0x04, 0x17
        /*003a*/ 	.short	(.L_445 - .L_444)
.L_444:
        /*003c*/ 	.word	0x00000000
        /*0040*/ 	.short	0x0002
        /*0042*/ 	.short	0x0008
        /*0044*/ 	.byte	0x00, 0xf0, 0x05, 0x00


	//----- nvinfo : EIATTR_KPARAM_INFO
	.align		4
.L_445:
        /*0048*/ 	.byte	0x04, 0x17
        /*004a*/ 	.short	(.L_447 - .L_446)
.L_446:
        /*004c*/ 	.word	0x00000000
        /*0050*/ 	.short	0x0001
        /*0052*/ 	.short	0x0004
        /*0054*/ 	.byte	0x00, 0xf0, 0x11, 0x00


	//----- nvinfo : EIATTR_KPARAM_INFO
	.align		4
.L_447:
        /*0058*/ 	.byte	0x04, 0x17
        /*005a*/ 	.short	(.L_449 - .L_448)
.L_448:
        /*005c*/ 	.word	0x00000000
        /*0060*/ 	.short	0x0000
        /*0062*/ 	.short	0x0000
        /*0064*/ 	.byte	0x00, 0xf0, 0x11, 0x00


	//----- nvinfo : EIATTR_SPARSE_MMA_MASK
	.align		4
.L_449:
        /*0068*/ 	.byte	0x03, 0x50
        /*006a*/ 	.short	0x0000


	//----- nvinfo : EIATTR_MAXREG_COUNT
	.align		4
        /*006c*/ 	.byte	0x03, 0x1b
        /*006e*/ 	.short	0x0080


	//----- nvinfo : EIATTR_MERCURY_ISA_VERSION
	.align		4
        /*0070*/ 	.byte	0x03, 0x5f
        /*0072*/ 	.short	0x0101


	//----- nvinfo : EIATTR_VRC_CTA_INIT_COUNT
	.align		4
        /*0074*/ 	.byte	0x02, 0x4a
	.zero		1
	.zero		1


	//----- nvinfo : EIATTR_EXIT_INSTR_OFFSETS
	.align		4
        /*0078*/ 	.byte	0x04, 0x1c
        /*007a*/ 	.short	(.L_451 - .L_450)


	//   ....[0]....
.L_450:
        /*007c*/ 	.word	0x000000b0


	//   ....[1]....
        /*0080*/ 	.word	0x00000190


	//   ....[2]....
        /*0084*/ 	.word	0x00001320


	//   ....[3]....
        /*0088*/ 	.word	0x00002290


	//----- nvinfo : EIATTR_MAX_THREADS
	.align		4
.L_451:
        /*008c*/ 	.byte	0x04, 0x05
        /*008e*/ 	.short	(.L_453 - .L_452)
.L_452:
        /*0090*/ 	.word	0x00000200
        /*0094*/ 	.word	0x00000001
        /*0098*/ 	.word	0x00000001


	//----- nvinfo : EIATTR_CRS_STACK_SIZE
	.align		4
.L_453:
        /*009c*/ 	.byte	0x04, 0x1e
        /*009e*/ 	.short	(.L_455 - .L_454)
.L_454:
        /*00a0*/ 	.word	0x00000000


	//----- nvinfo : EIATTR_CBANK_PARAM_SIZE
	.align		4
.L_455:
        /*00a4*/ 	.byte	0x03, 0x19
        /*00a6*/ 	.short	0x0020


	//----- nvinfo : EIATTR_PARAM_CBANK
	.align		4
        /*00a8*/ 	.byte	0x04, 0x0a
        /*00aa*/ 	.short	(.L_457 - .L_456)
	.align		4
.L_456:
        /*00ac*/ 	.word	index@(.nv.constant0._cupy_boolrelextrema_2D_int64)
        /*00b0*/ 	.short	0x0380
        /*00b2*/ 	.short	0x0020


	//----- nvinfo : EIATTR_SW_WAR
	.align		4
.L_457:
        /*00b4*/ 	.byte	0x04, 0x36
        /*00b6*/ 	.short	(.L_459 - .L_458)
.L_458:
        /*00b8*/ 	.word	0x00000008
.L_459:


//--------------------- .nv.info._cupy_boolrelextrema_1D_int64 --------------------------
	.section	.nv.info._cupy_boolrelextrema_1D_int64,"",@"SHT_CUDA_INFO"
	.sectionflags	@""
	.align	4


	//----- nvinfo : EIATTR_CUDA_API_VERSION
	.align		4
        /*0000*/ 	.byte	0x04, 0x37
        /*0002*/ 	.short	(.L_461 - .L_460)
.L_460:
        /*0004*/ 	.word	0x00000082


	//----- nvinfo : EIATTR_KPARAM_INFO
	.align		4
.L_461:
        /*0008*/ 	.byte	0x04, 0x17
        /*000a*/ 	.short	(.L_463 - .L_462)
.L_462:
        /*000c*/ 	.word	0x00000000
        /*0010*/ 	.short	0x0005
        /*0012*/ 	.short	0x0018
        /*0014*/ 	.byte	0x00, 0xf5, 0x21, 0x00


	//----- nvinfo : EIATTR_KPARAM_INFO
	.align		4
.L_463:
        /*0018*/ 	.byte	0x04, 0x17
        /*001a*/ 	.short	(.L_465 - .L_464)
.L_464:
        /*001c*/ 	.word	0x00000000
        /*0020*/ 	.short	0x0004
        /*0022*/ 	.short	0x0010
        /*0024*/ 	.byte	0x00, 0xf5, 0x21, 0x00


	//----- nvinfo : EIATTR_KPARAM_INFO
	.align		4
.L_465:
        /*0028*/ 	.byte	0x04, 0x17
        /*002a*/ 	.short	(.L_467 - .L_466)
.L_466:
        /*002c*/ 	.word	0x00000000
        /*0030*/ 	.short	0x0003
        /*0032*/ 	.short	0x000c
        /*0034*/ 	.byte	0x00, 0xf0, 0x11, 0x00


	//----- nvinfo : EIATTR_KPARAM_INFO
	.align		4
.L_467:
        /*0038*/ 	.byte	0x04, 0x17
        /*003a*/ 	.short	(.L_469 - .L_468)
.L_468:
        /*003c*/ 	.word	0x00000000
        /*0040*/ 	.short	0x0002
        /*0042*/ 	.short	0x0008
        /*0044*/ 	.byte	0x00, 0xf0, 0x05, 0x00


	//----- nvinfo : EIATTR_KPARAM_INFO
	.align		4
.L_469:
        /*0048*/ 	.byte	0x04, 0x17
        /*004a*/ 	.short	(.L_471 - .L_470)
.L_470:
        /*004c*/ 	.word	0x00000000
        /*0050*/ 	.short	0x0001
        /*0052*/ 	.short	0x0004
        /*0054*/ 	.byte	0x00, 0xf0, 0x11, 0x00


	//----- nvinfo : EIATTR_KPARAM_INFO
	.align		4
.L_471:
        /*0058*/ 	.byte	0x04, 0x17
        /*005a*/ 	.short	(.L_473 - .L_472)
.L_472:
        /*005c*/ 	.word	0x00000000
        /*0060*/ 	.short	0x0000
        /*0062*/ 	.short	0x0000
        /*0064*/ 	.byte	0x00, 0xf0, 0x11, 0x00


	//----- nvinfo : EIATTR_SPARSE_MMA_MASK
	.align		4
.L_473:
        /*0068*/ 	.byte	0x03, 0x50
        /*006a*/ 	.short	0x0000


	//----- nvinfo : EIATTR_MAXREG_COUNT
	.align		4
        /*006c*/ 	.byte	0x03, 0x1b
        /*006e*/ 	.short	0x0080


	//----- nvinfo : EIATTR_MERCURY_ISA_VERSION
	.align		4
        /*0070*/ 	.byte	0x03, 0x5f
        /*0072*/ 	.short	0x0101


	//----- nvinfo : EIATTR_VRC_CTA_INIT_COUNT
	.align		4
        /*0074*/ 	.byte	0x02, 0x4a
	.zero		1
	.zero		1


	//----- nvinfo : EIATTR_EXIT_INSTR_OFFSETS
	.align		4
        /*0078*/ 	.byte	0x04, 0x1c
        /*007a*/ 	.short	(.L_475 - .L_474)


	//   ....[0]....
.L_474:
        /*007c*/ 	.word	0x000000b0


	//   ....[1]....
        /*0080*/ 	.word	0x00000190


	//   ....[2]....
        /*0084*/ 	.word	0x00001320


	//   ....[3]....
        /*0088*/ 	.word	0x00002290


	//----- nvinfo : EIATTR_MAX_THREADS
	.align		4
.L_475:
        /*008c*/ 	.byte	0x04, 0x05
        /*008e*/ 	.short	(.L_477 - .L_476)
.L_476:
        /*0090*/ 	.word	0x00000200
        /*0094*/ 	.word	0x00000001
        /*0098*/ 	.word	0x00000001


	//----- nvinfo : EIATTR_CRS_STACK_SIZE
	.align		4
.L_477:
        /*009c*/ 	.byte	0x04, 0x1e
        /*009e*/ 	.short	(.L_479 - .L_478)
.L_478:
        /*00a0*/ 	.word	0x00000000


	//----- nvinfo : EIATTR_CBANK_PARAM_SIZE
	.align		4
.L_479:
        /*00a4*/ 	.byte	0x03, 0x19
        /*00a6*/ 	.short	0x0020


	//----- nvinfo : EIATTR_PARAM_CBANK
	.align		4
        /*00a8*/ 	.byte	0x04, 0x0a
        /*00aa*/ 	.short	(.L_481 - .L_480)
	.align		4
.L_480:
        /*00ac*/ 	.word	index@(.nv.constant0._cupy_boolrelextrema_1D_int64)
        /*00b0*/ 	.short	0x0380
        /*00b2*/ 	.short	0x0020


	//----- nvinfo : EIATTR_SW_WAR
	.align		4
.L_481:
        /*00b4*/ 	.byte	0x04, 0x36
        /*00b6*/ 	.short	(.L_483 - .L_482)
.L_482:
        /*00b8*/ 	.word	0x00000008
.L_483:


//--------------------- .nv.info._cupy_boolrelextrema_2D_float64 --------------------------
	.section	.nv.info._cupy_boolrelextrema_2D_float64,"",@"SHT_CUDA_INFO"
	.sectionflags	@""
	.align	4


	//----- nvinfo : EIATTR_CUDA_API_VERSION
	.align		4
        /*0000*/ 	.byte	0x04, 0x37
        /*0002*/ 	.short	(.L_485 - .L_484)
.L_484:
        /*0004*/ 	.word	0x00000082


	//----- nvinfo : EIATTR_KPARAM_INFO
	.align		4
.L_485:
        /*0008*/ 	.byte	0x04, 0x17
        /*000a*/ 	.short	(.L_487 - .L_486)
.L_486:
        /*000c*/ 	.word	0x00000000
        /*0010*/ 	.short	0x0005
        /*0012*/ 	.short	0x0018
        /*0014*/ 	.byte	0x00, 0xf5, 0x21, 0x00


	//----- nvinfo : EIATTR_KPARAM_INFO
	.align		4
.L_487:
        /*0018*/ 	.byte	0x04, 0x17
        /*001a*/ 	.short	(.L_489 - .L_488)
.L_488:
        /*001c*/ 	.word	0x00000000
        /*0020*/ 	.short	0x0004
        /*0022*/ 	.short	0x0010
        /*0024*/ 	.byte	0x00, 0xf5, 0x21, 0x00


	//----- nvinfo : EIATTR_KPARAM_INFO
	.align		4
.L_489:
        /*0028*/ 	.byte	0x04, 0x17
        /*002a*/ 	.short	(.L_491 - .L_490)
.L_490:
        /*002c*/ 	.word	0x00000000
        /*0030*/ 	.short	0x0003
        /*0032*/ 	.short	0x000c
        /*0034*/ 	.byte	0x00, 0xf0, 0x11, 0x00


	//----- nvinfo : EIATTR_KPARAM_INFO
	.align		4
.L_491:
        /*0038*/ 	.byte	0x04, 0x17
        /*003a*/ 	.short	(.L_493 - .L_492)
.L_492:
        /*003c*/ 	.word	0x00000000
        /*0040*/ 	.short	0x0002
        /*0042*/ 	.short	0x0008
        /*0044*/ 	.byte	0x00, 0xf0, 0x05, 0x00


	//----- nvinfo : EIATTR_KPARAM_INFO
	.align		4
.L_493:
        /*0048*/ 	.byte	0x04, 0x17
        /*004a*/ 	.short	(.L_495 - .L_494)
.L_494:
        /*004c*/ 	.word	0x00000000
        /*0050*/ 	.short	0x0001
        /*0052*/ 	.short	0x0004
        /*0054*/ 	.byte	0x00, 0xf0, 0x11, 0x00


	//----- nvinfo : EIATTR_KPARAM_INFO
	.align		4
.L_495:
        /*0058*/ 	.byte	0x04, 0x17
        /*005a*/ 	.short	(.L_497 - .L_496)
.L_496:
        /*005c*/ 	.word	0x00000000
        /*0060*/ 	.short	0x0000
        /*0062*/ 	.short	0x0000
        /*0064*/ 	.byte	0x00, 0xf0, 0x11, 0x00


	//----- nvinfo : EIATTR_SPARSE_MMA_MASK
	.align		4
.L_497:
        /*0068*/ 	.byte	0x03, 0x50
        /*006a*/ 	.short	0x0000


	//----- nvinfo : EIATTR_MAXREG_COUNT
	.align		4
        /*006c*/ 	.byte	0x03, 0x1b
        /*006e*/ 	.short	0x0080


	//----- nvinfo : EIATTR_MERCURY_ISA_VERSION
	.align		4
        /*0070*/ 	.byte	0x03, 0x5f
        /*0072*/ 	.short	0x0101


	//----- nvinfo : EIATTR_VRC_CTA_INIT_COUNT
	.align		4
        /*0074*/ 	.byte	0x02, 0x4a
	.zero		1
	.zero		1


	//----- nvinfo : EIATTR_EXIT_INSTR_OFFSETS
	.align		4
        /*0078*/ 	.byte	0x04, 0x1c
        /*007a*/ 	.short	(.L_499 - .L_498)


	//   ....[0]....
.L_498:
        /*007c*/ 	.word	0x000000b0


	//   ....[1]....
        /*0080*/ 	.word	0x00000190


	//   ....[2]....
        /*0084*/ 	.word	0x00001320


	//   ....[3]....
        /*0088*/ 	.word	0x00002290


	//----- nvinfo : EIATTR_MAX_THREADS
	.align		4
.L_499:
        /*008c*/ 	.byte	0x04, 0x05
        /*008e*/ 	.short	(.L_501 - .L_500)
.L_500:
        /*0090*/ 	.word	0x00000200
        /*0094*/ 	.word	0x00000001
        /*0098*/ 	.word	0x00000001


	//----- nvinfo : EIATTR_CRS_STACK_SIZE
	.align		4
.L_501:
        /*009c*/ 	.byte	0x04, 0x1e
        /*009e*/ 	.short	(.L_503 - .L_502)
.L_502:
        /*00a0*/ 	.word	0x00000000


	//----- nvinfo : EIATTR_CBANK_PARAM_SIZE
	.align		4
.L_503:
        /*00a4*/ 	.byte	0x03, 0x19
        /*00a6*/ 	.short	0x0020


	//----- nvinfo : EIATTR_PARAM_CBANK
	.align		4
        /*00a8*/ 	.byte	0x04, 0x0a
        /*00aa*/ 	.short	(.L_505 - .L_504)
	.align		4
.L_504:
        /*00ac*/ 	.word	index@(.nv.constant0._cupy_boolrelextrema_2D_float64)
        /*00b0*/ 	.short	0x0380
        /*00b2*/ 	.short	0x0020


	//----- nvinfo : EIATTR_SW_WAR
	.align		4
.L_505:
        /*00b4*/ 	.byte	0x04, 0x36
        /*00b6*/ 	.short	(.L_507 - .L_506)
.L_506:
        /*00b8*/ 	.word	0x00000008
.L_507:


//--------------------- .nv.info._cupy_boolrelextrema_1D_float64 --------------------------
	.section	.nv.info._cupy_boolrelextrema_1D_float64,"",@"SHT_CUDA_INFO"
	.sectionflags	@""
	.align	4


	//----- nvinfo : EIATTR_CUDA_API_VERSION
	.align		4
        /*0000*/ 	.byte	0x04, 0x37
        /*0002*/ 	.short	(.L_509 - .L_508)
.L_508:
        /*0004*/ 	.word	0x00000082


	//----- nvinfo : EIATTR_KPARAM_INFO
	.align		4
.L_509:
        /*0008*/ 	.byte	0x04, 0x17
        /*000a*/ 	.short	(.L_511 - .L_510)
.L_510:
        /*000c*/ 	.word	0x00000000
        /*0010*/ 	.short	0x0005
        /*0012*/ 	.short	0x0018
        /*0014*/ 	.byte	0x00, 0xf5, 0x21, 0x00


	//----- nvinfo : EIATTR_KPARAM_INFO
	.align		4
.L_511:
        /*0018*/ 	.byte	0x04, 0x17
        /*001a*/ 	.short	(.L_513 - .L_512)
.L_512:
        /*001c*/ 	.word	0x00000000
        /*0020*/ 	.short	0x0004
        /*0022*/ 	.short	0x0010
        /*0024*/ 	.byte	0x00, 0xf5, 0x21, 0x00


	//----- nvinfo : EIATTR_KPARAM_INFO
	.align		4
.L_513:
        /*0028*/ 	.byte	0x04, 0x17
        /*002a*/ 	.short	(.L_515 - .L_514)
.L_514:
        /*002c*/ 	.word	0x00000000
        /*0030*/ 	.short	0x0003
        /*0032*/ 	.short	0x000c
        /*0034*/ 	.byte	0x00, 0xf0, 0x11, 0x00


	//----- nvinfo : EIATTR_KPARAM_INFO
	.align		4
.L_515:
        /*0038*/ 	.byte	0x04, 0x17
        /*003a*/ 	.short	(.L_517 - .L_516)
.L_516:
        /*003c*/ 	.word	0x00000000
        /*0040*/ 	.short	0x0002
        /*0042*/ 	.short	0x0008
        /*0044*/ 	.byte	0x00, 0xf0, 0x05, 0x00


	//----- nvinfo : EIATTR_KPARAM_INFO
	.align		4
.L_517:
        /*0048*/ 	.byte	0x04, 0x17
        /*004a*/ 	.short	(.L_519 - .L_518)
.L_518:
        /*004c*/ 	.word	0x00000000
        /*0050*/ 	.short	0x0001
        /*0052*/ 	.short	0x0004
        /*0054*/ 	.byte	0x00, 0xf0, 0x11, 0x00


	//----- nvinfo : EIATTR_KPARAM_INFO
	.align		4
.L_519:
        /*0058*/ 	.byte	0x04, 0x17
        /*005a*/ 	.short	(.L_521 - .L_520)
.L_520:
        /*005c*/ 	.word	0x00000000
        /*0060*/ 	.short	0x0000
        /*0062*/ 	.short	0x0000
        /*0064*/ 	.byte	0x00, 0xf0, 0x11, 0x00


	//----- nvinfo : EIATTR_SPARSE_MMA_MASK
	.align		4
.L_521:
        /*0068*/ 	.byte	0x03, 0x50
        /*006a*/ 	.short	0x0000


	//----- nvinfo : EIATTR_MAXREG_COUNT
	.align		4
        /*006c*/ 	.byte	0x03, 0x1b
        /*006e*/ 	.short	0x0080


	//----- nvinfo : EIATTR_MERCURY_ISA_VERSION
	.align		4
        /*0070*/ 	.byte	0x03, 0x5f
        /*0072*/ 	.short	0x0101


	//----- nvinfo : EIATTR_VRC_CTA_INIT_COUNT
	.align		4
        /*0074*/ 	.byte	0x02, 0x4a
	.zero		1
	.zero		1


	//----- nvinfo : EIATTR_EXIT_INSTR_OFFSETS
	.align		4
        /*0078*/ 	.byte	0x04, 0x1c
        /*007a*/ 	.short	(.L_523 - .L_522)


	//   ....[0]....
.L_522:
        /*007c*/ 	.word	0x000000b0


	//   ....[1]....
        /*0080*/ 	.word	0x00000190


	//   ....[2]....
        /*0084*/ 	.word	0x00001320


	//   ....[3]....
        /*0088*/ 	.word	0x00002290


	//----- nvinfo : EIATTR_MAX_THREADS
	.align		4
.L_523:
        /*008c*/ 	.byte	0x04, 0x05
        /*008e*/ 	.short	(.L_525 - .L_524)
.L_524:
        /*0090*/ 	.word	0x00000200
        /*0094*/ 	.word	0x00000001
        /*0098*/ 	.word	0x00000001


	//----- nvinfo : EIATTR_CRS_STACK_SIZE
	.align		4
.L_525:
        /*009c*/ 	.byte	0x04, 0x1e
        /*009e*/ 	.short	(.L_527 - .L_526)
.L_526:
        /*00a0*/ 	.word	0x00000000


	//----- nvinfo : EIATTR_CBANK_PARAM_SIZE
	.align		4
.L_527:
        /*00a4*/ 	.byte	0x03, 0x19
        /*00a6*/ 	.short	0x0020


	//----- nvinfo : EIATTR_PARAM_CBANK
	.align		4
        /*00a8*/ 	.byte	0x04, 0x0a
        /*00aa*/ 	.short	(.L_529 - .L_528)
	.align		4
.L_528:
        /*00ac*/ 	.word	index@(.nv.constant0._cupy_boolrelextrema_1D_float64)
        /*00b0*/ 	.short	0x0380
        /*00b2*/ 	.short	0x0020


	//----- nvinfo : EIATTR_SW_WAR
	.align		4
.L_529:
        /*00b4*/ 	.byte	0x04, 0x36
        /*00b6*/ 	.short	(.L_531 - .L_530)
.L_530:
        /*00b8*/ 	.word	0x00000008
.L_531:


//--------------------- .nv.info._cupy_boolrelextrema_2D_int32 --------------------------
	.section	.nv.info._cupy_boolrelextrema_2D_int32,"",@"SHT_CUDA_INFO"
	.sectionflags	@""
	.align	4


	//----- nvinfo : EIATTR_CUDA_API_VERSION
	.align		4
        /*0000*/ 	.byte	0x04, 0x37
        /*0002*/ 	.short	(.L_533 - .L_532)
.L_532:
        /*0004*/ 	.word	0x00000082


	//----- nvinfo : EIATTR_KPARAM_INFO
	.align		4
.L_533:
        /*0008*/ 	.byte	0x04, 0x17
        /*000a*/ 	.short	(.L_535 - .L_534)
.L_534:
        /*000c*/ 	.word	0x00000000
        /*0010*/ 	.short	0x0005
        /*0012*/ 	.short	0x0018
        /*0014*/ 	.byte	0x00, 0xf5, 0x21, 0x00


	//----- nvinfo : EIATTR_KPARAM_INFO
	.align		4
.L_535:
        /*0018*/ 	.byte	0x04, 0x17
        /*001a*/ 	.short	(.L_537 - .L_536)
.L_536:
        /*001c*/ 	.word	0x00000000
        /*0020*/ 	.short	0x0004
        /*0022*/ 	.short	0x0010
        /*0024*/ 	.byte	0x00, 0xf5, 0x21, 0x00


	//----- nvinfo : EIATTR_KPARAM_INFO
	.align		4
.L_537:
        /*0028*/ 	.byte	0x04, 0x17
        /*002a*/ 	.short	(.L_539 - .L_538)
.L_538:
        /*002c*/ 	.word	0x00000000
        /*0030*/ 	.short	0x0003
        /*0032*/ 	.short	0x000c
        /*0034*/ 	.byte	0x00, 0xf0, 0x11, 0x00


	//----- nvinfo : EIATTR_KPARAM_INFO
	.align		4
.L_539:
        /*0038*/ 	.byte	0x04, 0x17
        /*003a*/ 	.short	(.L_541 - .L_540)
.L_540:
        /*003c*/ 	.word	0x00000000
        /*0040*/ 	.short	0x0002
        /*0042*/ 	.short	0x0008
        /*0044*/ 	.byte	0x00, 0xf0, 0x05, 0x00


	//----- nvinfo : EIATTR_KPARAM_INFO
	.align		4
.L_541:
        /*0048*/ 	.byte	0x04, 0x17
        /*004a*/ 	.short	(.L_543 - .L_542)
.L_542:
        /*004c*/ 	.word	0x00000000
        /*0050*/ 	.short	0x0001
        /*0052*/ 	.short	0x0004
        /*0054*/ 	.byte	0x00, 0xf0, 0x11, 0x00


	//----- nvinfo : EIATTR_KPARAM_INFO
	.align		4
.L_543:
        /*0058*/ 	.byte	0x04, 0x17
        /*005a*/ 	.short	(.L_545 - .L_544)
.L_544:
        /*005c*/ 	.word	0x00000000
        /*0060*/ 	.short	0x0000
        /*0062*/ 	.short	0x0000
        /*0064*/ 	.byte	0x00, 0xf0, 0x11, 0x00


	//----- nvinfo : EIATTR_SPARSE_MMA_MASK
	.align		4
.L_545:
        /*0068*/ 	.byte	0x03, 0x50
        /*006a*/ 	.short	0x0000


	//----- nvinfo : EIATTR_MAXREG_COUNT
	.align		4
        /*006c*/ 	.byte	0x03, 0x1b
        /*006e*/ 	.short	0x0080


	//----- nvinfo : EIATTR_MERCURY_ISA_VERSION
	.align		4
        /*0070*/ 	.byte	0x03, 0x5f
        /*0072*/ 	.short	0x0101


	//----- nvinfo : EIATTR_VRC_CTA_INIT_COUNT
	.align		4
        /*0074*/ 	.byte	0x02, 0x4a
	.zero		1
	.zero		1


	//----- nvinfo : EIATTR_EXIT_INSTR_OFFSETS
	.align		4
        /*0078*/ 	.byte	0x04, 0x1c
        /*007a*/ 	.short	(.L_547 - .L_546)


	//   ....[0]....
.L_546:
        /*007c*/ 	.word	0x000000b0


	//   ....[1]....
        /*0080*/ 	.word	0x00000190


	//   ....[2]....
        /*0084*/ 	.word	0x00001240


	//   ....[3]....
        /*0088*/ 	.word	0x000020d0


	//----- nvinfo : EIATTR_MAX_THREADS
	.align		4
.L_547:
        /*008c*/ 	.byte	0x04, 0x05
        /*008e*/ 	.short	(.L_549 - .L_548)
.L_548:
        /*0090*/ 	.word	0x00000200
        /*0094*/ 	.word	0x00000001
        /*0098*/ 	.word	0x00000001


	//----- nvinfo : EIATTR_CRS_STACK_SIZE
	.align		4
.L_549:
        /*009c*/ 	.byte	0x04, 0x1e
        /*009e*/ 	.short	(.L_551 - .L_550)
.L_550:
        /*00a0*/ 	.word	0x00000000


	//----- nvinfo : EIATTR_CBANK_PARAM_SIZE
	.align		4
.L_551:
        /*00a4*/ 	.byte	0x03, 0x19
        /*00a6*/ 	.short	0x0020


	//----- nvinfo : EIATTR_PARAM_CBANK
	.align		4
        /*00a8*/ 	.byte	0x04, 0x0a
        /*00aa*/ 	.short	(.L_553 - .L_552)
	.align		4
.L_552:
        /*00ac*/ 	.word	index@(.nv.constant0._cupy_boolrelextrema_2D_int32)
        /*00b0*/ 	.short	0x0380
        /*00b2*/ 	.short	0x0020


	//----- nvinfo : EIATTR_SW_WAR
	.align		4
.L_553:
        /*00b4*/ 	.byte	0x04, 0x36
        /*00b6*/ 	.short	(.L_555 - .L_554)
.L_554:
        /*00b8*/ 	.word	0x00000008
.L_555:


//--------------------- .nv.info._cupy_boolrelextrema_1D_int32 --------------------------
	.section	.nv.info._cupy_boolrelextrema_1D_int32,"",@"SHT_CUDA_INFO"
	.sectionflags	@""
	.align	4


	//----- nvinfo : EIATTR_CUDA_API_VERSION
	.align		4
        /*0000*/ 	.byte	0x04, 0x37
        /*0002*/ 	.short	(.L_557 - .L_556)
.L_556:
        /*0004*/ 	.word	0x00000082


	//----- nvinfo : EIATTR_KPARAM_INFO
	.align		4
.L_557:
        /*0008*/ 	.byte	0x04, 0x17
        /*000a*/ 	.short	(.L_559 - .L_558)
.L_558:
        /*000c*/ 	.word	0x00000000
        /*0010*/ 	.short	0x0005
        /*0012*/ 	.short	0x0018
        /*0014*/ 	.byte	0x00, 0xf5, 0x21, 0x00


	//----- nvinfo : EIATTR_KPARAM_INFO
	.align		4
.L_559:
        /*0018*/ 	.byte	0x04, 0x17
        /*001a*/ 	.short	(.L_561 - .L_560)
.L_560:
        /*001c*/ 	.word	0x00000000
        /*0020*/ 	.short	0x0004
        /*0022*/ 	.short	0x0010
        /*0024*/ 	.byte	0x00, 0xf5, 0x21, 0x00


	//----- nvinfo : EIATTR_KPARAM_INFO
	.align		4
.L_561:
        /*0028*/ 	.byte	0x04, 0x17
        /*002a*/ 	.short	(.L_563 - .L_562)
.L_562:
        /*002c*/ 	.word	0x00000000
        /*0030*/ 	.short	0x0003
        /*0032*/ 	.short	0x000c
        /*0034*/ 	.byte	0x00, 0xf0, 0x11, 0x00


	//----- nvinfo : EIATTR_KPARAM_INFO
	.align		4
.L_563:
        /*0038*/ 	.byte	0x04, 0x17
        /*003a*/ 	.short	(.L_565 - .L_564)
.L_564:
        /*003c*/ 	.word	0x00000000
        /*0040*/ 	.short	0x0002
        /*0042*/ 	.short	0x0008
        /*0044*/ 	.byte	0x00, 0xf0, 0x05, 0x00


	//----- nvinfo : EIATTR_KPARAM_INFO
	.align		4
.L_565:
        /*0048*/ 	.byte	0x04, 0x17
        /*004a*/ 	.short	(.L_567 - .L_566)
.L_566:
        /*004c*/ 	.word	0x00000000
        /*0050*/ 	.short	0x0001
        /*0052*/ 	.short	0x0004
        /*0054*/ 	.byte	0x00, 0xf0, 0x11, 0x00


	//----- nvinfo : EIATTR_KPARAM_INFO
	.align		4
.L_567:
        /*0058*/ 	.byte	0x04, 0x17
        /*005a*/ 	.short	(.L_569 - .L_568)
.L_568:
        /*005c*/ 	.word	0x00000000
        /*0060*/ 	.short	0x0000
        /*0062*/ 	.short	0x0000
        /*0064*/ 	.byte	0x00, 0xf0, 0x11, 0x00


	//----- nvinfo : EIATTR_SPARSE_MMA_MASK
	.align		4
.L_569:
        /*0068*/ 	.byte	0x03, 0x50
        /*006a*/ 	.short	0x0000


	//----- nvinfo : EIATTR_MAXREG_COUNT
	.align		4
        /*006c*/ 	.byte	0x03, 0x1b
        /*006e*/ 	.short	0x0080


	//----- nvinfo : EIATTR_MERCURY_ISA_VERSION
	.align		4
        /*0070*/ 	.byte	0x03, 0x5f
        /*0072*/ 	.short	0x0101


	//----- nvinfo : EIATTR_VRC_CTA_INIT_COUNT
	.align		4
        /*0074*/ 	.byte	0x02, 0x4a
	.zero		1
	.zero		1


	//----- nvinfo : EIATTR_EXIT_INSTR_OFFSETS
	.align		4
        /*0078*/ 	.byte	0x04, 0x1c
        /*007a*/ 	.short	(.L_571 - .L_570)


	//   ....[0]....
.L_570:
        /*007c*/ 	.word	0x000000b0


	//   ....[1]....
        /*0080*/ 	.word	0x00000190


	//   ....[2]....
        /*0084*/ 	.word	0x00001240


	//   ....[3]....
        /*0088*/ 	.word	0x000020d0


	//----- nvinfo : EIATTR_MAX_THREADS
	.align		4
.L_571:
        /*008c*/ 	.byte	0x04, 0x05
        /*008e*/ 	.short	(.L_573 - .L_572)
.L_572:
        /*0090*/ 	.word	0x00000200
        /*0094*/ 	.word	0x00000001
        /*0098*/ 	.word	0x00000001


	//----- nvinfo : EIATTR_CRS_STACK_SIZE
	.align		4
.L_573:
        /*009c*/ 	.byte	0x04, 0x1e
        /*009e*/ 	.short	(.L_575 - .L_574)
.L_574:
        /*00a0*/ 	.word	0x00000000


	//----- nvinfo : EIATTR_CBANK_PARAM_SIZE
	.align		4
.L_575:
        /*00a4*/ 	.byte	0x03, 0x19
        /*00a6*/ 	.short	0x0020


	//----- nvinfo : EIATTR_PARAM_CBANK
	.align		4
        /*00a8*/ 	.byte	0x04, 0x0a
        /*00aa*/ 	.short	(.L_577 - .L_576)
	.align		4
.L_576:
        /*00ac*/ 	.word	index@(.nv.constant0._cupy_boolrelextrema_1D_int32)
        /*00b0*/ 	.short	0x0380
        /*00b2*/ 	.short	0x0020


	//----- nvinfo : EIATTR_SW_WAR
	.align		4
.L_577:
        /*00b4*/ 	.byte	0x04, 0x36
        /*00b6*/ 	.short	(.L_579 - .L_578)
.L_578:
        /*00b8*/ 	.word	0x00000008
.L_579:


//--------------------- .nv.info._cupy_boolrelextrema_2D_float32 --------------------------
	.section	.nv.info._cupy_boolrelextrema_2D_float32,"",@"SHT_CUDA_INFO"
	.sectionflags	@""
	.align	4


	//----- nvinfo : EIATTR_CUDA_API_VERSION
	.align		4
        /*0000*/ 	.byte	0x04, 0x37
        /*0002*/ 	.short	(.L_581 - .L_580)
.L_580:
        /*0004*/ 	.word	0x00000082


	//----- nvinfo : EIATTR_KPARAM_INFO
	.align		4
.L_581:
        /*0008*/ 	.byte	0x04, 0x17
        /*000a*/ 	.short	(.L_583 - .L_582)
.L_582:
        /*000c*/ 	.word	0x00000000
        /*0010*/ 	.short	0x0005
        /*0012*/ 	.short	0x0018
        /*0014*/ 	.byte	0x00, 0xf5, 0x21, 0x00


	//----- nvinfo : EIATTR_KPARAM_INFO
	.align		4
.L_583:
        /*0018*/ 	.byte	0x04, 0x17
        /*001a*/ 	.short	(.L_585 - .L_584)
.L_584:
        /*001c*/ 	.word	0x00000000
        /*0020*/ 	.short	0x0004
        /*0022*/ 	.short	0x0010
        /*0024*/ 	.byte	0x00, 0xf5, 0x21, 0x00


	//----- nvinfo : EIATTR_KPARAM_INFO
	.align		4
.L_585:
        /*0028*/ 	.byte	0x04, 0x17
        /*002a*/ 	.short	(.L_587 - .L_586)
.L_586:
        /*002c*/ 	.word	0x00000000
        /*0030*/ 	.short	0x0003
        /*0032*/ 	.short	0x000c
        /*0034*/ 	.byte	0x00, 0xf0, 0x11, 0x00


	//----- nvinfo : EIATTR_KPARAM_INFO
	.align		4
.L_587:
        /*0038*/ 	.byte	0x04, 0x17
        /*003a*/ 	.short	(.L_589 - .L_588)
.L_588:
        /*003c*/ 	.word	0x00000000
        /*0040*/ 	.short	0x0002
        /*0042*/ 	.short	0x0008
        /*0044*/ 	.byte	0x00, 0xf0, 0x05, 0x00


	//----- nvinfo : EIATTR_KPARAM_INFO
	.align		4
.L_589:
        /*0048*/ 	.byte	0x04, 0x17
        /*004a*/ 	.short	(.L_591 - .L_590)
.L_590:
        /*004c*/ 	.word	0x00000000
        /*0050*/ 	.short	0x0001
        /*0052*/ 	.short	0x0004
        /*0054*/ 	.byte	0x00, 0xf0, 0x11, 0x00


	//----- nvinfo : EIATTR_KPARAM_INFO
	.align		4
.L_591:
        /*0058*/ 	.byte	0x04, 0x17
        /*005a*/ 	.short	(.L_593 - .L_592)
.L_592:
        /*005c*/ 	.word	0x00000000
        /*0060*/ 	.short	0x0000
        /*0062*/ 	.short	0x0000
        /*0064*/ 	.byte	0x00, 0xf0, 0x11, 0x00


	//----- nvinfo : EIATTR_SPARSE_MMA_MASK
	.align		4
.L_593:
        /*0068*/ 	.byte	0x03, 0x50
        /*006a*/ 	.short	0x0000


	//----- nvinfo : EIATTR_MAXREG_COUNT
	.align		4
        /*006c*/ 	.byte	0x03, 0x1b
        /*006e*/ 	.short	0x0080


	//----- nvinfo : EIATTR_MERCURY_ISA_VERSION
	.align		4
        /*0070*/ 	.byte	0x03, 0x5f
        /*0072*/ 	.short	0x0101


	//----- nvinfo : EIATTR_VRC_CTA_INIT_COUNT
	.align		4
        /*0074*/ 	.byte	0x02, 0x4a
	.zero		1
	.zero		1


	//----- nvinfo : EIATTR_EXIT_INSTR_OFFSETS
	.align		4
        /*0078*/ 	.byte	0x04, 0x1c
        /*007a*/ 	.short	(.L_595 - .L_594)


	//   ....[0]....
.L_594:
        /*007c*/ 	.word	0x000000b0


	//   ....[1]....
        /*0080*/ 	.word	0x00000190


	//   ....[2]....
        /*0084*/ 	.word	0x00001240


	//   ....[3]....
        /*0088*/ 	.word	0x000020d0


	//----- nvinfo : EIATTR_MAX_THREADS
	.align		4
.L_595:
        /*008c*/ 	.byte	0x04, 0x05
        /*008e*/ 	.short	(.L_597 - .L_596)
.L_596:
        /*0090*/ 	.word	0x00000200
        /*0094*/ 	.word	0x00000001
        /*0098*/ 	.word	0x00000001


	//----- nvinfo : EIATTR_CRS_STACK_SIZE
	.align		4
.L_597:
        /*009c*/ 	.byte	0x04, 0x1e
        /*009e*/ 	.short	(.L_599 - .L_598)
.L_598:
        /*00a0*/ 	.word	0x00000000


	//----- nvinfo : EIATTR_CBANK_PARAM_SIZE
	.align		4
.L_599:
        /*00a4*/ 	.byte	0x03, 0x19
        /*00a6*/ 	.short	0x0020


	//----- nvinfo : EIATTR_PARAM_CBANK
	.align		4
        /*00a8*/ 	.byte	0x04, 0x0a
        /*00aa*/ 	.short	(.L_601 - .L_600)
	.align		4
.L_600:
        /*00ac*/ 	.word	index@(.nv.constant0._cupy_boolrelextrema_2D_float32)
        /*00b0*/ 	.short	0x0380
        /*00b2*/ 	.short	0x0020


	//----- nvinfo : EIATTR_SW_WAR
	.align		4
.L_601:
        /*00b4*/ 	.byte	0x04, 0x36
        /*00b6*/ 	.short	(.L_603 - .L_602)
.L_602:
        /*00b8*/ 	.word	0x00000008
.L_603:


//--------------------- .nv.info._cupy_boolrelextrema_1D_float32 --------------------------
	.section	.nv.info._cupy_boolrelextrema_1D_float32,"",@"SHT_CUDA_INFO"
	.sectionflags	@""
	.align	4


	//----- nvinfo : EIATTR_CUDA_API_VERSION
	.align		4
        /*0000*/ 	.byte	0x04, 0x37
        /*0002*/ 	.short	(.L_605 - .L_604)
.L_604:
        /*0004*/ 	.word	0x00000082


	//----- nvinfo : EIATTR_KPARAM_INFO
	.align		4
.L_605:
        /*0008*/ 	.byte	0x04, 0x17
        /*000a*/ 	.short	(.L_607 - .L_606)
.L_606:
        /*000c*/ 	.word	0x00000000
        /*0010*/ 	.short	0x0005
        /*0012*/ 	.short	0x0018
        /*0014*/ 	.byte	0x00, 0xf5, 0x21, 0x00


	//----- nvinfo : EIATTR_KPARAM_INFO
	.align		4
.L_607:
        /*0018*/ 	.byte	0x04, 0x17
        /*001a*/ 	.short	(.L_609 - .L_608)
.L_608:
        /*001c*/ 	.word	0x00000000
        /*0020*/ 	.short	0x0004
        /*0022*/ 	.short	0x0010
        /*0024*/ 	.byte	0x00, 0xf5, 0x21, 0x00


	//----- nvinfo : EIATTR_KPARAM_INFO
	.align		4
.L_609:
        /*0028*/ 	.byte	0x04, 0x17
        /*002a*/ 	.short	(.L_611 - .L_610)
.L_610:
        /*002c*/ 	.word	0x00000000
        /*0030*/ 	.short	0x0003
        /*0032*/ 	.short	0x000c
        /*0034*/ 	.byte	0x00, 0xf0, 0x11, 0x00


	//----- nvinfo : EIATTR_KPARAM_INFO
	.align		4
.L_611:
        /*0038*/ 	.byte	0x04, 0x17
        /*003a*/ 	.short	(.L_613 - .L_612)
.L_612:
        /*003c*/ 	.word	0x00000000
        /*0040*/ 	.short	0x0002
        /*0042*/ 	.short	0x0008
        /*0044*/ 	.byte	0x00, 0xf0, 0x05, 0x00


	//----- nvinfo : EIATTR_KPARAM_INFO
	.align		4
.L_613:
        /*0048*/ 	.byte	0x04, 0x17
        /*004a*/ 	.short	(.L_615 - .L_614)
.L_614:
        /*004c*/ 	.word	0x00000000
        /*0050*/ 	.short	0x0001
        /*0052*/ 	.short	0x0004
        /*0054*/ 	.byte	0x00, 0xf0, 0x11, 0x00


	//----- nvinfo : EIATTR_KPARAM_INFO
	.align		4
.L_615:
        /*0058*/ 	.byte	0x04, 0x17
        /*005a*/ 	.short	(.L_617 - .L_616)
.L_616:
        /*005c*/ 	.word	0x00000000
        /*0060*/ 	.short	0x0000
        /*0062*/ 	.short	0x0000
        /*0064*/ 	.byte	0x00, 0xf0, 0x11, 0x00


	//----- nvinfo : EIATTR_SPARSE_MMA_MASK
	.align		4
.L_617:
        /*0068*/ 	.byte	0x03, 0x50
        /*006a*/ 	.short	0x0000


	//----- nvinfo : EIATTR_MAXREG_COUNT
	.align		4
        /*006c*/ 	.byte	0x03, 0x1b
        /*006e*/ 	.short	0x0080


	//----- nvinfo : EIATTR_MERCURY_ISA_VERSION
	.align		4
        /*0070*/ 	.byte	0x03, 0x5f
        /*0072*/ 	.short	0x0101


	//----- nvinfo : EIATTR_VRC_CTA_INIT_COUNT
	.align		4
        /*0074*/ 	.byte	0x02, 0x4a
	.zero		1
	.zero		1


	//----- nvinfo : EIATTR_EXIT_INSTR_OFFSETS
	.align		4
        /*0078*/ 	.byte	0x04, 0x1c
        /*007a*/ 	.short	(.L_619 - .L_618)


	//   ....[0]....
.L_618:
        /*007c*/ 	.word	0x000000b0


	//   ....[1]....
        /*0080*/ 	.word	0x00000190


	//   ....[2]....
        /*0084*/ 	.word	0x00001240


	//   ....[3]....
        /*0088*/ 	.word	0x000020d0


	//----- nvinfo : EIATTR_MAX_THREADS
	.align		4
.L_619:
        /*008c*/ 	.byte	0x04, 0x05
        /*008e*/ 	.short	(.L_621 - .L_620)
.L_620:
        /*0090*/ 	.word	0x00000200
        /*0094*/ 	.word	0x00000001
        /*0098*/ 	.word	0x00000001


	//----- nvinfo : EIATTR_CRS_STACK_SIZE
	.align		4
.L_621:
        /*009c*/ 	.byte	0x04, 0x1e
        /*009e*/ 	.short	(.L_623 - .L_622)
.L_622:
        /*00a0*/ 	.word	0x00000000


	//----- nvinfo : EIATTR_CBANK_PARAM_SIZE
	.align		4
.L_623:
        /*00a4*/ 	.byte	0x03, 0x19
        /*00a6*/ 	.short	0x0020


	//----- nvinfo : EIATTR_PARAM_CBANK
	.align		4
        /*00a8*/ 	.byte	0x04, 0x0a
        /*00aa*/ 	.short	(.L_625 - .L_624)
	.align		4
.L_624:
        /*00ac*/ 	.word	index@(.nv.constant0._cupy_boolrelextrema_1D_float32)
        /*00b0*/ 	.short	0x0380
        /*00b2*/ 	.short	0x0020


	//----- nvinfo : EIATTR_SW_WAR
	.align		4
.L_625:
        /*00b4*/ 	.byte	0x04, 0x36
        /*00b6*/ 	.short	(.L_627 - .L_626)
.L_626:
        /*00b8*/ 	.word	0x00000008
.L_627:


//--------------------- .nv.callgraph             --------------------------
	.section	.nv.callgraph,"",@"SHT_CUDA_CALLGRAPH"
	.align	4
	.sectionentsize	8
	.align		4
        /*0000*/ 	.word	0x00000000
	.align		4
        /*0004*/ 	.word	0xffffffff
	.align		4
        /*0008*/ 	.word	0x00000000
	.align		4
        /*000c*/ 	.word	0xfffffffe
	.align		4
        /*0010*/ 	.word	0x00000000
	.align		4
        /*0014*/ 	.word	0xfffffffd
	.align		4
        /*0018*/ 	.word	0x00000000
	.align		4
        /*001c*/ 	.word	0xfffffffc


//--------------------- .nv.constant4             --------------------------
	.section	.nv.constant4,"a",@progbits
	.align	8
	.align		8
.nv.constant4:
        /*0000*/ 	.dword	func_i
	.align		8
        /*0008*/ 	.dword	func_l
	.align		8
        /*0010*/ 	.dword	func_f
	.align		8
        /*0018*/ 	.dword	func_d


//--------------------- .nv.constant2._cupy_boolrelextrema_2D_int64 --------------------------
	.section	.nv.constant2._cupy_boolrelextrema_2D_int64,"a",@progbits
	.sectionflags	@""
	.align	4
.nv.constant2._cupy_boolrelextrema_2D_int64:
        /*0000*/ 	.byte	0x01, 0x00, 0x00, 0x00, 0x00, 0x00, 0x00, 0x00, 0xc0, 0x25, 0x00, 0x00, 0x00, 0x00, 0x00, 0x00
        /* <DEDUP_REMOVED lines=11> */
        /*00c0*/ 	.byte	0x90, 0x28, 0x00, 0x00, 0x00, 0x00, 0x00, 0x00


//--------------------- .nv.constant2._cupy_boolrelextrema_1D_int64 --------------------------
	.section	.nv.constant2._cupy_boolrelextrema_1D_int64,"a",@progbits
	.sectionflags	@""
	.align	4
.nv.constant2._cupy_boolrelextrema_1D_int64:
        /* <DEDUP_REMOVED lines=13> */


//--------------------- .nv.constant2._cupy_boolrelextrema_2D_float64 --------------------------
	.section	.nv.constant2._cupy_boolrelextrema_2D_float64,"a",@progbits
	.sectionflags	@""
	.align	4
.nv.constant2._cupy_boolrelextrema_2D_float64:
        /* <DEDUP_REMOVED lines=13> */


//--------------------- .nv.constant2._cupy_boolrelextrema_1D_float64 --------------------------
	.section	.nv.constant2._cupy_boolrelextrema_1D_float64,"a",@progbits
	.sectionflags	@""
	.align	4
.nv.constant2._cupy_boolrelextrema_1D_float64:
        /* <DEDUP_REMOVED lines=13> */


//--------------------- .nv.constant2._cupy_boolrelextrema_2D_int32 --------------------------
	.section	.nv.constant2._cupy_boolrelextrema_2D_int32,"a",@progbits
	.sectionflags	@""
	.align	4
.nv.constant2._cupy_boolrelextrema_2D_int32:
        /* <DEDUP_REMOVED lines=13> */


//--------------------- .nv.constant2._cupy_boolrelextrema_1D_int32 --------------------------
	.section	.nv.constant2._cupy_boolrelextrema_1D_int32,"a",@progbits
	.sectionflags	@""
	.align	4
.nv.constant2._cupy_boolrelextrema_1D_int32:
        /* <DEDUP_REMOVED lines=13> */


//--------------------- .nv.constant2._cupy_boolrelextrema_2D_float32 --------------------------
	.section	.nv.constant2._cupy_boolrelextrema_2D_float32,"a",@progbits
	.sectionflags	@""
	.align	4
.nv.constant2._cupy_boolrelextrema_2D_float32:
        /* <DEDUP_REMOVED lines=13> */


//--------------------- .nv.constant2._cupy_boolrelextrema_1D_float32 --------------------------
	.section	.nv.constant2._cupy_boolrelextrema_1D_float32,"a",@progbits
	.sectionflags	@""
	.align	4
.nv.constant2._cupy_boolrelextrema_1D_float32:
        /* <DEDUP_REMOVED lines=13> */


//--------------------- .text._cupy_boolrelextrema_2D_int64 --------------------------
	.section	.text._cupy_boolrelextrema_2D_int64,"ax",@progbits
	.align	128
        .global         _cupy_boolrelextrema_2D_int64
        .type           _cupy_boolrelextrema_2D_int64,@function
        .size           _cupy_boolrelextrema_2D_int64,(.L_x_135 - _cupy_boolrelextrema_2D_int64)
        .other          _cupy_boolrelextrema_2D_int64,@"STO_CUDA_ENTRY STV_DEFAULT"
_cupy_boolrelextrema_2D_int64:
.text._cupy_boolrelextrema_2D_int64:
[----:B------:R-:W0:Y:S01]  /*0000*/  LDC R1, c[0x0][0x37c] ;  /* 0x0000df00ff017b82 */ /* 0x000e220000000800 */
[----:B------:R-:W1:Y:S07]  /*0010*/  S2R R23, SR_TID.X ;  /* 0x0000000000177919 */ /* 0x000e6e0000002100 */
[----:B------:R-:W1:Y:S01]  /*0020*/  S2UR UR4, SR_CTAID.X ;  /* 0x00000000000479c3 */ /* 0x000e620000002500 */
[----:B------:R-:W2:Y:S07]  /*0030*/  LDCU UR38, c[0x0][0x380] ;  /* 0x00007000ff2677ac */ /* 0x000eae0008000800 */
[----:B------:R-:W1:Y:S01]  /*0040*/  LDC R22, c[0x0][0x360] ;  /* 0x0000d800ff167b82 */ /* 0x000e620000000800 */
[----:B------:R-:W3:Y:S07]  /*0050*/  LDCU UR5, c[0x0][0x370] ;  /* 0x00006e00ff0577ac */ /* 0x000eee0008000800 */
[----:B------:R-:W4:Y:S08]  /*0060*/  LDC R3, c[0x0][0x38c] ;  /* 0x0000e300ff037b82 */ /* 0x000f300000000800 */
[----:B------:R-:W0:Y:S01]  /*0070*/  LDC.64 R24, c[0x4][0x8] ;  /* 0x01000200ff187b82 */ /* 0x000e220000000a00 */
[----:B-1----:R-:W-:-:S02]  /*0080*/  IMAD R23, R22, UR4, R23 ;  /* 0x0000000416177c24 */ /* 0x002fc4000f8e0217 */
[----:B---3--:R-:W-:-:S03]  /*0090*/  IMAD R22, R22, UR5, RZ ;  /* 0x0000000516167c24 */ /* 0x008fc6000f8e02ff */
[----:B--2---:R-:W-:-:S13]  /*00a0*/  ISETP.GE.AND P0, PT, R23, UR38, PT ;  /* 0x0000002617007c0c */ /* 0x004fda000bf06270 */
[----:B0---4-:R-:W-:Y:S05]  /*00b0*/  @P0 EXIT ;  /* 0x000000000000094d */ /* 0x011fea0003800000 */
[----:B------:R-:W0:Y:S01]  /*00c0*/  LDCU UR5, c[0x0][0x384] ;  /* 0x00007080ff0577ac */ /* 0x000e220008000800 */
[----:B------:R-:W-:Y:S01]  /*00d0*/  IMAD.WIDE R24, R3, 0x8, R24 ;  /* 0x0000000803187825 */ /* 0x000fe200078e0218 */
[----:B------:R-:W1:Y:S01]  /*00e0*/  LDCU.64 UR36, c[0x0][0x358] ;  /* 0x00006b00ff2477ac */ /* 0x000e620008000a00 */
[----:B0-----:R-:W-:-:S09]  /*00f0*/  UISETP.GT.AND UP0, UPT, UR5, URZ, UPT ;  /* 0x000000ff0500728c */ /* 0x001fd2000bf04270 */
[----:B-1----:R-:W-:Y:S05]  /*0100*/  BRA.U UP0, `(.L_x_0) ;  /* 0x0000000100247547 */ /* 0x002fea000b800000 */
[----:B------:R-:W-:Y:S01]  /*0110*/  IMAD.MOV.U32 R0, RZ, RZ, 0x1 ;  /* 0x00000001ff007424 */ /* 0x000fe200078e00ff */
[----:B------:R-:W0:Y:S06]  /*0120*/  LDCU.64 UR4, c[0x0][0x398] ;  /* 0x00007300ff0477ac */ /* 0x000e2c0008000a00 */
.L_x_1:
[----:B0-----:R-:W-:-:S04]  /*0130*/  IADD3 R2, P0, PT, R23, UR4, RZ ;  /* 0x0000000417027c10 */ /* 0x001fc8000ff1e0ff */
[----:B------:R-:W-:Y:S01]  /*0140*/  LEA.HI.X.SX32 R3, R23, UR5, 0x1, P0 ;  /* 0x0000000517037c11 */ /* 0x000fe200080f0eff */
[----:B------:R-:W-:-:S04]  /*0150*/  IMAD.IADD R23, R22, 0x1, R23 ;  /* 0x0000000116177824 */ /* 0x000fc800078e0217 */
[----:B------:R1:W-:Y:S01]  /*0160*/  STG.E.U8 desc[UR36][R2.64], R0 ;  /* 0x0000000002007986 */ /* 0x0003e2000c101124 */
[----:B------:R-:W-:-:S13]  /*0170*/  ISETP.GE.AND P0, PT, R23, UR38, PT ;  /* 0x0000002617007c0c */ /* 0x000fda000bf06270 */
[----:B-1----:R-:W-:Y:S05]  /*0180*/  @!P0 BRA `(.L_x_1) ;  /* 0xfffffffc00e88947 */ /* 0x002fea000383ffff */
[----:B------:R-:W-:Y:S05]  /*0190*/  EXIT ;  /* 0x000000000000794d */ /* 0x000fea0003800000 */
.L_x_0:
[----:B------:R0:W5:Y:S01]  /*01a0*/  LDG.E.CONSTANT R24, desc[UR36][R24.64] ;  /* 0x0000002418187981 */ /* 0x000162000c1e9900 */
[----:B------:R-:W1:Y:S02]  /*01b0*/  LDCU.U8 UR4, c[0x0][0x388] ;  /* 0x00007100ff0477ac */ /* 0x000e640008000000 */
[----:B-1----:R-:W-:-:S04]  /*01c0*/  UPRMT UR4, UR4, 0x8880, URZ ;  /* 0x0000888004047896 */ /* 0x002fc800080000ff */
[----:B------:R-:W-:-:S09]  /*01d0*/  UISETP.NE.AND UP0, UPT, UR4, URZ, UPT ;  /* 0x000000ff0400728c */ /* 0x000fd2000bf05270 */
[----:B0-----:R-:W-:Y:S05]  /*01e0*/  BRA.U UP0, `(.L_x_2) ;  /* 0x0000001100507547 */ /* 0x001fea000b800000 */
[----:B------:R-:W-:Y:S02]  /*01f0*/  ULOP3.LUT UR39, UR5, 0x3, URZ, 0xc0, !UPT ;  /* 0x0000000305277892 */ /* 0x000fe4000f8ec0ff */
[----:B------:R-:W-:-:S12]  /*0200*/  ULOP3.LUT UR38, UR5, 0x7ffffffc, URZ, 0xc0, !UPT ;  /* 0x7ffffffc05267892 */ /* 0x000fd8000f8ec0ff */
.L_x_7:
[----:B-----5:R-:W0:Y:S01]  /*0210*/  LDC.64 R26, c[0x0][0x390] ;  /* 0x0000e400ff1a7b82 */ /* 0x020e220000000a00 */
[----:B------:R-:W1:Y:S01]  /*0220*/  LDCU UR4, c[0x0][0x384] ;  /* 0x00007080ff0477ac */ /* 0x000e620008000800 */
[----:B0-----:R-:W-:-:S06]  /*0230*/  IMAD.WIDE R26, R23, 0x8, R26 ;  /* 0x00000008171a7825 */ /* 0x001fcc00078e021a */
[----:B-----5:R-:W5:Y:S01]  /*0240*/  LDG.E.64.CONSTANT R26, desc[UR36][R26.64] ;  /* 0x000000241a1a7981 */ /* 0x020f62000c1e9b00 */
[----:B-1----:R-:W-:Y:S01]  /*0250*/  UISETP.GE.U32.AND UP0, UPT, UR4, 0x4, UPT ;  /* 0x000000040400788c */ /* 0x002fe2000bf06070 */
[----:B------:R-:W-:Y:S02]  /*0260*/  IMAD.MOV.U32 R19, RZ, RZ, 0x1 ;  /* 0x00000001ff137424 */ /* 0x000fe400078e00ff */
[----:B------:R-:W-:-:S06]  /*0270*/  IMAD.MOV.U32 R18, RZ, RZ, 0x1 ;  /* 0x00000001ff127424 */ /* 0x000fcc00078e00ff */
[----:B------:R-:W-:Y:S05]  /*0280*/  BRA.U !UP0, `(.L_x_3) ;  /* 0x00000009084c7547 */ /* 0x000fea000b800000 */
[----:B------:R-:W-:Y:S01]  /*0290*/  BSSY.RECONVERGENT B6, `(.L_x_3) ;  /* 0x0000092000067945 */ /* 0x000fe20003800200 */
[----:B------:R-:W-:Y:S02]  /*02a0*/  IMAD.MOV.U32 R19, RZ, RZ, 0x1 ;  /* 0x00000001ff137424 */ /* 0x000fe400078e00ff */
[----:B------:R-:W-:-:S07]  /*02b0*/  IMAD.MOV.U32 R18, RZ, RZ, 0x1 ;  /* 0x00000001ff127424 */ /* 0x000fce00078e00ff */
.L_x_4:
[----:B------:R-:W0:Y:S01]  /*02c0*/  LDC R2, c[0x0][0x380] ;  /* 0x0000e000ff027b82 */ /* 0x000e220000000800 */
[----:B------:R-:W-:-:S07]  /*02d0*/  IMAD.IADD R17, R18, 0x1, R23 ;  /* 0x0000000112117824 */ /* 0x000fce00078e0217 */
[----:B------:R-:W1:Y:S01]  /*02e0*/  LDC.64 R10, c[0x0][0x390] ;  /* 0x0000e400ff0a7b82 */ /* 0x000e620000000a00 */
[----:B0-----:R-:W-:-:S04]  /*02f0*/  ISETP.GE.AND P0, PT, R17, R2, PT ;  /* 0x000000021100720c */ /* 0x001fc80003f06270 */
[----:B------:R-:W-:-:S05]  /*0300*/  SEL R0, R2, RZ, P0 ;  /* 0x000000ff02007207 */ /* 0x000fca0000000000 */
[----:B------:R-:W-:-:S04]  /*0310*/  IMAD.IADD R3, R17, 0x1, -R0 ;  /* 0x0000000111037824 */ /* 0x000fc800078e0a00 */
[----:B-1----:R-:W-:-:S05]  /*0320*/  IMAD.WIDE R10, R3, 0x8, R10 ;  /* 0x00000008030a7825 */ /* 0x002fca00078e020a */
[----:B-----5:R0:W5:Y:S01]  /*0330*/  LDG.E.64.CONSTANT R6, desc[UR36][R10.64] ;  /* 0x000000240a067981 */ /* 0x020162000c1e9b00 */
[----:B------:R0:W1:Y:S01]  /*0340*/  LDC.64 R8, c[0x2][R24] ;  /* 0x0080000018087b82 */ /* 0x0000620000000a00 */
[----:B------:R-:W-:Y:S01]  /*0350*/  IMAD.IADD R16, R23, 0x1, -R18 ;  /* 0x0000000117107824 */ /* 0x000fe200078e0a12 */
[----:B------:R-:W-:Y:S01]  /*0360*/  MOV R20, 0x3e0 ;  /* 0x000003e000147802 */ /* 0x000fe20000000f00 */
[----:B------:R-:W-:Y:S02]  /*0370*/  IMAD.MOV.U32 R4, RZ, RZ, R26 ;  /* 0x000000ffff047224 */ /* 0x000fe400078e001a */
[----:B------:R-:W-:Y:S01]  /*0380*/  IMAD.MOV.U32 R5, RZ, RZ, R27 ;  /* 0x000000ffff057224 */ /* 0x000fe200078e001b */
[----:B------:R-:W-:Y:S01]  /*0390*/  SHF.R.S32.HI R0, RZ, 0x1f, R16 ;  /* 0x0000001fff007819 */ /* 0x000fe20000011410 */
[----:B------:R-:W-:-:S03]  /*03a0*/  IMAD.MOV.U32 R21, RZ, RZ, 0x0 ;  /* 0x00000000ff157424 */ /* 0x000fc600078e00ff */
[----:B------:R-:W-:-:S05]  /*03b0*/  LOP3.LUT R3, R0, R2, RZ, 0xc0, !PT ;  /* 0x0000000200037212 */ /* 0x000fca00078ec0ff */
[----:B0-----:R-:W-:-:S07]  /*03c0*/  IMAD.IADD R2, R16, 0x1, R3 ;  /* 0x0000000110027824 */ /* 0x001fce00078e0203 */
[----:B-1---5:R-:W-:Y:S05]  /*03d0*/  CALL.REL.NOINC R8 `(_cupy_boolrelextrema_2D_int64) ;  /* 0xfffffffc08087344 */ /* 0x022fea0003c3ffff */
[----:B------:R-:W0:Y:S08]  /*03e0*/  LDC.64 R6, c[0x0][0x390] ;  /* 0x0000e400ff067b82 */ /* 0x000e300000000a00 */
[----:B------:R1:W2:Y:S01]  /*03f0*/  LDC.64 R8, c[0x2][R24] ;  /* 0x0080000018087b82 */ /* 0x0002a20000000a00 */
[----:B------:R-:W-:Y:S01]  /*0400*/  LOP3.LUT P0, RZ, R4, 0xff, R19, 0x80, !PT ;  /* 0x000000ff04ff7812 */ /* 0x000fe20007808013 */
[----:B------:R-:W-:Y:S01]  /*0410*/  IMAD.MOV.U32 R5, RZ, RZ, R27 ;  /* 0x000000ffff057224 */ /* 0x000fe200078e001b */
[----:B------:R-:W-:Y:S01]  /*0420*/  MOV R20, 0x490 ;  /* 0x0000049000147802 */ /* 0x000fe20000000f00 */
[----:B------:R-:W-:-:S02]  /*0430*/  IMAD.MOV.U32 R4, RZ, RZ, R26 ;  /* 0x000000ffff047224 */ /* 0x000fc400078e001a */
[----:B------:R-:W-:Y:S02]  /*0440*/  IMAD.MOV.U32 R21, RZ, RZ, 0x0 ;  /* 0x00000000ff157424 */ /* 0x000fe400078e00ff */
[----:B0-----:R-:W-:-:S05]  /*0450*/  IMAD.WIDE R2, R2, 0x8, R6 ;  /* 0x0000000802027825 */ /* 0x001fca00078e0206 */
[----:B------:R0:W5:Y:S02]  /*0460*/  LDG.E.64.CONSTANT R6, desc[UR36][R2.64] ;  /* 0x0000002402067981 */ /* 0x000164000c1e9b00 */
[----:B012---:R-:W-:-:S07]  /*0470*/  P2R R2, PR, RZ, 0x1 ;  /* 0x00000001ff027803 */ /* 0x007fce0000000000 */
[----:B-----5:R-:W-:Y:S05]  /*0480*/  CALL.REL.NOINC R8 `(_cupy_boolrelextrema_2D_int64) ;  /* 0xfffffff808dc7344 */ /* 0x020fea0003c3ffff */
[----:B------:R-:W0:Y:S01]  /*0490*/  LDC R5, c[0x0][0x380] ;  /* 0x0000e000ff057b82 */ /* 0x000e220000000800 */
[----:B------:R-:W-:Y:S01]  /*04a0*/  VIADD R0, R17, 0x1 ;  /* 0x0000000111007836 */ /* 0x000fe20000000000 */
[----:B------:R-:W-:-:S06]  /*04b0*/  ISETP.NE.AND P6, PT, R2, RZ, PT ;  /* 0x000000ff0200720c */ /* 0x000fcc0003fc5270 */
[----:B------:R-:W1:Y:S01]  /*04c0*/  LDC.64 R10, c[0x0][0x390] ;  /* 0x0000e400ff0a7b82 */ /* 0x000e620000000a00 */
[----:B0-----:R-:W-:-:S04]  /*04d0*/  ISETP.GE.AND P0, PT, R0, R5, PT ;  /* 0x000000050000720c */ /* 0x001fc80003f06270 */
[----:B------:R-:W-:-:S05]  /*04e0*/  SEL R3, R5, RZ, P0 ;  /* 0x000000ff05037207 */ /* 0x000fca0000000000 */
[----:B------:R-:W-:-:S04]  /*04f0*/  IMAD.IADD R3, R0, 0x1, -R3 ;  /* 0x0000000100037824 */ /* 0x000fc800078e0a03 */
[----:B-1----:R-:W-:-:S05]  /*0500*/  IMAD.WIDE R10, R3, 0x8, R10 ;  /* 0x00000008030a7825 */ /* 0x002fca00078e020a */
[----:B------:R0:W5:Y:S01]  /*0510*/  LDG.E.64.CONSTANT R6, desc[UR36][R10.64] ;  /* 0x000000240a067981 */ /* 0x000162000c1e9b00 */
[----:B------:R0:W1:Y:S01]  /*0520*/  LDC.64 R8, c[0x2][R24] ;  /* 0x0080000018087b82 */ /* 0x0000620000000a00 */
[----:B------:R-:W-:Y:S01]  /*0530*/  LOP3.LUT R0, RZ, R18, RZ, 0x33, !PT ;  /* 0x00000012ff007212 */ /* 0x000fe200078e33ff */
[----:B------:R-:W-:Y:S01]  /*0540*/  IMAD.MOV.U32 R21, RZ, RZ, 0x0 ;  /* 0x00000000ff157424 */ /* 0x000fe200078e00ff */
[----:B------:R-:W-:-:S03]  /*0550*/  MOV R20, 0x600 ;  /* 0x0000060000147802 */ /* 0x000fc60000000f00 */
[----:B------:R-:W-:Y:S01]  /*0560*/  IMAD.IADD R2, R0, 0x1, R23 ;  /* 0x0000000100027824 */ /* 0x000fe200078e0217 */
[----:B------:R-:W-:Y:S01]  /*0570*/  LOP3.LUT R0, R4, 0x1, RZ, 0xc0, !PT ;  /* 0x0000000104007812 */ /* 0x000fe200078ec0ff */
[----:B------:R-:W-:-:S03]  /*0580*/  IMAD.MOV.U32 R4, RZ, RZ, R26 ;  /* 0x000000ffff047224 */ /* 0x000fc600078e001a */
[----:B------:R-:W-:Y:S02]  /*0590*/  SHF.R.S32.HI R3, RZ, 0x1f, R2 ;  /* 0x0000001fff037819 */ /* 0x000fe40000011402 */
[----:B------:R-:W-:Y:S02]  /*05a0*/  ISETP.EQ.U32.AND P0, PT, R0, 0x1, P6 ;  /* 0x000000010000780c */ /* 0x000fe40003702070 */
[----:B------:R-:W-:Y:S01]  /*05b0*/  LOP3.LUT R3, R3, R5, RZ, 0xc0, !PT ;  /* 0x0000000503037212 */ /* 0x000fe200078ec0ff */
[----:B------:R-:W-:Y:S01]  /*05c0*/  IMAD.MOV.U32 R5, RZ, RZ, R27 ;  /* 0x000000ffff057224 */ /* 0x000fe200078e001b */
[----:B------:R-:W-:-:S03]  /*05d0*/  P2R R19, PR, RZ, 0x1 ;  /* 0x00000001ff137803 */ /* 0x000fc60000000000 */
[----:B0-----:R-:W-:-:S07]  /*05e0*/  IMAD.IADD R2, R2, 0x1, R3 ;  /* 0x0000000102027824 */ /* 0x001fce00078e0203 */
[----:B-1---5:R-:W-:Y:S05]  /*05f0*/  CALL.REL.NOINC R8 `(_cupy_boolrelextrema_2D_int64) ;  /* 0xfffffff808807344 */ /* 0x022fea0003c3ffff */
[----:B------:R-:W0:Y:S01]  /*0600*/  LDC.64 R6, c[0x0][0x390] ;  /* 0x0000e400ff067b82 */ /* 0x000e220000000a00 */
[----:B------:R-:W-:-:S07]  /*0610*/  ISETP.NE.AND P6, PT, R19, RZ, PT ;  /* 0x000000ff1300720c */ /* 0x000fce0003fc5270 */
[----:B------:R1:W2:Y:S01]  /*0620*/  LDC.64 R8, c[0x2][R24] ;  /* 0x0080000018087b82 */ /* 0x0002a20000000a00 */
[----:B------:R-:W-:-:S04]  /*0630*/  LOP3.LUT R0, R4, 0x1, RZ, 0xc0, !PT ;  /* 0x0000000104007812 */ /* 0x000fc800078ec0ff */
[----:B------:R-:W-:Y:S01]  /*0640*/  ISETP.EQ.U32.AND P0, PT, R0, 0x1, P6 ;  /* 0x000000010000780c */ /* 0x000fe20003702070 */
[----:B------:R-:W-:Y:S01]  /*0650*/  IMAD.MOV.U32 R5, RZ, RZ, R27 ;  /* 0x000000ffff057224 */ /* 0x000fe200078e001b */
[----:B------:R-:W-:Y:S01]  /*0660*/  MOV R20, 0x6d0 ;  /* 0x000006d000147802 */ /* 0x000fe20000000f00 */
[----:B------:R-:W-:Y:S02]  /*0670*/  IMAD.MOV.U32 R4, RZ, RZ, R26 ;  /* 0x000000ffff047224 */ /* 0x000fe400078e001a */
        /* <DEDUP_REMOVED lines=15> */
[----:B------:R-:W-:Y:S01]  /*0770*/  VIADD R2, R16, 0xfffffffe ;  /* 0xfffffffe10027836 */ /* 0x000fe20000000000 */
[----:B------:R-:W-:Y:S01]  /*0780*/  LOP3.LUT R4, R4, 0x1, RZ, 0xc0, !PT ;  /* 0x0000000104047812 */ /* 0x000fe200078ec0ff */
[----:B------:R-:W-:Y:S01]  /*0790*/  IMAD.MOV.U32 R21, RZ, RZ, 0x0 ;  /* 0x00000000ff157424 */ /* 0x000fe200078e00ff */
[----:B------:R-:W-:Y:S02]  /*07a0*/  MOV R20, 0x830 ;  /* 0x0000083000147802 */ /* 0x000fe40000000f00 */
[----:B------:R-:W-:Y:S02]  /*07b0*/  SHF.R.S32.HI R0, RZ, 0x1f, R2 ;  /* 0x0000001fff007819 */ /* 0x000fe40000011402 */
[----:B------:R-:W-:Y:S01]  /*07c0*/  ISETP.EQ.U32.AND P0, PT, R4, 0x1, P6 ;  /* 0x000000010400780c */ /* 0x000fe20003702070 */
[----:B------:R-:W-:Y:S01]  /*07d0*/  IMAD.MOV.U32 R4, RZ, RZ, R26 ;  /* 0x000000ffff047224 */ /* 0x000fe200078e001a */
        /* <DEDUP_REMOVED lines=30> */
[----:B------:R-:W-:Y:S01]  /*09c0*/  IMAD.MOV.U32 R5, RZ, RZ, R27 ;  /* 0x000000ffff057224 */ /* 0x000fe200078e001b */
[----:B------:R-:W-:Y:S01]  /*09d0*/  MOV R20, 0xa70 ;  /* 0x00000a7000147802 */ /* 0x000fe20000000f00 */
[----:B------:R-:W-:Y:S01]  /*09e0*/  IMAD.IADD R2, R23, 0x1, -R16 ;  /* 0x0000000117027824 */ /* 0x000fe200078e0a10 */
[----:B------:R-:W-:Y:S01]  /*09f0*/  ISETP.EQ.U32.AND P0, PT, R4, 0x1, P6 ;  /* 0x000000010400780c */ /* 0x000fe20003702070 */
[----:B------:R-:W-:Y:S02]  /*0a00*/  IMAD.MOV.U32 R4, RZ, RZ, R26 ;  /* 0x000000ffff047224 */ /* 0x000fe400078e001a */
[----:B------:R-:W-:Y:S01]  /*0a10*/  IMAD.MOV.U32 R21, RZ, RZ, 0x0 ;  /* 0x00000000ff157424 */ /* 0x000fe200078e00ff */
[----:B------:R-:W-:-:S02]  /*0a20*/  SHF.R.S32.HI R0, RZ, 0x1f, R2 ;  /* 0x0000001fff007819 */ /* 0x000fc40000011402 */
[----:B------:R-:W-:Y:S02]  /*0a30*/  P2R R17, PR, RZ, 0x1 ;  /* 0x00000001ff117803 */ /* 0x000fe40000000000 */
[----:B------:R-:W-:-:S05]  /*0a40*/  LOP3.LUT R3, R0, R3, RZ, 0xc0, !PT ;  /* 0x0000000300037212 */ /* 0x000fca00078ec0ff */
        /* <DEDUP_REMOVED lines=15> */
[----:B------:R-:W-:Y:S01]  /*0b40*/  ISETP.NE.AND P1, PT, R16, UR38, PT ;  /* 0x0000002610007c0c */ /* 0x000fe2000bf25270 */
[----:B------:R-:W-:Y:S01]  /*0b50*/  VIADD R18, R18, 0x4 ;  /* 0x0000000412127836 */ /* 0x000fe20000000000 */
[----:B------:R-:W-:Y:S02]  /*0b60*/  ISETP.NE.AND P6, PT, R2, RZ, PT ;  /* 0x000000ff0200720c */ /* 0x000fe40003fc5270 */
[----:B------:R-:W-:-:S04]  /*0b70*/  LOP3.LUT R0, R4, 0x1, RZ, 0xc0, !PT ;  /* 0x0000000104007812 */ /* 0x000fc800078ec0ff */
[----:B------:R-:W-:-:S04]  /*0b80*/  ISETP.EQ.U32.AND P0, PT, R0, 0x1, P6 ;  /* 0x000000010000780c */ /* 0x000fc80003702070 */
[----:B------:R-:W-:Y:S01]  /*0b90*/  SEL R19, RZ, 0x1, !P0 ;  /* 0x00000001ff137807 */ /* 0x000fe20004000000 */
[----:B------:R-:W-:Y:S08]  /*0ba0*/  @P1 BRA `(.L_x_4) ;  /* 0xfffffff400c41947 */ /* 0x000ff0000383ffff */
[----:B------:R-:W-:Y:S05]  /*0bb0*/  BSYNC.RECONVERGENT B6 ;  /* 0x0000000000067941 */ /* 0x000fea0003800200 */
.L_x_3:
[----:B------:R-:W-:-:S09]  /*0bc0*/  UISETP.NE.AND UP0, UPT, UR39, URZ, UPT ;  /* 0x000000ff2700728c */ /* 0x000fd2000bf05270 */
[----:B------:R-:W-:Y:S05]  /*0bd0*/  BRA.U !UP0, `(.L_x_5) ;  /* 0x0000000508b07547 */ /* 0x000fea000b800000 */
[----:B------:R-:W-:-:S09]  /*0be0*/  UISETP.NE.AND UP0, UPT, UR39, 0x1, UPT ;  /* 0x000000012700788c */ /* 0x000fd2000bf05270 */
[----:B------:R-:W-:Y:S05]  /*0bf0*/  BRA.U !UP0, `(.L_x_6) ;  /* 0x0000000508187547 */ /* 0x000fea000b800000 */
[----:B------:R-:W0:Y:S01]  /*0c00*/  LDC R5, c[0x0][0x380] ;  /* 0x0000e000ff057b82 */ /* 0x000e220000000800 */
[----:B------:R-:W-:-:S07]  /*0c10*/  IMAD.IADD R16, R18, 0x1, R23 ;  /* 0x0000000112107824 */ /* 0x000fce00078e0217 */
[----:B------:R-:W1:Y:S01]  /*0c20*/  LDC.64 R10, c[0x0][0x390] ;  /* 0x0000e400ff0a7b82 */ /* 0x000e620000000a00 */
[----:B0-----:R-:W-:-:S04]  /*0c30*/  ISETP.GE.AND P0, PT, R16, R5, PT ;  /* 0x000000051000720c */ /* 0x001fc80003f06270 */
[----:B------:R-:W-:-:S05]  /*0c40*/  SEL R3, R5, RZ, P0 ;  /* 0x000000ff05037207 */ /* 0x000fca0000000000 */
[----:B------:R-:W-:-:S04]  /*0c50*/  IMAD.IADD R3, R16, 0x1, -R3 ;  /* 0x0000000110037824 */ /* 0x000fc800078e0a03 */
[----:B-1----:R-:W-:-:S05]  /*0c60*/  IMAD.WIDE R10, R3, 0x8, R10 ;  /* 0x00000008030a7825 */ /* 0x002fca00078e020a */
[----:B------:R0:W5:Y:S01]  /*0c70*/  LDG.E.64.CONSTANT R6, desc[UR36][R10.64] ;  /* 0x000000240a067981 */ /* 0x000162000c1e9b00 */
[----:B------:R0:W1:Y:S01]  /*0c80*/  LDC.64 R8, c[0x2][R24] ;  /* 0x0080000018087b82 */ /* 0x0000620000000a00 */
[----:B------:R-:W-:Y:S01]  /*0c90*/  IMAD.IADD R2, R23, 0x1, -R18 ;  /* 0x0000000117027824 */ /* 0x000fe200078e0a12 */
[----:B------:R-:W-:Y:S01]  /*0ca0*/  MOV R20, 0xd20 ;  /* 0x00000d2000147802 */ /* 0x000fe20000000f00 */
[----:B-----5:R-:W-:Y:S02]  /*0cb0*/  IMAD.MOV.U32 R4, RZ, RZ, R26 ;  /* 0x000000ffff047224 */ /* 0x020fe400078e001a */
[----:B------:R-:W-:Y:S01]  /*0cc0*/  IMAD.MOV.U32 R21, RZ, RZ, 0x0 ;  /* 0x00000000ff157424 */ /* 0x000fe200078e00ff */
[----:B------:R-:W-:-:S04]  /*0cd0*/  SHF.R.S32.HI R0, RZ, 0x1f, R2 ;  /* 0x0000001fff007819 */ /* 0x000fc80000011402 */
[----:B------:R-:W-:Y:S01]  /*0ce0*/  LOP3.LUT R3, R0, R5, RZ, 0xc0, !PT ;  /* 0x0000000500037212 */ /* 0x000fe200078ec0ff */
[----:B------:R-:W-:-:S04]  /*0cf0*/  IMAD.MOV.U32 R5, RZ, RZ, R27 ;  /* 0x000000ffff057224 */ /* 0x000fc800078e001b */
[----:B0-----:R-:W-:-:S07]  /*0d00*/  IMAD.IADD R2, R2, 0x1, R3 ;  /* 0x0000000102027824 */ /* 0x001fce00078e0203 */
[----:B-1----:R-:W-:Y:S05]  /*0d10*/  CALL.REL.NOINC R8 `(_cupy_boolrelextrema_2D_int64) ;  /* 0xfffffff008b87344 */ /* 0x002fea0003c3ffff */
[----:B------:R-:W0:Y:S02]  /*0d20*/  LDC.64 R10, c[0x0][0x390] ;  /* 0x0000e400ff0a7b82 */ /* 0x000e240000000a00 */
[----:B0-----:R-:W-:-:S05]  /*0d30*/  IMAD.WIDE R10, R2, 0x8, R10 ;  /* 0x00000008020a7825 */ /* 0x001fca00078e020a */
[----:B------:R0:W5:Y:S01]  /*0d40*/  LDG.E.64.CONSTANT R6, desc[UR36][R10.64] ;  /* 0x000000240a067981 */ /* 0x000162000c1e9b00 */
[----:B------:R0:W1:Y:S01]  /*0d50*/  LDC.64 R8, c[0x2][R24] ;  /* 0x0080000018087b82 */ /* 0x0000620000000a00 */
[----:B------:R-:W-:Y:S01]  /*0d60*/  LOP3.LUT R19, R4, R19, RZ, 0xc0, !PT ;  /* 0x0000001304137212 */ /* 0x000fe200078ec0ff */
[----:B------:R-:W-:Y:S01]  /*0d70*/  IMAD.MOV.U32 R5, RZ, RZ, R27 ;  /* 0x000000ffff057224 */ /* 0x000fe200078e001b */
[----:B------:R-:W-:Y:S01]  /*0d80*/  MOV R20, 0xdd0 ;  /* 0x00000dd000147802 */ /* 0x000fe20000000f00 */
[----:B------:R-:W-:Y:S01]  /*0d90*/  IMAD.MOV.U32 R4, RZ, RZ, R26 ;  /* 0x000000ffff047224 */ /* 0x000fe200078e001a */
[----:B------:R-:W-:Y:S01]  /*0da0*/  PRMT R2, R19, 0x9910, RZ ;  /* 0x0000991013027816 */ /* 0x000fe200000000ff */
[----:B------:R-:W-:-:S07]  /*0db0*/  IMAD.MOV.U32 R21, RZ, RZ, 0x0 ;  /* 0x00000000ff157424 */ /* 0x000fce00078e00ff */
[----:B01---5:R-:W-:Y:S05]  /*0dc0*/  CALL.REL.NOINC R8 `(_cupy_boolrelextrema_2D_int64) ;  /* 0xfffffff0088c7344 */ /* 0x023fea0003c3ffff */
[----:B------:R-:W0:Y:S01]  /*0dd0*/  LDC R5, c[0x0][0x380] ;  /* 0x0000e000ff057b82 */ /* 0x000e220000000800 */
[----:B------:R-:W-:-:S07]  /*0de0*/  VIADD R16, R16, 0x1 ;  /* 0x0000000110107836 */ /* 0x000fce0000000000 */
        /* <DEDUP_REMOVED lines=9> */
[----:B------:R-:W-:Y:S02]  /*0e80*/  LOP3.LUT R4, R4, 0x1, RZ, 0xc0, !PT ;  /* 0x0000000104047812 */ /* 0x000fe400078ec0ff */
[----:B------:R-:W-:Y:S01]  /*0e90*/  MOV R20, 0xf40 ;  /* 0x00000f4000147802 */ /* 0x000fe20000000f00 */
[----:B------:R-:W-:Y:S01]  /*0ea0*/  IMAD.IADD R0, R0, 0x1, R23 ;  /* 0x0000000100007824 */ /* 0x000fe200078e0217 */
[----:B------:R-:W-:Y:S01]  /*0eb0*/  ISETP.NE.U32.AND P0, PT, R4, 0x1, PT ;  /* 0x000000010400780c */ /* 0x000fe20003f05070 */
[----:B------:R-:W-:-:S03]  /*0ec0*/  IMAD.MOV.U32 R4, RZ, RZ, R26 ;  /* 0x000000ffff047224 */ /* 0x000fc600078e001a */
[----:B------:R-:W-:Y:S02]  /*0ed0*/  SHF.R.S32.HI R3, RZ, 0x1f, R0 ;  /* 0x0000001fff037819 */ /* 0x000fe40000011400 */
[----:B------:R-:W-:Y:S02]  /*0ee0*/  ISETP.NE.AND P0, PT, R2, RZ, !P0 ;  /* 0x000000ff0200720c */ /* 0x000fe40004705270 */
        /* <DEDUP_REMOVED lines=18> */
[----:B------:R-:W-:Y:S01]  /*1010*/  ISETP.NE.AND P6, PT, R2, RZ, PT ;  /* 0x000000ff0200720c */ /* 0x000fe20003fc5270 */
[----:B------:R-:W-:Y:S01]  /*1020*/  VIADD R18, R18, 0x2 ;  /* 0x0000000212127836 */ /* 0x000fe20000000000 */
[----:B------:R-:W-:-:S04]  /*1030*/  LOP3.LUT R0, R4, 0x1, RZ, 0xc0, !PT ;  /* 0x0000000104007812 */ /* 0x000fc800078ec0ff */
[----:B------:R-:W-:-:S04]  /*1040*/  ISETP.EQ.U32.AND P0, PT, R0, 0x1, P6 ;  /* 0x000000010000780c */ /* 0x000fc80003702070 */
[----:B------:R-:W-:-:S09]  /*1050*/  SEL R19, RZ, 0x1, !P0 ;  /* 0x00000001ff137807 */ /* 0x000fd20004000000 */
.L_x_6:
[----:B------:R-:W0:Y:S02]  /*1060*/  LDCU UR4, c[0x0][0x384] ;  /* 0x00007080ff0477ac */ /* 0x000e240008000800 */
[----:B0-----:R-:W-:-:S09]  /*1070*/  ULOP3.LUT UP0, URZ, UR4, 0x1, URZ, 0xc0, !UPT ;  /* 0x0000000104ff7892 */ /* 0x001fd2000f80c0ff */
        /* <DEDUP_REMOVED lines=30> */
[----:B------:R-:W-:-:S04]  /*1260*/  LOP3.LUT R4, R4, 0x1, RZ, 0xc0, !PT ;  /* 0x0000000104047812 */ /* 0x000fc800078ec0ff */
[----:B------:R-:W-:-:S04]  /*1270*/  ISETP.NE.U32.AND P0, PT, R4, 0x1, PT ;  /* 0x000000010400780c */ /* 0x000fc80003f05070 */
[----:B------:R-:W-:-:S04]  /*1280*/  ISETP.NE.AND P0, PT, R2, RZ, !P0 ;  /* 0x000000ff0200720c */ /* 0x000fc80004705270 */
[----:B------:R-:W-:-:S09]  /*1290*/  SEL R19, RZ, 0x1, !P0 ;  /* 0x00000001ff137807 */ /* 0x000fd20004000000 */
.L_x_5:
[----:B------:R-:W0:Y:S02]  /*12a0*/  LDCU.64 UR4, c[0x0][0x398] ;  /* 0x00007300ff0477ac */ /* 0x000e240008000a00 */
[C---:B0-----:R-:W-:Y:S01]  /*12b0*/  IADD3 R2, P0, PT, R23.reuse, UR4, RZ ;  /* 0x0000000417027c10 */ /* 0x041fe2000ff1e0ff */
[----:B------:R-:W0:Y:S03]  /*12c0*/  LDCU UR4, c[0x0][0x380] ;  /* 0x00007000ff0477ac */ /* 0x000e260008000800 */
[----:B------:R-:W-:Y:S01]  /*12d0*/  LEA.HI.X.SX32 R3, R23, UR5, 0x1, P0 ;  /* 0x0000000517037c11 */ /* 0x000fe200080f0eff */
[----:B------:R-:W-:-:S04]  /*12e0*/  IMAD.IADD R23, R22, 0x1, R23 ;  /* 0x0000000116177824 */ /* 0x000fc800078e0217 */
[----:B------:R1:W-:Y:S01]  /*12f0*/  STG.E.U8 desc[UR36][R2.64], R19 ;  /* 0x0000001302007986 */ /* 0x0003e2000c101124 */
[----:B0-----:R-:W-:-:S13]  /*1300*/  ISETP.GE.AND P0, PT, R23, UR4, PT ;  /* 0x0000000417007c0c */ /* 0x001fda000bf06270 */
[----:B-1----:R-:W-:Y:S05]  /*1310*/  @!P0 BRA `(.L_x_7) ;  /* 0xffffffec00bc8947 */ /* 0x002fea000383ffff */
[----:B------:R-:W-:Y:S05]  /*1320*/  EXIT ;  /* 0x000000000000794d */ /* 0x000fea0003800000 */
.L_x_2:
[----:B------:R-:W0:Y:S01]  /*1330*/  LDCU UR41, c[0x0][0x380] ;  /* 0x00007000ff2977ac */ /* 0x000e220008000800 */
[----:B------:R-:W-:Y:S02]  /*1340*/  ULOP3.LUT UR40, UR5, 0x3, URZ, 0xc0, !UPT ;  /* 0x0000000305287892 */ /* 0x000fe4000f8ec0ff */
[----:B------:R-:W-:Y:S02]  /*1350*/  ULOP3.LUT UR39, UR5, 0x7ffffffc, URZ, 0xc0, !UPT ;  /* 0x7ffffffc05277892 */ /* 0x000fe4000f8ec0ff */
[----:B------:R-:W-:-:S12]  /*1360*/  UIADD3 UR38, UPT, UPT, UR38, -0x1, URZ ;  /* 0xffffffff26267890 */ /* 0x000fd8000fffe0ff */
.L_x_12:
[----:B-----5:R-:W1:Y:S01]  /*1370*/  LDC.64 R26, c[0x0][0x390] ;  /* 0x0000e400ff1a7b82 */ /* 0x020e620000000a00 */
[----:B------:R-:W2:Y:S01]  /*1380*/  LDCU UR4, c[0x0][0x384] ;  /* 0x00007080ff0477ac */ /* 0x000ea20008000800 */
[----:B-1----:R-:W-:-:S06]  /*1390*/  IMAD.WIDE R26, R23, 0x8, R26 ;  /* 0x00000008171a7825 */ /* 0x002fcc00078e021a */
[----:B-----5:R-:W5:Y:S01]  /*13a0*/  LDG.E.64.CONSTANT R26, desc[UR36][R26.64] ;  /* 0x000000241a1a7981 */ /* 0x020f62000c1e9b00 */
[----:B--2---:R-:W-:Y:S01]  /*13b0*/  UISETP.GE.U32.AND UP0, UPT, UR4, 0x4, UPT ;  /* 0x000000040400788c */ /* 0x004fe2000bf06070 */
[----:B------:R-:W-:Y:S02]  /*13c0*/  IMAD.MOV.U32 R19, RZ, RZ, 0x1 ;  /* 0x00000001ff137424 */ /* 0x000fe400078e00ff */
[----:B------:R-:W-:-:S06]  /*13d0*/  IMAD.MOV.U32 R18, RZ, RZ, 0x1 ;  /* 0x00000001ff127424 */ /* 0x000fcc00078e00ff */
[----:B------:R-:W-:Y:S05]  /*13e0*/  BRA.U !UP0, `(.L_x_8) ;  /* 0x0000000908007547 */ /* 0x000fea000b800000 */
[----:B------:R-:W-:Y:S01]  /*13f0*/  BSSY.RECONVERGENT B6, `(.L_x_8) ;  /* 0x000007f000067945 */ /* 0x000fe20003800200 */
[----:B------:R-:W-:Y:S02]  /*1400*/  IMAD.MOV.U32 R19, RZ, RZ, 0x1 ;  /* 0x00000001ff137424 */ /* 0x000fe400078e00ff */
[----:B------:R-:W-:-:S07]  /*1410*/  IMAD.MOV.U32 R18, RZ, RZ, 0x1 ;  /* 0x00000001ff127424 */ /* 0x000fce00078e00ff */
.L_x_9:
[----:B------:R-:W1:Y:S01]  /*1420*/  LDC.64 R10, c[0x0][0x390] ;  /* 0x0000e400ff0a7b82 */ /* 0x000e620000000a00 */
[----:B------:R-:W-:-:S05]  /*1430*/  IMAD.IADD R17, R18, 0x1, R23 ;  /* 0x0000000112117824 */ /* 0x000fca00078e0217 */
[----:B0-----:R-:W-:-:S04]  /*1440*/  ISETP.GE.AND P0, PT, R17, UR41, PT ;  /* 0x0000002911007c0c */ /* 0x001fc8000bf06270 */
[----:B------:R-:W-:-:S05]  /*1450*/  SEL R3, R17, UR38, !P0 ;  /* 0x0000002611037c07 */ /* 0x000fca000c000000 */
[----:B-1----:R-:W-:-:S05]  /*1460*/  IMAD.WIDE R10, R3, 0x8, R10 ;  /* 0x00000008030a7825 */ /* 0x002fca00078e020a */
[----:B-----5:R0:W5:Y:S01]  /*1470*/  LDG.E.64.CONSTANT R6, desc[UR36][R10.64] ;  /* 0x000000240a067981 */ /* 0x020162000c1e9b00 */
[----:B------:R0:W1:Y:S01]  /*1480*/  LDC.64 R8, c[0x2][R24] ;  /* 0x0080000018087b82 */ /* 0x0000620000000a00 */
[----:B------:R-:W-:Y:S01]  /*1490*/  IMAD.IADD R16, R23, 0x1, -R18 ;  /* 0x0000000117107824 */ /* 0x000fe200078e0a12 */
[----:B------:R-:W-:Y:S01]  /*14a0*/  MOV R20, 0x1500 ;  /* 0x0000150000147802 */ /* 0x000fe20000000f00 */
[----:B------:R-:W-:Y:S02]  /*14b0*/  IMAD.MOV.U32 R4, RZ, RZ, R26 ;  /* 0x000000ffff047224 */ /* 0x000fe400078e001a */
[----:B------:R-:W-:Y:S01]  /*14c0*/  IMAD.MOV.U32 R5, RZ, RZ, R27 ;  /* 0x000000ffff057224 */ /* 0x000fe200078e001b */
[----:B------:R-:W-:Y:S01]  /*14d0*/  VIMNMX R2, PT, PT, RZ, R16, !PT ;  /* 0x00000010ff027248 */ /* 0x000fe20007fe0100 */
[----:B------:R-:W-:-:S07]  /*14e0*/  IMAD.MOV.U32 R21, RZ, RZ, 0x0 ;  /* 0x00000000ff157424 */ /* 0x000fce00078e00ff */
[----:B01---5:R-:W-:Y:S05]  /*14f0*/  CALL.REL.NOINC R8 `(_cupy_boolrelextrema_2D_int64) ;  /* 0xffffffe808c07344 */ /* 0x023fea0003c3ffff */
[----:B------:R-:W0:Y:S08]  /*1500*/  LDC.64 R6, c[0x0][0x390] ;  /* 0x0000e400ff067b82 */ /* 0x000e300000000a00 */
[----:B------:R1:W2:Y:S01]  /*1510*/  LDC.64 R8, c[0x2][R24] ;  /* 0x0080000018087b82 */ /* 0x0002a20000000a00 */
[----:B------:R-:W-:Y:S01]  /*1520*/  LOP3.LUT P0, RZ, R4, 0xff, R19, 0x80, !PT ;  /* 0x000000ff04ff7812 */ /* 0x000fe20007808013 */
[----:B------:R-:W-:Y:S01]  /*1530*/  IMAD.MOV.U32 R5, RZ, RZ, R27 ;  /* 0x000000ffff057224 */ /* 0x000fe200078e001b */
[----:B------:R-:W-:Y:S01]  /*1540*/  MOV R20, 0x15b0 ;  /* 0x000015b000147802 */ /* 0x000fe20000000f00 */
[----:B------:R-:W-:-:S02]  /*1550*/  IMAD.MOV.U32 R4, RZ, RZ, R26 ;  /* 0x000000ffff047224 */ /* 0x000fc400078e001a */
[----:B------:R-:W-:Y:S02]  /*1560*/  IMAD.MOV.U32 R21, RZ, RZ, 0x0 ;  /* 0x00000000ff157424 */ /* 0x000fe400078e00ff */
[----:B0-----:R-:W-:-:S05]  /*1570*/  IMAD.WIDE.U32 R2, R2, 0x8, R6 ;  /* 0x0000000802027825 */ /* 0x001fca00078e0006 */
[----:B------:R0:W5:Y:S02]  /*1580*/  LDG.E.64.CONSTANT R6, desc[UR36][R2.64] ;  /* 0x0000002402067981 */ /* 0x000164000c1e9b00 */
[----:B012---:R-:W-:-:S07]  /*1590*/  P2R R2, PR, RZ, 0x1 ;  /* 0x00000001ff027803 */ /* 0x007fce0000000000 */
[----:B-----5:R-:W-:Y:S05]  /*15a0*/  CALL.REL.NOINC R8 `(_cupy_boolrelextrema_2D_int64) ;  /* 0xffffffe808947344 */ /* 0x020fea0003c3ffff */
[----:B------:R-:W0:Y:S01]  /*15b0*/  LDC.64 R10, c[0x0][0x390] ;  /* 0x0000e400ff0a7b82 */ /* 0x000e220000000a00 */
[----:B------:R-:W-:Y:S01]  /*15c0*/  VIADD R0, R17, 0x1 ;  /* 0x0000000111007836 */ /* 0x000fe20000000000 */
[----:B------:R-:W-:-:S04]  /*15d0*/  ISETP.NE.AND P6, PT, R2, RZ, PT ;  /* 0x000000ff0200720c */ /* 0x000fc80003fc5270 */
[----:B------:R-:W-:-:S04]  /*15e0*/  ISETP.GE.AND P0, PT, R0, UR41, PT ;  /* 0x0000002900007c0c */ /* 0x000fc8000bf06270 */
[----:B------:R-:W-:-:S05]  /*15f0*/  SEL R3, R0, UR38, !P0 ;  /* 0x0000002600037c07 */ /* 0x000fca000c000000 */
[----:B0-----:R-:W-:-:S05]  /*1600*/  IMAD.WIDE R10, R3, 0x8, R10 ;  /* 0x00000008030a7825 */ /* 0x001fca00078e020a */
[----:B------:R0:W5:Y:S01]  /*1610*/  LDG.E.64.CONSTANT R6, desc[UR36][R10.64] ;  /* 0x000000240a067981 */ /* 0x000162000c1e9b00 */
[----:B------:R0:W1:Y:S01]  /*1620*/  LDC.64 R8, c[0x2][R24] ;  /* 0x0080000018087b82 */ /* 0x0000620000000a00 */
[----:B------:R-:W-:Y:S01]  /*1630*/  LOP3.LUT R0, R4, 0x1, RZ, 0xc0, !PT ;  /* 0x0000000104007812 */ /* 0x000fe200078ec0ff */
[----:B------:R-:W-:Y:S01]  /*1640*/  IMAD.MOV.U32 R5, RZ, RZ, R27 ;  /* 0x000000ffff057224 */ /* 0x000fe200078e001b */
[----:B------:R-:W-:Y:S01]  /*1650*/  LOP3.LUT R2, RZ, R18, RZ, 0x33, !PT ;  /* 0x00000012ff027212 */ /* 0x000fe200078e33ff */
[----:B------:R-:W-:Y:S01]  /*1660*/  IMAD.MOV.U32 R4, RZ, RZ, R26 ;  /* 0x000000ffff047224 */ /* 0x000fe200078e001a */
[----:B------:R-:W-:Y:S01]  /*1670*/  ISETP.EQ.U32.AND P0, PT, R0, 0x1, P6 ;  /* 0x000000010000780c */ /* 0x000fe20003702070 */
[----:B------:R-:W-:Y:S01]  /*1680*/  IMAD.MOV.U32 R21, RZ, RZ, 0x0 ;  /* 0x00000000ff157424 */ /* 0x000fe200078e00ff */
[----:B------:R-:W-:Y:S02]  /*1690*/  VIADDMNMX R2, R23, R2, RZ, !PT ;  /* 0x0000000217027246 */ /* 0x000fe400078001ff */
[----:B------:R-:W-:-:S02]  /*16a0*/  P2R R19, PR, RZ, 0x1 ;  /* 0x00000001ff137803 */ /* 0x000fc40000000000 */
[----:B0-----:R-:W-:-:S07]  /*16b0*/  MOV R20, 0x16d0 ;  /* 0x000016d000147802 */ /* 0x001fce0000000f00 */
        /* <DEDUP_REMOVED lines=10> */
[----:B0-----:R-:W-:-:S05]  /*1760*/  IMAD.WIDE.U32 R2, R2, 0x8, R6 ;  /* 0x0000000802027825 */ /* 0x001fca00078e0006 */
[----:B------:R0:W5:Y:S02]  /*1770*/  LDG.E.64.CONSTANT R6, desc[UR36][R2.64] ;  /* 0x0000002402067981 */ /* 0x000164000c1e9b00 */
[----:B012---:R-:W-:-:S07]  /*1780*/  P2R R2, PR, RZ, 0x1 ;  /* 0x00000001ff027803 */ /* 0x007fce0000000000 */
[----:B-----5:R-:W-:Y:S05]  /*1790*/  CALL.REL.NOINC R8 `(_cupy_boolrelextrema_2D_int64) ;  /* 0xffffffe808187344 */ /* 0x020fea0003c3ffff */
[----:B------:R-:W-:Y:S01]  /*17a0*/  ISETP.NE.AND P6, PT, R2, RZ, PT ;  /* 0x000000ff0200720c */ /* 0x000fe20003fc5270 */
[----:B------:R-:W-:Y:S01]  /*17b0*/  VIADD R0, R17, 0x2 ;  /* 0x0000000211007836 */ /* 0x000fe20000000000 */
[----:B------:R-:W0:Y:S04]  /*17c0*/  LDC.64 R2, c[0x0][0x390] ;  /* 0x0000e400ff027b82 */ /* 0x000e280000000a00 */
[----:B------:R-:W-:-:S04]  /*17d0*/  ISETP.GE.AND P0, PT, R0, UR41, PT ;  /* 0x0000002900007c0c */ /* 0x000fc8000bf06270 */
[----:B------:R1:W2:Y:S01]  /*17e0*/  LDC.64 R8, c[0x2][R24] ;  /* 0x0080000018087b82 */ /* 0x0002a20000000a00 */
[----:B------:R-:W-:Y:S02]  /*17f0*/  SEL R5, R0, UR38, !P0 ;  /* 0x0000002600057c07 */ /* 0x000fe4000c000000 */
[----:B------:R-:W-:-:S04]  /*1800*/  LOP3.LUT R0, R4, 0x1, RZ, 0xc0, !PT ;  /* 0x0000000104007812 */ /* 0x000fc800078ec0ff */
[----:B------:R-:W-:Y:S01]  /*1810*/  ISETP.EQ.U32.AND P0, PT, R0, 0x1, P6 ;  /* 0x000000010000780c */ /* 0x000fe20003702070 */
[----:B------:R-:W-:Y:S01]  /*1820*/  IMAD.MOV.U32 R4, RZ, RZ, R26 ;  /* 0x000000ffff047224 */ /* 0x000fe200078e001a */
[----:B------:R-:W-:Y:S01]  /*1830*/  VIADDMNMX R16, R16, 0xfffffffe, RZ, !PT ;  /* 0xfffffffe10107846 */ /* 0x000fe200078001ff */
[----:B------:R-:W-:Y:S02]  /*1840*/  IMAD.MOV.U32 R21, RZ, RZ, 0x0 ;  /* 0x00000000ff157424 */ /* 0x000fe400078e00ff */
[----:B0-----:R-:W-:Y:S01]  /*1850*/  IMAD.WIDE R2, R5, 0x8, R2 ;  /* 0x0000000805027825 */ /* 0x001fe200078e0202 */
[----:B------:R-:W-:-:S03]  /*1860*/  MOV R20, 0x18b0 ;  /* 0x000018b000147802 */ /* 0x000fc60000000f00 */
[----:B------:R-:W-:Y:S01]  /*1870*/  IMAD.MOV.U32 R5, RZ, RZ, R27 ;  /* 0x000000ffff057224 */ /* 0x000fe200078e001b */
[----:B------:R0:W5:Y:S02]  /*1880*/  LDG.E.64.CONSTANT R6, desc[UR36][R2.64] ;  /* 0x0000002402067981 */ /* 0x000164000c1e9b00 */
[----:B012---:R-:W-:-:S07]  /*1890*/  P2R R2, PR, RZ, 0x1 ;  /* 0x00000001ff027803 */ /* 0x007fce0000000000 */
[----:B-----5:R-:W-:Y:S05]  /*18a0*/  CALL.REL.NOINC R8 `(_cupy_boolrelextrema_2D_int64) ;  /* 0xffffffe408d47344 */ /* 0x020fea0003c3ffff */
[----:B------:R-:W-:Y:S02]  /*18b0*/  ISETP.NE.AND P6, PT, R2, RZ, PT ;  /* 0x000000ff0200720c */ /* 0x000fe40003fc5270 */
[----:B------:R-:W0:Y:S08]  /*18c0*/  LDC.64 R2, c[0x0][0x390] ;  /* 0x0000e400ff027b82 */ /* 0x000e300000000a00 */
        /* <DEDUP_REMOVED lines=20> */
[----:B------:R-:W-:Y:S01]  /*1a10*/  VIADD R16, R18, 0x3 ;  /* 0x0000000312107836 */ /* 0x000fe20000000000 */
[----:B------:R-:W-:Y:S01]  /*1a20*/  MOV R20, 0x1aa0 ;  /* 0x00001aa000147802 */ /* 0x000fe20000000f00 */
[----:B------:R-:W-:Y:S01]  /*1a30*/  IMAD.MOV.U32 R5, RZ, RZ, R27 ;  /* 0x000000ffff057224 */ /* 0x000fe200078e001b */
[----:B------:R-:W-:Y:S01]  /*1a40*/  ISETP.EQ.U32.AND P0, PT, R0, 0x1, P6 ;  /* 0x000000010000780c */ /* 0x000fe20003702070 */
[----:B------:R-:W-:Y:S01]  /*1a50*/  IMAD.MOV.U32 R4, RZ, RZ, R26 ;  /* 0x000000ffff047224 */ /* 0x000fe200078e001a */
[----:B------:R-:W-:Y:S01]  /*1a60*/  VIADDMNMX R2, R23, -R16, RZ, !PT ;  /* 0x8000001017027246 */ /* 0x000fe200078001ff */
[----:B------:R-:W-:Y:S01]  /*1a70*/  IMAD.MOV.U32 R21, RZ, RZ, 0x0 ;  /* 0x00000000ff157424 */ /* 0x000fe200078e00ff */
[----:B0-----:R-:W-:-:S09]  /*1a80*/  P2R R17, PR, RZ, 0x1 ;  /* 0x00000001ff117803 */ /* 0x001fd20000000000 */
        /* <DEDUP_REMOVED lines=22> */
.L_x_8:
[----:B------:R-:W-:-:S09]  /*1bf0*/  UISETP.NE.AND UP0, UPT, UR40, URZ, UPT ;  /* 0x000000ff2800728c */ /* 0x000fd2000bf05270 */
[----:B------:R-:W-:Y:S05]  /*1c00*/  BRA.U !UP0, `(.L_x_10) ;  /* 0x0000000508807547 */ /* 0x000fea000b800000 */
[----:B------:R-:W-:-:S09]  /*1c10*/  UISETP.NE.AND UP0, UPT, UR40, 0x1, UPT ;  /* 0x000000012800788c */ /* 0x000fd2000bf05270 */
[----:B------:R-:W-:Y:S05]  /*1c20*/  BRA.U !UP0, `(.L_x_11) ;  /* 0x0000000108f87547 */ /* 0x000fea000b800000 */
[----:B------:R-:W1:Y:S01]  /*1c30*/  LDCU UR4, c[0x0][0x380] ;  /* 0x00007000ff0477ac */ /* 0x000e620008000800 */
[----:B------:R-:W2:Y:S01]  /*1c40*/  LDC.64 R10, c[0x0][0x390] ;  /* 0x0000e400ff0a7b82 */ /* 0x000ea20000000a00 */
[----:B------:R-:W-:-:S05]  /*1c50*/  IMAD.IADD R16, R18, 0x1, R23 ;  /* 0x0000000112107824 */ /* 0x000fca00078e0217 */
[----:B-1----:R-:W-:-:S04]  /*1c60*/  ISETP.GE.AND P0, PT, R16, UR4, PT ;  /* 0x0000000410007c0c */ /* 0x002fc8000bf06270 */
[----:B------:R-:W-:-:S05]  /*1c70*/  SEL R3, R16, UR38, !P0 ;  /* 0x0000002610037c07 */ /* 0x000fca000c000000 */
[----:B--2---:R-:W-:-:S05]  /*1c80*/  IMAD.WIDE R10, R3, 0x8, R10 ;  /* 0x00000008030a7825 */ /* 0x004fca00078e020a */
[----:B------:R1:W5:Y:S01]  /*1c90*/  LDG.E.64.CONSTANT R6, desc[UR36][R10.64] ;  /* 0x000000240a067981 */ /* 0x000362000c1e9b00 */
[----:B------:R1:W2:Y:S01]  /*1ca0*/  LDC.64 R8, c[0x2][R24] ;  /* 0x0080000018087b82 */ /* 0x0002a20000000a00 */
[----:B------:R-:W-:Y:S01]  /*1cb0*/  VIADDMNMX R2, R23, -R18, RZ, !PT ;  /* 0x8000001217027246 */ /* 0x000fe200078001ff */
[----:B-----5:R-:W-:Y:S01]  /*1cc0*/  IMAD.MOV.U32 R4, RZ, RZ, R26 ;  /* 0x000000ffff047224 */ /* 0x020fe200078e001a */
[----:B------:R-:W-:Y:S01]  /*1cd0*/  MOV R20, 0x1d10 ;  /* 0x00001d1000147802 */ /* 0x000fe20000000f00 */
[----:B------:R-:W-:Y:S02]  /*1ce0*/  IMAD.MOV.U32 R5, RZ, RZ, R27 ;  /* 0x000000ffff057224 */ /* 0x000fe400078e001b */
[----:B------:R-:W-:-:S07]  /*1cf0*/  IMAD.MOV.U32 R21, RZ, RZ, 0x0 ;  /* 0x00000000ff157424 */ /* 0x000fce00078e00ff */
[----:B012---:R-:W-:Y:S05]  /*1d00*/  CALL.REL.NOINC R8 `(_cupy_boolrelextrema_2D_int64) ;  /* 0xffffffe008bc7344 */ /* 0x007fea0003c3ffff */
[----:B------:R-:W0:Y:S02]  /*1d10*/  LDC.64 R10, c[0x0][0x390] ;  /* 0x0000e400ff0a7b82 */ /* 0x000e240000000a00 */
[----:B0-----:R-:W-:-:S05]  /*1d20*/  IMAD.WIDE.U32 R10, R2, 0x8, R10 ;  /* 0x00000008020a7825 */ /* 0x001fca00078e000a */
        /* <DEDUP_REMOVED lines=9> */
[----:B------:R-:W0:Y:S01]  /*1dc0*/  LDCU UR4, c[0x0][0x380] ;  /* 0x00007000ff0477ac */ /* 0x000e220008000800 */
[----:B------:R-:W1:Y:S01]  /*1dd0*/  LDC.64 R10, c[0x0][0x390] ;  /* 0x0000e400ff0a7b82 */ /* 0x000e620000000a00 */
[----:B------:R-:W-:-:S05]  /*1de0*/  VIADD R16, R16, 0x1 ;  /* 0x0000000110107836 */ /* 0x000fca0000000000 */
[----:B0-----:R-:W-:-:S04]  /*1df0*/  ISETP.GE.AND P0, PT, R16, UR4, PT ;  /* 0x0000000410007c0c */ /* 0x001fc8000bf06270 */
[----:B------:R-:W-:-:S05]  /*1e00*/  SEL R3, R16, UR38, !P0 ;  /* 0x0000002610037c07 */ /* 0x000fca000c000000 */
[----:B-1----:R-:W-:-:S05]  /*1e10*/  IMAD.WIDE R10, R3, 0x8, R10 ;  /* 0x00000008030a7825 */ /* 0x002fca00078e020a */
[----:B------:R0:W5:Y:S01]  /*1e20*/  LDG.E.64.CONSTANT R6, desc[UR36][R10.64] ;  /* 0x000000240a067981 */ /* 0x000162000c1e9b00 */
[----:B------:R0:W1:Y:S01]  /*1e30*/  LDC.64 R8, c[0x2][R24] ;  /* 0x0080000018087b82 */ /* 0x0000620000000a00 */
[----:B------:R-:W-:Y:S01]  /*1e40*/  LOP3.LUT R0, R4, 0x1, RZ, 0xc0, !PT ;  /* 0x0000000104007812 */ /* 0x000fe200078ec0ff */
[----:B------:R-:W-:Y:S01]  /*1e50*/  IMAD.MOV.U32 R5, RZ, RZ, R27 ;  /* 0x000000ffff057224 */ /* 0x000fe200078e001b */
[----:B------:R-:W-:Y:S01]  /*1e60*/  MOV R20, 0x1ef0 ;  /* 0x00001ef000147802 */ /* 0x000fe20000000f00 */
[----:B------:R-:W-:Y:S01]  /*1e70*/  IMAD.MOV.U32 R4, RZ, RZ, R26 ;  /* 0x000000ffff047224 */ /* 0x000fe200078e001a */
[----:B------:R-:W-:Y:S01]  /*1e80*/  ISETP.NE.U32.AND P0, PT, R0, 0x1, PT ;  /* 0x000000010000780c */ /* 0x000fe20003f05070 */
[----:B------:R-:W-:-:S03]  /*1e90*/  IMAD.MOV.U32 R21, RZ, RZ, 0x0 ;  /* 0x00000000ff157424 */ /* 0x000fc600078e00ff */
[----:B------:R-:W-:Y:S02]  /*1ea0*/  ISETP.NE.AND P0, PT, R2, RZ, !P0 ;  /* 0x000000ff0200720c */ /* 0x000fe40004705270 */
[----:B------:R-:W-:Y:S02]  /*1eb0*/  LOP3.LUT R2, RZ, R18, RZ, 0x33, !PT ;  /* 0x00000012ff027212 */ /* 0x000fe400078e33ff */
[----:B------:R-:W-:Y:S02]  /*1ec0*/  P2R R16, PR, RZ, 0x1 ;  /* 0x00000001ff107803 */ /* 0x000fe40000000000 */
[----:B0-----:R-:W-:-:S07]  /*1ed0*/  VIADDMNMX R2, R23, R2, RZ, !PT ;  /* 0x0000000217027246 */ /* 0x001fce00078001ff */
        /* <DEDUP_REMOVED lines=19> */
.L_x_11:
[----:B------:R-:W1:Y:S02]  /*2010*/  LDCU UR4, c[0x0][0x384] ;  /* 0x00007080ff0477ac */ /* 0x000e640008000800 */
[----:B-1----:R-:W-:-:S09]  /*2020*/  ULOP3.LUT UP0, URZ, UR4, 0x1, URZ, 0xc0, !UPT ;  /* 0x0000000104ff7892 */ /* 0x002fd2000f80c0ff */
        /* <DEDUP_REMOVED lines=30> */
.L_x_10:
[----:B------:R-:W1:Y:S02]  /*2210*/  LDCU.64 UR4, c[0x0][0x398] ;  /* 0x00007300ff0477ac */ /* 0x000e640008000a00 */
[C---:B-1----:R-:W-:Y:S01]  /*2220*/  IADD3 R2, P0, PT, R23.reuse, UR4, RZ ;  /* 0x0000000417027c10 */ /* 0x042fe2000ff1e0ff */
[----:B------:R-:W1:Y:S03]  /*2230*/  LDCU UR4, c[0x0][0x380] ;  /* 0x00007000ff0477ac */ /* 0x000e660008000800 */
[----:B------:R-:W-:Y:S01]  /*2240*/  LEA.HI.X.SX32 R3, R23, UR5, 0x1, P0 ;  /* 0x0000000517037c11 */ /* 0x000fe200080f0eff */
[----:B------:R-:W-:-:S04]  /*2250*/  IMAD.IADD R23, R22, 0x1, R23 ;  /* 0x0000000116177824 */ /* 0x000fc800078e0217 */
[----:B------:R2:W-:Y:S01]  /*2260*/  STG.E.U8 desc[UR36][R2.64], R19 ;  /* 0x0000001302007986 */ /* 0x0005e2000c101124 */
[----:B-1----:R-:W-:-:S13]  /*2270*/  ISETP.GE.AND P0, PT, R23, UR4, PT ;  /* 0x0000000417007c0c */ /* 0x002fda000bf06270 */
[----:B--2---:R-:W-:Y:S05]  /*2280*/  @!P0 BRA `(.L_x_12) ;  /* 0xfffffff000388947 */ /* 0x004fea000383ffff */
[----:B0-----:R-:W-:Y:S05]  /*2290*/  EXIT ;  /* 0x000000000000794d */ /* 0x001fea0003800000 */
        .type           $_cupy_boolrelextrema_2D_int64$_Z10less_equalIdEbT_S0_,@function
        .size           $_cupy_boolrelextrema_2D_int64$_Z10less_equalIdEbT_S0_,($_cupy_boolrelextrema_2D_int64$_Z10less_equalIfEbT_S0_ - $_cupy_boolrelextrema_2D_int64$_Z10less_equalIdEbT_S0_)
$_cupy_boolrelextrema_2D_int64$_Z10less_equalIdEbT_S0_:
[----:B------:R-:W-:Y:S02]  /*22a0*/  VIADD R1, R1, 0xfffffff8 ;  /* 0xfffffff801017836 */ /* 0x000fe40000000000 */
[----:B------:R-:W-:-:S03]  /*22b0*/  IMAD.MOV.U32 R3, RZ, RZ, R5 ;  /* 0x000000ffff037224 */ /* 0x000fc600078e0005 */
[----:B------:R0:W-:Y:S02]  /*22c0*/  STL [R1], R2 ;  /* 0x0000000201007387 */ /* 0x0001e40000100800 */
[----:B0-----:R-:W-:-:S06]  /*22d0*/  IMAD.MOV.U32 R2, RZ, RZ, R4 ;  /* 0x000000ffff027224 */ /* 0x001fcc00078e0004 */
[----:B------:R-:W-:Y:S01]  /*22e0*/  DSETP.GTU.AND P0, PT, R2, R6, PT ;  /* 0x000000060200722a */ /* 0x000fe20003f0c000 */
[----:B------:R0:W2:Y:S05]  /*22f0*/  LDL R2, [R1] ;  /* 0x0000000001027983 */ /* 0x0000aa0000100800 */
[----:B------:R-:W-:Y:S01]  /*2300*/  SEL R4, RZ, 0x1, P0 ;  /* 0x00000001ff047807 */ /* 0x000fe20000000000 */
[----:B0-----:R-:W-:Y:S01]  /*2310*/  VIADD R1, R1, 0x8 ;  /* 0x0000000801017836 */ /* 0x001fe20000000000 */
[----:B--2---:R-:W-:Y:S06]  /*2320*/  RET.REL.NODEC R20 `(_cupy_boolrelextrema_2D_int64) ;  /* 0xffffffdc14347950 */ /* 0x004fec0003c3ffff */
        .type           $_cupy_boolrelextrema_2D_int64$_Z10less_equalIfEbT_S0_,@function
        .size           $_cupy_boolrelextrema_2D_int64$_Z10less_equalIfEbT_S0_,($_cupy_boolrelextrema_2D_int64$_Z10less_equalIiEbT_S0_ - $_cupy_boolrelextrema_2D_int64$_Z10less_equalIfEbT_S0_)
$_cupy_boolrelextrema_2D_int64$_Z10less_equalIfEbT_S0_:
[----:B------:R-:W-:-:S04]  /*2330*/  FSETP.GTU.AND P0, PT, R4, R5, PT ;  /* 0x000000050400720b */ /* 0x000fc80003f0c000 */
[----:B------:R-:W-:Y:S01]  /*2340*/  SEL R4, RZ, 0x1, P0 ;  /* 0x00000001ff047807 */ /* 0x000fe20000000000 */
[----:B------:R-:W-:Y:S08]  /*2350*/  RET.REL.NODEC R20 `(_cupy_boolrelextrema_2D_int64) ;  /* 0xffffffdc14287950 */ /* 0x000ff00003c3ffff */
        .type           $_cupy_boolrelextrema_2D_int64$_Z10less_equalIiEbT_S0_,@function
        .size           $_cupy_boolrelextrema_2D_int64$_Z10less_equalIiEbT_S0_,($_cupy_boolrelextrema_2D_int64$_Z10less_equalIlEbT_S0_ - $_cupy_boolrelextrema_2D_int64$_Z10less_equalIiEbT_S0_)
$_cupy_boolrelextrema_2D_int64$_Z10less_equalIiEbT_S0_:
[----:B------:R-:W-:-:S04]  /*2360*/  ISETP.GT.AND P0, PT, R4, R5, PT ;  /* 0x000000050400720c */ /* 0x000fc80003f04270 */
[----:B------:R-:W-:Y:S01]  /*2370*/  SEL R4, RZ, 0x1, P0 ;  /* 0x00000001ff047807 */ /* 0x000fe20000000000 */
[----:B------:R-:W-:Y:S08]  /*2380*/  RET.REL.NODEC R20 `(_cupy_boolrelextrema_2D_int64) ;  /* 0xffffffdc141c7950 */ /* 0x000ff00003c3ffff */
        .type           $_cupy_boolrelextrema_2D_int64$_Z10less_equalIlEbT_S0_,@function
        .size           $_cupy_boolrelextrema_2D_int64$_Z10less_equalIlEbT_S0_,($_cupy_boolrelextrema_2D_int64$_Z13greater_equalIdEbT_S0_ - $_cupy_boolrelextrema_2D_int64$_Z10less_equalIlEbT_S0_)
$_cupy_boolrelextrema_2D_int64$_Z10less_equalIlEbT_S0_:
[----:B------:R-:W-:-:S04]  /*2390*/  ISETP.GT.U32.AND P0, PT, R4, R6, PT ;  /* 0x000000060400720c */ /* 0x000fc80003f04070 */
[----:B------:R-:W-:-:S04]  /*23a0*/  ISETP.GT.AND.EX P0, PT, R5, R7, PT, P0 ;  /* 0x000000070500720c */ /* 0x000fc80003f04300 */
[----:B------:R-:W-:Y:S01]  /*23b0*/  SEL R4, RZ, 0x1, P0 ;  /* 0x00000001ff047807 */ /* 0x000fe20000000000 */
[----:B------:R-:W-:Y:S08]  /*23c0*/  RET.REL.NODEC R20 `(_cupy_boolrelextrema_2D_int64) ;  /* 0xffffffdc140c7950 */ /* 0x000ff00003c3ffff */
        .type           $_cupy_boolrelextrema_2D_int64$_Z13greater_equalIdEbT_S0_,@function
        .size           $_cupy_boolrelextrema_2D_int64$_Z13greater_equalIdEbT_S0_,($_cupy_boolrelextrema_2D_int64$_Z13greater_equalIfEbT_S0_ - $_cupy_boolrelextrema_2D_int64$_Z13greater_equalIdEbT_S0_)
$_cupy_boolrelextrema_2D_int64$_Z13greater_equalIdEbT_S0_:
[----:B------:R-:W-:Y:S02]  /*23d0*/  VIADD R1, R1, 0xfffffff8 ;  /* 0xfffffff801017836 */ /* 0x000fe40000000000 */
[----:B------:R-:W-:-:S03]  /*23e0*/  IMAD.MOV.U32 R3, RZ, RZ, R5 ;  /* 0x000000ffff037224 */ /* 0x000fc600078e0005 */
[----:B------:R0:W-:Y:S02]  /*23f0*/  STL [R1], R2 ;  /* 0x0000000201007387 */ /* 0x0001e40000100800 */
[----:B0-----:R-:W-:-:S06]  /*2400*/  IMAD.MOV.U32 R2, RZ, RZ, R4 ;  /* 0x000000ffff027224 */ /* 0x001fcc00078e0004 */
[----:B------:R-:W-:Y:S01]  /*2410*/  DSETP.GE.AND P0, PT, R2, R6, PT ;  /* 0x000000060200722a */ /* 0x000fe20003f06000 */
[----:B------:R0:W2:Y:S05]  /*2420*/  LDL R2, [R1] ;  /* 0x0000000001027983 */ /* 0x0000aa0000100800 */
[----:B------:R-:W-:Y:S01]  /*2430*/  SEL R4, RZ, 0x1, !P0 ;  /* 0x00000001ff047807 */ /* 0x000fe20004000000 */
[----:B0-----:R-:W-:Y:S01]  /*2440*/  VIADD R1, R1, 0x8 ;  /* 0x0000000801017836 */ /* 0x001fe20000000000 */
[----:B--2---:R-:W-:Y:S06]  /*2450*/  RET.REL.NODEC R20 `(_cupy_boolrelextrema_2D_int64) ;  /* 0xffffffd814e87950 */ /* 0x004fec0003c3ffff */
        .type           $_cupy_boolrelextrema_2D_int64$_Z13greater_equalIfEbT_S0_,@function
        .size           $_cupy_boolrelextrema_2D_int64$_Z13greater_equalIfEbT_S0_,($_cupy_boolrelextrema_2D_int64$_Z13greater_equalIiEbT_S0_ - $_cupy_boolrelextrema_2D_int64$_Z13greater_equalIfEbT_S0_)
$_cupy_boolrelextrema_2D_int64$_Z13greater_equalIfEbT_S0_:
[----:B------:R-:W-:-:S04]  /*2460*/  FSETP.GE.AND P0, PT, R4, R5, PT ;  /* 0x000000050400720b */ /* 0x000fc80003f06000 */
[----:B------:R-:W-:Y:S01]  /*2470*/  SEL R4, RZ, 0x1, !P0 ;  /* 0x00000001ff047807 */ /* 0x000fe20004000000 */
[----:B------:R-:W-:Y:S08]  /*2480*/  RET.REL.NODEC R20 `(_cupy_boolrelextrema_2D_int64) ;  /* 0xffffffd814dc7950 */ /* 0x000ff00003c3ffff */
        .type           $_cupy_boolrelextrema_2D_int64$_Z13greater_equalIiEbT_S0_,@function
        .size           $_cupy_boolrelextrema_2D_int64$_Z13greater_equalIiEbT_S0_,($_cupy_boolrelextrema_2D_int64$_Z13greater_equalIlEbT_S0_ - $_cupy_boolrelextrema_2D_int64$_Z13greater_equalIiEbT_S0_)
$_cupy_boolrelextrema_2D_int64$_Z13greater_equalIiEbT_S0_:
[----:B------:R-:W-:-:S04]  /*2490*/  ISETP.GE.AND P0, PT, R4, R5, PT ;  /* 0x000000050400720c */ /* 0x000fc80003f06270 */
[----:B------:R-:W-:Y:S01]  /*24a0*/  SEL R4, RZ, 0x1, !P0 ;  /* 0x00000001ff047807 */ /* 0x000fe20004000000 */
[----:B------:R-:W-:Y:S08]  /*24b0*/  RET.REL.NODEC R20 `(_cupy_boolrelextrema_2D_int64) ;  /* 0xffffffd814d07950 */ /* 0x000ff00003c3ffff */
        .type           $_cupy_boolrelextrema_2D_int64$_Z13greater_equalIlEbT_S0_,@function
        .size           $_cupy_boolrelextrema_2D_int64$_Z13greater_equalIlEbT_S0_,($_cupy_boolrelextrema_2D_int64$_Z4lessIdEbT_S0_ - $_cupy_boolrelextrema_2D_int64$_Z13greater_equalIlEbT_S0_)
$_cupy_boolrelextrema_2D_int64$_Z13greater_equalIlEbT_S0_:
[----:B------:R-:W-:-:S04]  /*24c0*/  ISETP.GE.U32.AND P0, PT, R4, R6, PT ;  /* 0x000000060400720c */ /* 0x000fc80003f06070 */
[----:B------:R-:W-:-:S04]  /*24d0*/  ISETP.GE.AND.EX P0, PT, R5, R7, PT, P0 ;  /* 0x000000070500720c */ /* 0x000fc80003f06300 */
[----:B------:R-:W-:Y:S01]  /*24e0*/  SEL R4, RZ, 0x1, !P0 ;  /* 0x00000001ff047807 */ /* 0x000fe20004000000 */
[----:B------:R-:W-:Y:S08]  /*24f0*/  RET.REL.NODEC R20 `(_cupy_boolrelextrema_2D_int64) ;  /* 0xffffffd814c07950 */ /* 0x000ff00003c3ffff */
        .type           $_cupy_boolrelextrema_2D_int64$_Z4lessIdEbT_S0_,@function
        .size           $_cupy_boolrelextrema_2D_int64$_Z4lessIdEbT_S0_,($_cupy_boolrelextrema_2D_int64$_Z4lessIfEbT_S0_ - $_cupy_boolrelextrema_2D_int64$_Z4lessIdEbT_S0_)
$_cupy_boolrelextrema_2D_int64$_Z4lessIdEbT_S0_:
[----:B------:R-:W-:Y:S02]  /*2500*/  VIADD R1, R1, 0xfffffff8 ;  /* 0xfffffff801017836 */ /* 0x000fe40000000000 */
[----:B------:R-:W-:-:S03]  /*2510*/  IMAD.MOV.U32 R3, RZ, RZ, R5 ;  /* 0x000000ffff037224 */ /* 0x000fc600078e0005 */
[----:B------:R0:W-:Y:S02]  /*2520*/  STL [R1], R2 ;  /* 0x0000000201007387 */ /* 0x0001e40000100800 */
[----:B0-----:R-:W-:-:S06]  /*2530*/  IMAD.MOV.U32 R2, RZ, RZ, R4 ;  /* 0x000000ffff027224 */ /* 0x001fcc00078e0004 */
[----:B------:R-:W-:Y:S01]  /*2540*/  DSETP.GEU.AND P0, PT, R2, R6, PT ;  /* 0x000000060200722a */ /* 0x000fe20003f0e000 */
[----:B------:R0:W2:Y:S05]  /*2550*/  LDL R2, [R1] ;  /* 0x0000000001027983 */ /* 0x0000aa0000100800 */
[----:B------:R-:W-:Y:S01]  /*2560*/  SEL R4, RZ, 0x1, P0 ;  /* 0x00000001ff047807 */ /* 0x000fe20000000000 */
[----:B0-----:R-:W-:Y:S01]  /*2570*/  VIADD R1, R1, 0x8 ;  /* 0x0000000801017836 */ /* 0x001fe20000000000 */
[----:B--2---:R-:W-:Y:S06]  /*2580*/  RET.REL.NODEC R20 `(_cupy_boolrelextrema_2D_int64) ;  /* 0xffffffd8149c7950 */ /* 0x004fec0003c3ffff */
        .type           $_cupy_boolrelextrema_2D_int64$_Z4lessIfEbT_S0_,@function
        .size           $_cupy_boolrelextrema_2D_int64$_Z4lessIfEbT_S0_,($_cupy_boolrelextrema_2D_int64$_Z4lessIiEbT_S0_ - $_cupy_boolrelextrema_2D_int64$_Z4lessIfEbT_S0_)
$_cupy_boolrelextrema_2D_int64$_Z4lessIfEbT_S0_:
[----:B------:R-:W-:-:S04]  /*2590*/  FSETP.GEU.AND P0, PT, R4, R5, PT ;  /* 0x000000050400720b */ /* 0x000fc80003f0e000 */
[----:B------:R-:W-:Y:S01]  /*25a0*/  SEL R4, RZ, 0x1, P0 ;  /* 0x00000001ff047807 */ /* 0x000fe20000000000 */
[----:B------:R-:W-:Y:S08]  /*25b0*/  RET.REL.NODEC R20 `(_cupy_boolrelextrema_2D_int64) ;  /* 0xffffffd814907950 */ /* 0x000ff00003c3ffff */
        .type           $_cupy_boolrelextrema_2D_int64$_Z4lessIiEbT_S0_,@function
        .size           $_cupy_boolrelextrema_2D_int64$_Z4lessIiEbT_S0_,($_cupy_boolrelextrema_2D_int64$_Z4lessIlEbT_S0_ - $_cupy_boolrelextrema_2D_int64$_Z4lessIiEbT_S0_)
$_cupy_boolrelextrema_2D_int64$_Z4lessIiEbT_S0_:
[----:B------:R-:W-:-:S04]  /*25c0*/  ISETP.GE.AND P0, PT, R4, R5, PT ;  /* 0x000000050400720c */ /* 0x000fc80003f06270 */
[----:B------:R-:W-:Y:S01]  /*25d0*/  SEL R4, RZ, 0x1, P0 ;  /* 0x00000001ff047807 */ /* 0x000fe20000000000 */
[----:B------:R-:W-:Y:S08]  /*25e0*/  RET.REL.NODEC R20 `(_cupy_boolrelextrema_2D_int64) ;  /* 0xffffffd814847950 */ /* 0x000ff00003c3ffff */
        .type           $_cupy_boolrelextrema_2D_int64$_Z4lessIlEbT_S0_,@function
        .size           $_cupy_boolrelextrema_2D_int64$_Z4lessIlEbT_S0_,($_cupy_boolrelextrema_2D_int64$_Z5equalIdEbT_S0_ - $_cupy_boolrelextrema_2D_int64$_Z4lessIlEbT_S0_)
$_cupy_boolrelextrema_2D_int64$_Z4lessIlEbT_S0_:
[----:B------:R-:W-:-:S04]  /*25f0*/  ISETP.GE.U32.AND P0, PT, R4, R6, PT ;  /* 0x000000060400720c */ /* 0x000fc80003f06070 */
[----:B------:R-:W-:-:S04]  /*2600*/  ISETP.GE.AND.EX P0, PT, R5, R7, PT, P0 ;  /* 0x000000070500720c */ /* 0x000fc80003f06300 */
[----:B------:R-:W-:Y:S01]  /*2610*/  SEL R4, RZ, 0x1, P0 ;  /* 0x00000001ff047807 */ /* 0x000fe20000000000 */
[----:B------:R-:W-:Y:S08]  /*2620*/  RET.REL.NODEC R20 `(_cupy_boolrelextrema_2D_int64) ;  /* 0xffffffd814747950 */ /* 0x000ff00003c3ffff */
        .type           $_cupy_boolrelextrema_2D_int64$_Z5equalIdEbT_S0_,@function
        .size           $_cupy_boolrelextrema_2D_int64$_Z5equalIdEbT_S0_,($_cupy_boolrelextrema_2D_int64$_Z5equalIfEbT_S0_ - $_cupy_boolrelextrema_2D_int64$_Z5equalIdEbT_S0_)
$_cupy_boolrelextrema_2D_int64$_Z5equalIdEbT_S0_:
[----:B------:R-:W-:Y:S02]  /*2630*/  VIADD R1, R1, 0xfffffff8 ;  /* 0xfffffff801017836 */ /* 0x000fe40000000000 */
[----:B------:R-:W-:-:S03]  /*2640*/  IMAD.MOV.U32 R3, RZ, RZ, R5 ;  /* 0x000000ffff037224 */ /* 0x000fc600078e0005 */
[----:B------:R0:W-:Y:S02]  /*2650*/  STL [R1], R2 ;  /* 0x0000000201007387 */ /* 0x0001e40000100800 */
[----:B0-----:R-:W-:-:S06]  /*2660*/  IMAD.MOV.U32 R2, RZ, RZ, R4 ;  /* 0x000000ffff027224 */ /* 0x001fcc00078e0004 */
[----:B------:R-:W-:Y:S01]  /*2670*/  DSETP.NEU.AND P0, PT, R2, R6, PT ;  /* 0x000000060200722a */ /* 0x000fe20003f0d000 */
[----:B------:R0:W2:Y:S05]  /*2680*/  LDL R2, [R1] ;  /* 0x0000000001027983 */ /* 0x0000aa0000100800 */
[----:B------:R-:W-:Y:S01]  /*2690*/  SEL R4, RZ, 0x1, P0 ;  /* 0x00000001ff047807 */ /* 0x000fe20000000000 */
[----:B0-----:R-:W-:Y:S01]  /*26a0*/  VIADD R1, R1, 0x8 ;  /* 0x0000000801017836 */ /* 0x001fe20000000000 */
[----:B--2---:R-:W-:Y:S06]  /*26b0*/  RET.REL.NODEC R20 `(_cupy_boolrelextrema_2D_int64) ;  /* 0xffffffd814507950 */ /* 0x004fec0003c3ffff */
        .type           $_cupy_boolrelextrema_2D_int64$_Z5equalIfEbT_S0_,@function
        .size           $_cupy_boolrelextrema_2D_int64$_Z5equalIfEbT_S0_,($_cupy_boolrelextrema_2D_int64$_Z5equalIiEbT_S0_ - $_cupy_boolrelextrema_2D_int64$_Z5equalIfEbT_S0_)
$_cupy_boolrelextrema_2D_int64$_Z5equalIfEbT_S0_:
[----:B------:R-:W-:-:S04]  /*26c0*/  FSETP.NEU.AND P0, PT, R4, R5, PT ;  /* 0x000000050400720b */ /* 0x000fc80003f0d000 */
[----:B------:R-:W-:Y:S01]  /*26d0*/  SEL R4, RZ, 0x1, P0 ;  /* 0x00000001ff047807 */ /* 0x000fe20000000000 */
[----:B------:R-:W-:Y:S08]  /*26e0*/  RET.REL.NODEC R20 `(_cupy_boolrelextrema_2D_int64) ;  /* 0xffffffd814447950 */ /* 0x000ff00003c3ffff */
        .type           $_cupy_boolrelextrema_2D_int64$_Z5equalIiEbT_S0_,@function
        .size           $_cupy_boolrelextrema_2D_int64$_Z5equalIiEbT_S0_,($_cupy_boolrelextrema_2D_int64$_Z5equalIlEbT_S0_ - $_cupy_boolrelextrema_2D_int64$_Z5equalIiEbT_S0_)
$_cupy_boolrelextrema_2D_int64$_Z5equalIiEbT_S0_:
[----:B------:R-:W-:-:S04]  /*26f0*/  ISETP.NE.AND P0, PT, R4, R5, PT ;  /* 0x000000050400720c */ /* 0x000fc80003f05270 */
[----:B------:R-:W-:Y:S01]  /*2700*/  SEL R4, RZ, 0x1, P0 ;  /* 0x00000001ff047807 */ /* 0x000fe20000000000 */
[----:B------:R-:W-:Y:S08]  /*2710*/  RET.REL.NODEC R20 `(_cupy_boolrelextrema_2D_int64) ;  /* 0xffffffd814387950 */ /* 0x000ff00003c3ffff */
        .type           $_cupy_boolrelextrema_2D_int64$_Z5equalIlEbT_S0_,@function
        .size           $_cupy_boolrelextrema_2D_int64$_Z5equalIlEbT_S0_,($_cupy_boolrelextrema_2D_int64$_Z7greaterIdEbT_S0_ - $_cupy_boolrelextrema_2D_int64$_Z5equalIlEbT_S0_)
$_cupy_boolrelextrema_2D_int64$_Z5equalIlEbT_S0_:
[----:B------:R-:W-:-:S04]  /*2720*/  ISETP.NE.U32.AND P0, PT, R4, R6, PT ;  /* 0x000000060400720c */ /* 0x000fc80003f05070 */
[----:B------:R-:W-:-:S04]  /*2730*/  ISETP.NE.AND.EX P0, PT, R5, R7, PT, P0 ;  /* 0x000000070500720c */ /* 0x000fc80003f05300 */
[----:B------:R-:W-:Y:S01]  /*2740*/  SEL R4, RZ, 0x1, P0 ;  /* 0x00000001ff047807 */ /* 0x000fe20000000000 */
[----:B------:R-:W-:Y:S08]  /*2750*/  RET.REL.NODEC R20 `(_cupy_boolrelextrema_2D_int64) ;  /* 0xffffffd814287950 */ /* 0x000ff00003c3ffff */
        .type           $_cupy_boolrelextrema_2D_int64$_Z7greaterIdEbT_S0_,@function
        .size           $_cupy_boolrelextrema_2D_int64$_Z7greaterIdEbT_S0_,($_cupy_boolrelextrema_2D_int64$_Z7greaterIfEbT_S0_ - $_cupy_boolrelextrema_2D_int64$_Z7greaterIdEbT_S0_)
$_cupy_boolrelextrema_2D_int64$_Z7greaterIdEbT_S0_:
[----:B------:R-:W-:Y:S02]  /*2760*/  VIADD R1, R1, 0xfffffff8 ;  /* 0xfffffff801017836 */ /* 0x000fe40000000000 */
[----:B------:R-:W-:-:S03]  /*2770*/  IMAD.MOV.U32 R3, RZ, RZ, R5 ;  /* 0x000000ffff037224 */ /* 0x000fc600078e0005 */
[----:B------:R0:W-:Y:S02]  /*2780*/  STL [R1], R2 ;  /* 0x0000000201007387 */ /* 0x0001e40000100800 */
[----:B0-----:R-:W-:-:S06]  /*2790*/  IMAD.MOV.U32 R2, RZ, RZ, R4 ;  /* 0x000000ffff027224 */ /* 0x001fcc00078e0004 */
[----:B------:R-:W-:Y:S01]  /*27a0*/  DSETP.GT.AND P0, PT, R2, R6, PT ;  /* 0x000000060200722a */ /* 0x000fe20003f04000 */
[----:B------:R0:W2:Y:S05]  /*27b0*/  LDL R2, [R1] ;  /* 0x0000000001027983 */ /* 0x0000aa0000100800 */
[----:B------:R-:W-:Y:S01]  /*27c0*/  SEL R4, RZ, 0x1, !P0 ;  /* 0x00000001ff047807 */ /* 0x000fe20004000000 */
[----:B0-----:R-:W-:Y:S01]  /*27d0*/  VIADD R1, R1, 0x8 ;  /* 0x0000000801017836 */ /* 0x001fe20000000000 */
[----:B--2---:R-:W-:Y:S06]  /*27e0*/  RET.REL.NODEC R20 `(_cupy_boolrelextrema_2D_int64) ;  /* 0xffffffd814047950 */ /* 0x004fec0003c3ffff */
        .type           $_cupy_boolrelextrema_2D_int64$_Z7greaterIfEbT_S0_,@function
        .size           $_cupy_boolrelextrema_2D_int64$_Z7greaterIfEbT_S0_,($_cupy_boolrelextrema_2D_int64$_Z7greaterIiEbT_S0_ - $_cupy_boolrelextrema_2D_int64$_Z7greaterIfEbT_S0_)
$_cupy_boolrelextrema_2D_int64$_Z7greaterIfEbT_S0_:
[----:B------:R-:W-:-:S04]  /*27f0*/  FSETP.GT.AND P0, PT, R4, R5, PT ;  /* 0x000000050400720b */ /* 0x000fc80003f04000 */
[----:B------:R-:W-:Y:S01]  /*2800*/  SEL R4, RZ, 0x1, !P0 ;  /* 0x00000001ff047807 */ /* 0x000fe20004000000 */
[----:B------:R-:W-:Y:S08]  /*2810*/  RET.REL.NODEC R20 `(_cupy_boolrelextrema_2D_int64) ;  /* 0xffffffd414f87950 */ /* 0x000ff00003c3ffff */
        .type           $_cupy_boolrelextrema_2D_int64$_Z7greaterIiEbT_S0_,@function
        .size           $_cupy_boolrelextrema_2D_int64$_Z7greaterIiEbT_S0_,($_cupy_boolrelextrema_2D_int64$_Z7greaterIlEbT_S0_ - $_cupy_boolrelextrema_2D_int64$_Z7greaterIiEbT_S0_)
$_cupy_boolrelextrema_2D_int64$_Z7greaterIiEbT_S0_:
[----:B------:R-:W-:-:S04]  /*2820*/  ISETP.GT.AND P0, PT, R4, R5, PT ;  /* 0x000000050400720c */ /* 0x000fc80003f04270 */
[----:B------:R-:W-:Y:S01]  /*2830*/  SEL R4, RZ, 0x1, !P0 ;  /* 0x00000001ff047807 */ /* 0x000fe20004000000 */
[----:B------:R-:W-:Y:S08]  /*2840*/  RET.REL.NODEC R20 `(_cupy_boolrelextrema_2D_int64) ;  /* 0xffffffd414ec7950 */ /* 0x000ff00003c3ffff */
        .type           $_cupy_boolrelextrema_2D_int64$_Z7greaterIlEbT_S0_,@function
        .size           $_cupy_boolrelextrema_2D_int64$_Z7greaterIlEbT_S0_,($_cupy_boolrelextrema_2D_int64$_Z9not_equalIdEbT_S0_ - $_cupy_boolrelextrema_2D_int64$_Z7greaterIlEbT_S0_)
$_cupy_boolrelextrema_2D_int64$_Z7greaterIlEbT_S0_:
[----:B------:R-:W-:-:S04]  /*2850*/  ISETP.GT.U32.AND P0, PT, R4, R6, PT ;  /* 0x000000060400720c */ /* 0x000fc80003f04070 */
[----:B------:R-:W-:-:S04]  /*2860*/  ISETP.GT.AND.EX P0, PT, R5, R7, PT, P0 ;  /* 0x000000070500720c */ /* 0x000fc80003f04300 */
[----:B------:R-:W-:Y:S01]  /*2870*/  SEL R4, RZ, 0x1, !P0 ;  /* 0x00000001ff047807 */ /* 0x000fe20004000000 */
[----:B------:R-:W-:Y:S08]  /*2880*/  RET.REL.NODEC R20 `(_cupy_boolrelextrema_2D_int64) ;  /* 0xffffffd414dc7950 */ /* 0x000ff00003c3ffff */
        .type           $_cupy_boolrelextrema_2D_int64$_Z9not_equalIdEbT_S0_,@function
        .size           $_cupy_boolrelextrema_2D_int64$_Z9not_equalIdEbT_S0_,($_cupy_boolrelextrema_2D_int64$_Z9not_equalIfEbT_S0_ - $_cupy_boolrelextrema_2D_int64$_Z9not_equalIdEbT_S0_)
$_cupy_boolrelextrema_2D_int64$_Z9not_equalIdEbT_S0_:
[----:B------:R-:W-:Y:S02]  /*2890*/  VIADD R1, R1, 0xfffffff8 ;  /* 0xfffffff801017836 */ /* 0x000fe40000000000 */
[----:B------:R-:W-:-:S03]  /*28a0*/  IMAD.MOV.U32 R3, RZ, RZ, R5 ;  /* 0x000000ffff037224 */ /* 0x000fc600078e0005 */
[----:B------:R0:W-:Y:S02]  /*28b0*/  STL [R1], R2 ;  /* 0x0000000201007387 */ /* 0x0001e40000100800 */
[----:B0-----:R-:W-:-:S06]  /*28c0*/  IMAD.MOV.U32 R2, RZ, RZ, R4 ;  /* 0x000000ffff027224 */ /* 0x001fcc00078e0004 */
[----:B------:R-:W-:Y:S01]  /*28d0*/  DSETP.NEU.AND P0, PT, R2, R6, PT ;  /* 0x000000060200722a */ /* 0x000fe20003f0d000 */
[----:B------:R0:W2:Y:S05]  /*28e0*/  LDL R2, [R1] ;  /* 0x0000000001027983 */ /* 0x0000aa0000100800 */
[----:B------:R-:W-:Y:S01]  /*28f0*/  SEL R4, RZ, 0x1, !P0 ;  /* 0x00000001ff047807 */ /* 0x000fe20004000000 */
[----:B0-----:R-:W-:Y:S01]  /*2900*/  VIADD R1, R1, 0x8 ;  /* 0x0000000801017836 */ /* 0x001fe20000000000 */
[----:B--2---:R-:W-:Y:S06]  /*2910*/  RET.REL.NODEC R20 `(_cupy_boolrelextrema_2D_int64) ;  /* 0xffffffd414b87950 */ /* 0x004fec0003c3ffff */
        .type           $_cupy_boolrelextrema_2D_int64$_Z9not_equalIfEbT_S0_,@function
        .size           $_cupy_boolrelextrema_2D_int64$_Z9not_equalIfEbT_S0_,($_cupy_boolrelextrema_2D_int64$_Z9not_equalIiEbT_S0_ - $_cupy_boolrelextrema_2D_int64$_Z9not_equalIfEbT_S0_)
$_cupy_boolrelextrema_2D_int64$_Z9not_equalIfEbT_S0_:
[----:B------:R-:W-:-:S04]  /*2920*/  FSETP.NEU.AND P0, PT, R4, R5, PT ;  /* 0x000000050400720b */ /* 0x000fc80003f0d000 */
[----:B------:R-:W-:Y:S01]  /*2930*/  SEL R4, RZ, 0x1, !P0 ;  /* 0x00000001ff047807 */ /* 0x000fe20004000000 */
[----:B------:R-:W-:Y:S08]  /*2940*/  RET.REL.NODEC R20 `(_cupy_boolrelextrema_2D_int64) ;  /* 0xffffffd414ac7950 */ /* 0x000ff00003c3ffff */
        .type           $_cupy_boolrelextrema_2D_int64$_Z9not_equalIiEbT_S0_,@function
        .size           $_cupy_boolrelextrema_2D_int64$_Z9not_equalIiEbT_S0_,($_cupy_boolrelextrema_2D_int64$_Z9not_equalIlEbT_S0_ - $_cupy_boolrelextrema_2D_int64$_Z9not_equalIiEbT_S0_)
$_cupy_boolrelextrema_2D_int64$_Z9not_equalIiEbT_S0_:
[----:B------:R-:W-:-:S04]  /*2950*/  ISETP.NE.AND P0, PT, R4, R5, PT ;  /* 0x000000050400720c */ /* 0x000fc80003f05270 */
[----:B------:R-:W-:Y:S01]  /*2960*/  SEL R4, RZ, 0x1, !P0 ;  /* 0x00000001ff047807 */ /* 0x000fe20004000000 */
[----:B------:R-:W-:Y:S08]  /*2970*/  RET.REL.NODEC R20 `(_cupy_boolrelextrema_2D_int64) ;  /* 0xffffffd414a07950 */ /* 0x000ff00003c3ffff */
        .type           $_cupy_boolrelextrema_2D_int64$_Z9not_equalIlEbT_S0_,@function
        .size           $_cupy_boolrelextrema_2D_int64$_Z9not_equalIlEbT_S0_,(.L_x_135 - $_cupy_boolrelextrema_2D_int64$_Z9not_equalIlEbT_S0_)
$_cupy_boolrelextrema_2D_int64$_Z9not_equalIlEbT_S0_:
[----:B------:R-:W-:-:S04]  /*2980*/  ISETP.NE.U32.AND P0, PT, R4, R6, PT ;  /* 0x000000060400720c */ /* 0x000fc80003f05070 */
[----:B------:R-:W-:-:S04]  /*2990*/  ISETP.NE.AND.EX P0, PT, R5, R7, PT, P0 ;  /* 0x000000070500720c */ /* 0x000fc80003f05300 */
[----:B------:R-:W-:Y:S01]  /*29a0*/  SEL R4, RZ, 0x1, !P0 ;  /* 0x00000001ff047807 */ /* 0x000fe20004000000 */
[----:B------:R-:W-:Y:S08]  /*29b0*/  RET.REL.NODEC R20 `(_cupy_boolrelextrema_2D_int64) ;  /* 0xffffffd414907950 */ /* 0x000ff00003c3ffff */
.L_x_13:
[----:B------:R-:W-:-:S00]  /*29c0*/  BRA `(.L_x_13) ;  /* 0xfffffffc00fc7947 */ /* 0x000fc0000383ffff */
[----:B------:R-:W-:-:S00]  /*29d0*/  NOP ;  /* 0x0000000000007918 */ /* 0x000fc00000000000 */
        /* <DEDUP_REMOVED lines=10> */
.L_x_135:


//--------------------- .text._cupy_boolrelextrema_1D_int64 --------------------------
	.section	.text._cupy_boolrelextrema_1D_int64,"ax",@progbits
	.align	128
        .global         _cupy_boolrelextrema_1D_int64
        .type           _cupy_boolrelextrema_1D_int64,@function
        .size           _cupy_boolrelextrema_1D_int64,(.L_x_159 - _cupy_boolrelextrema_1D_int64)
        .other          _cupy_boolrelextrema_1D_int64,@"STO_CUDA_ENTRY STV_DEFAULT"
_cupy_boolrelextrema_1D_int64:
.text._cupy_boolrelextrema_1D_int64:
        /* <DEDUP_REMOVED lines=19> */
.L_x_15:
[----:B0-----:R-:W-:-:S04]  /*0130*/  IADD3 R2, P0, PT, R23, UR4, RZ ;  /* 0x0000000417027c10 */ /* 0x001fc8000ff1e0ff */
[----:B------:R-:W-:Y:S01]  /*0140*/  LEA.HI.X.SX32 R3, R23, UR5, 0x1, P0 ;  /* 0x0000000517037c11 */ /* 0x000fe200080f0eff */
[----:B------:R-:W-:-:S04]  /*0150*/  IMAD.IADD R23, R22, 0x1, R23 ;  /* 0x0000000116177824 */ /* 0x000fc800078e0217 */
[----:B------:R1:W-:Y:S01]  /*0160*/  STG.E.U8 desc[UR36][R2.64], R0 ;  /* 0x0000000002007986 */ /* 0x0003e2000c101124 */
[----:B------:R-:W-:-:S13]  /*0170*/  ISETP.GE.AND P0, PT, R23, UR38, PT ;  /* 0x0000002617007c0c */ /* 0x000fda000bf06270 */
[----:B-1----:R-:W-:Y:S05]  /*0180*/  @!P0 BRA `(.L_x_15) ;  /* 0xfffffffc00e88947 */ /* 0x002fea000383ffff */
[----:B------:R-:W-:Y:S05]  /*0190*/  EXIT ;  /* 0x000000000000794d */ /* 0x000fea0003800000 */
.L_x_14:
[----:B------:R0:W5:Y:S01]  /*01a0*/  LDG.E.CONSTANT R24, desc[UR36][R24.64] ;  /* 0x0000002418187981 */ /* 0x000162000c1e9900 */
[----:B------:R-:W1:Y:S02]  /*01b0*/  LDCU.U8 UR4, c[0x0][0x388] ;  /* 0x00007100ff0477ac */ /* 0x000e640008000000 */
[----:B-1----:R-:W-:-:S04]  /*01c0*/  UPRMT UR4, UR4, 0x8880, URZ ;  /* 0x0000888004047896 */ /* 0x002fc800080000ff */
[----:B------:R-:W-:-:S09]  /*01d0*/  UISETP.NE.AND UP0, UPT, UR4, URZ, UPT ;  /* 0x000000ff0400728c */ /* 0x000fd2000bf05270 */
[----:B0-----:R-:W-:Y:S05]  /*01e0*/  BRA.U UP0, `(.L_x_16) ;  /* 0x0000001100507547 */ /* 0x001fea000b800000 */
[----:B------:R-:W-:Y:S02]  /*01f0*/  ULOP3.LUT UR39, UR5, 0x3, URZ, 0xc0, !UPT ;  /* 0x0000000305277892 */ /* 0x000fe4000f8ec0ff */
[----:B------:R-:W-:-:S12]  /*0200*/  ULOP3.LUT UR38, UR5, 0x7ffffffc, URZ, 0xc0, !UPT ;  /* 0x7ffffffc05267892 */ /* 0x000fd8000f8ec0ff */
.L_x_21:
        /* <DEDUP_REMOVED lines=11> */
.L_x_18:
        /* <DEDUP_REMOVED lines=17> */
[----:B-1---5:R-:W-:Y:S05]  /*03d0*/  CALL.REL.NOINC R8 `(_cupy_boolrelextrema_1D_int64) ;  /* 0xfffffffc08087344 */ /* 0x022fea0003c3ffff */
        /* <DEDUP_REMOVED lines=10> */
[----:B-----5:R-:W-:Y:S05]  /*0480*/  CALL.REL.NOINC R8 `(_cupy_boolrelextrema_1D_int64) ;  /* 0xfffffff808dc7344 */ /* 0x020fea0003c3ffff */
        /* <DEDUP_REMOVED lines=22> */
[----:B-1---5:R-:W-:Y:S05]  /*05f0*/  CALL.REL.NOINC R8 `(_cupy_boolrelextrema_1D_int64) ;  /* 0xfffffff808807344 */ /* 0x022fea0003c3ffff */
        /* <DEDUP_REMOVED lines=92> */
.L_x_17:
        /* <DEDUP_REMOVED lines=21> */
[----:B-1----:R-:W-:Y:S05]  /*0d10*/  CALL.REL.NOINC R8 `(_cupy_boolrelextrema_1D_int64) ;  /* 0xfffffff008b87344 */ /* 0x002fea0003c3ffff */
        /* <DEDUP_REMOVED lines=10> */
[----:B01---5:R-:W-:Y:S05]  /*0dc0*/  CALL.REL.NOINC R8 `(_cupy_boolrelextrema_1D_int64) ;  /* 0xfffffff0088c7344 */ /* 0x023fea0003c3ffff */
        /* <DEDUP_REMOVED lines=36> */
[----:B------:R-:W-:Y:S01]  /*1010*/  ISETP.NE.AND P6, PT, R2, RZ, PT ;  /* 0x000000ff0200720c */ /* 0x000fe20003fc5270 */
[----:B------:R-:W-:Y:S01]  /*1020*/  VIADD R18, R18, 0x2 ;  /* 0x0000000212127836 */ /* 0x000fe20000000000 */
[----:B------:R-:W-:-:S04]  /*1030*/  LOP3.LUT R0, R4, 0x1, RZ, 0xc0, !PT ;  /* 0x0000000104007812 */ /* 0x000fc800078ec0ff */
[----:B------:R-:W-:-:S04]  /*1040*/  ISETP.EQ.U32.AND P0, PT, R0, 0x1, P6 ;  /* 0x000000010000780c */ /* 0x000fc80003702070 */
[----:B------:R-:W-:-:S09]  /*1050*/  SEL R19, RZ, 0x1, !P0 ;  /* 0x00000001ff137807 */ /* 0x000fd20004000000 */
.L_x_20:
        /* <DEDUP_REMOVED lines=32> */
[----:B------:R-:W-:-:S04]  /*1260*/  LOP3.LUT R4, R4, 0x1, RZ, 0xc0, !PT ;  /* 0x0000000104047812 */ /* 0x000fc800078ec0ff */
[----:B------:R-:W-:-:S04]  /*1270*/  ISETP.NE.U32.AND P0, PT, R4, 0x1, PT ;  /* 0x000000010400780c */ /* 0x000fc80003f05070 */
[----:B------:R-:W-:-:S04]  /*1280*/  ISETP.NE.AND P0, PT, R2, RZ, !P0 ;  /* 0x000000ff0200720c */ /* 0x000fc80004705270 */
[----:B------:R-:W-:-:S09]  /*1290*/  SEL R19, RZ, 0x1, !P0 ;  /* 0x00000001ff137807 */ /* 0x000fd20004000000 */
.L_x_19:
        /* <DEDUP_REMOVED lines=9> */
.L_x_16:
[----:B------:R-:W0:Y:S01]  /*1330*/  LDCU UR41, c[0x0][0x380] ;  /* 0x00007000ff2977ac */ /* 0x000e220008000800 */
[----:B------:R-:W-:Y:S02]  /*1340*/  ULOP3.LUT UR40, UR5, 0x3, URZ, 0xc0, !UPT ;  /* 0x0000000305287892 */ /* 0x000fe4000f8ec0ff */
[----:B------:R-:W-:Y:S02]  /*1350*/  ULOP3.LUT UR39, UR5, 0x7ffffffc, URZ, 0xc0, !UPT ;  /* 0x7ffffffc05277892 */ /* 0x000fe4000f8ec0ff */
[----:B------:R-:W-:-:S12]  /*1360*/  UIADD3 UR38, UPT, UPT, UR38, -0x1, URZ ;  /* 0xffffffff26267890 */ /* 0x000fd8000fffe0ff */
.L_x_26:
        /* <DEDUP_REMOVED lines=11> */
.L_x_23:
        /* <DEDUP_REMOVED lines=13> */
[----:B01---5:R-:W-:Y:S05]  /*14f0*/  CALL.REL.NOINC R8 `(_cupy_boolrelextrema_1D_int64) ;  /* 0xffffffe808c07344 */ /* 0x023fea0003c3ffff */
        /* <DEDUP_REMOVED lines=10> */
[----:B-----5:R-:W-:Y:S05]  /*15a0*/  CALL.REL.NOINC R8 `(_cupy_boolrelextrema_1D_int64) ;  /* 0xffffffe808947344 */ /* 0x020fea0003c3ffff */
        /* <DEDUP_REMOVED lines=30> */
[----:B-----5:R-:W-:Y:S05]  /*1790*/  CALL.REL.NOINC R8 `(_cupy_boolrelextrema_1D_int64) ;  /* 0xffffffe808187344 */ /* 0x020fea0003c3ffff */
        /* <DEDUP_REMOVED lines=16> */
[----:B-----5:R-:W-:Y:S05]  /*18a0*/  CALL.REL.NOINC R8 `(_cupy_boolrelextrema_1D_int64) ;  /* 0xffffffe408d47344 */ /* 0x020fea0003c3ffff */
        /* <DEDUP_REMOVED lines=52> */
.L_x_22:
        /* <DEDUP_REMOVED lines=17> */
[----:B012---:R-:W-:Y:S05]  /*1d00*/  CALL.REL.NOINC R8 `(_cupy_boolrelextrema_1D_int64) ;  /* 0xffffffe008bc7344 */ /* 0x007fea0003c3ffff */
        /* <DEDUP_REMOVED lines=48> */
.L_x_25:
        /* <DEDUP_REMOVED lines=32> */
.L_x_24:
        /* <DEDUP_REMOVED lines=9> */
        .type           $_cupy_boolrelextrema_1D_int64$_Z10less_equalIdEbT_S0_,@function
        .size           $_cupy_boolrelextrema_1D_int64$_Z10less_equalIdEbT_S0_,($_cupy_boolrelextrema_1D_int64$_Z10less_equalIfEbT_S0_ - $_cupy_boolrelextrema_1D_int64$_Z10less_equalIdEbT_S0_)
$_cupy_boolrelextrema_1D_int64$_Z10less_equalIdEbT_S0_:
        /* <DEDUP_REMOVED lines=8> */
[----:B--2---:R-:W-:Y:S06]  /*2320*/  RET.REL.NODEC R20 `(_cupy_boolrelextrema_1D_int64) ;  /* 0xffffffdc14347950 */ /* 0x004fec0003c3ffff */
        .type           $_cupy_boolrelextrema_1D_int64$_Z10less_equalIfEbT_S0_,@function
        .size           $_cupy_boolrelextrema_1D_int64$_Z10less_equalIfEbT_S0_,($_cupy_boolrelextrema_1D_int64$_Z10less_equalIiEbT_S0_ - $_cupy_boolrelextrema_1D_int64$_Z10less_equalIfEbT_S0_)
$_cupy_boolrelextrema_1D_int64$_Z10less_equalIfEbT_S0_:
[----:B------:R-:W-:-:S04]  /*2330*/  FSETP.GTU.AND P0, PT, R4, R5, PT ;  /* 0x000000050400720b */ /* 0x000fc80003f0c000 */
[----:B------:R-:W-:Y:S01]  /*2340*/  SEL R4, RZ, 0x1, P0 ;  /* 0x00000001ff047807 */ /* 0x000fe20000000000 */
[----:B------:R-:W-:Y:S08]  /*2350*/  RET.REL.NODEC R20 `(_cupy_boolrelextrema_1D_int64) ;  /* 0xffffffdc14287950 */ /* 0x000ff00003c3ffff */
        .type           $_cupy_boolrelextrema_1D_int64$_Z10less_equalIiEbT_S0_,@function
        .size           $_cupy_boolrelextrema_1D_int64$_Z10less_equalIiEbT_S0_,($_cupy_boolrelextrema_1D_int64$_Z10less_equalIlEbT_S0_ - $_cupy_boolrelextrema_1D_int64$_Z10less_equalIiEbT_S0_)
$_cupy_boolrelextrema_1D_int64$_Z10less_equalIiEbT_S0_:
[----:B------:R-:W-:-:S04]  /*2360*/  ISETP.GT.AND P0, PT, R4, R5, PT ;  /* 0x000000050400720c */ /* 0x000fc80003f04270 */
[----:B------:R-:W-:Y:S01]  /*2370*/  SEL R4, RZ, 0x1, P0 ;  /* 0x00000001ff047807 */ /* 0x000fe20000000000 */
[----:B------:R-:W-:Y:S08]  /*2380*/  RET.REL.NODEC R20 `(_cupy_boolrelextrema_1D_int64) ;  /* 0xffffffdc141c7950 */ /* 0x000ff00003c3ffff */
        .type           $_cupy_boolrelextrema_1D_int64$_Z10less_equalIlEbT_S0_,@function
        .size           $_cupy_boolrelextrema_1D_int64$_Z10less_equalIlEbT_S0_,($_cupy_boolrelextrema_1D_int64$_Z13greater_equalIdEbT_S0_ - $_cupy_boolrelextrema_1D_int64$_Z10less_equalIlEbT_S0_)
$_cupy_boolrelextrema_1D_int64$_Z10less_equalIlEbT_S0_:
[----:B------:R-:W-:-:S04]  /*2390*/  ISETP.GT.U32.AND P0, PT, R4, R6, PT ;  /* 0x000000060400720c */ /* 0x000fc80003f04070 */
[----:B------:R-:W-:-:S04]  /*23a0*/  ISETP.GT.AND.EX P0, PT, R5, R7, PT, P0 ;  /* 0x000000070500720c */ /* 0x000fc80003f04300 */
[----:B------:R-:W-:Y:S01]  /*23b0*/  SEL R4, RZ, 0x1, P0 ;  /* 0x00000001ff047807 */ /* 0x000fe20000000000 */
[----:B------:R-:W-:Y:S08]  /*23c0*/  RET.REL.NODEC R20 `(_cupy_boolrelextrema_1D_int64) ;  /* 0xffffffdc140c7950 */ /* 0x000ff00003c3ffff */
        .type           $_cupy_boolrelextrema_1D_int64$_Z13greater_equalIdEbT_S0_,@function
        .size           $_cupy_boolrelextrema_1D_int64$_Z13greater_equalIdEbT_S0_,($_cupy_boolrelextrema_1D_int64$_Z13greater_equalIfEbT_S0_ - $_cupy_boolrelextrema_1D_int64$_Z13greater_equalIdEbT_S0_)
$_cupy_boolrelextrema_1D_int64$_Z13greater_equalIdEbT_S0_:
        /* <DEDUP_REMOVED lines=8> */
[----:B--2---:R-:W-:Y:S06]  /*2450*/  RET.REL.NODEC R20 `(_cupy_boolrelextrema_1D_int64) ;  /* 0xffffffd814e87950 */ /* 0x004fec0003c3ffff */
        .type           $_cupy_boolrelextrema_1D_int64$_Z13greater_equalIfEbT_S0_,@function
        .size           $_cupy_boolrelextrema_1D_int64$_Z13greater_equalIfEbT_S0_,($_cupy_boolrelextrema_1D_int64$_Z13greater_equalIiEbT_S0_ - $_cupy_boolrelextrema_1D_int64$_Z13greater_equalIfEbT_S0_)
$_cupy_boolrelextrema_1D_int64$_Z13greater_equalIfEbT_S0_:
[----:B------:R-:W-:-:S04]  /*2460*/  FSETP.GE.AND P0, PT, R4, R5, PT ;  /* 0x000000050400720b */ /* 0x000fc80003f06000 */
[----:B------:R-:W-:Y:S01]  /*2470*/  SEL R4, RZ, 0x1, !P0 ;  /* 0x00000001ff047807 */ /* 0x000fe20004000000 */
[----:B------:R-:W-:Y:S08]  /*2480*/  RET.REL.NODEC R20 `(_cupy_boolrelextrema_1D_int64) ;  /* 0xffffffd814dc7950 */ /* 0x000ff00003c3ffff */
        .type           $_cupy_boolrelextrema_1D_int64$_Z13greater_equalIiEbT_S0_,@function
        .size           $_cupy_boolrelextrema_1D_int64$_Z13greater_equalIiEbT_S0_,($_cupy_boolrelextrema_1D_int64$_Z13greater_equalIlEbT_S0_ - $_cupy_boolrelextrema_1D_int64$_Z13greater_equalIiEbT_S0_)
$_cupy_boolrelextrema_1D_int64$_Z13greater_equalIiEbT_S0_:
[----:B------:R-:W-:-:S04]  /*2490*/  ISETP.GE.AND P0, PT, R4, R5, PT ;  /* 0x000000050400720c */ /* 0x000fc80003f06270 */
[----:B------:R-:W-:Y:S01]  /*24a0*/  SEL R4, RZ, 0x1, !P0 ;  /* 0x00000001ff047807 */ /* 0x000fe20004000000 */
[----:B------:R-:W-:Y:S08]  /*24b0*/  RET.REL.NODEC R20 `(_cupy_boolrelextrema_1D_int64) ;  /* 0xffffffd814d07950 */ /* 0x000ff00003c3ffff */
        .type           $_cupy_boolrelextrema_1D_int64$_Z13greater_equalIlEbT_S0_,@function
        .size           $_cupy_boolrelextrema_1D_int64$_Z13greater_equalIlEbT_S0_,($_cupy_boolrelextrema_1D_int64$_Z4lessIdEbT_S0_ - $_cupy_boolrelextrema_1D_int64$_Z13greater_equalIlEbT_S0_)
$_cupy_boolrelextrema_1D_int64$_Z13greater_equalIlEbT_S0_:
[----:B------:R-:W-:-:S04]  /*24c0*/  ISETP.GE.U32.AND P0, PT, R4, R6, PT ;  /* 0x000000060400720c */ /* 0x000fc80003f06070 */
[----:B------:R-:W-:-:S04]  /*24d0*/  ISETP.GE.AND.EX P0, PT, R5, R7, PT, P0 ;  /* 0x000000070500720c */ /* 0x000fc80003f06300 */
[----:B------:R-:W-:Y:S01]  /*24e0*/  SEL R4, RZ, 0x1, !P0 ;  /* 0x00000001ff047807 */ /* 0x000fe20004000000 */
[----:B------:R-:W-:Y:S08]  /*24f0*/  RET.REL.NODEC R20 `(_cupy_boolrelextrema_1D_int64) ;  /* 0xffffffd814c07950 */ /* 0x000ff00003c3ffff */
        .type           $_cupy_boolrelextrema_1D_int64$_Z4lessIdEbT_S0_,@function
        .size           $_cupy_boolrelextrema_1D_int64$_Z4lessIdEbT_S0_,($_cupy_boolrelextrema_1D_int64$_Z4lessIfEbT_S0_ - $_cupy_boolrelextrema_1D_int64$_Z4lessIdEbT_S0_)
$_cupy_boolrelextrema_1D_int64$_Z4lessIdEbT_S0_:
        /* <DEDUP_REMOVED lines=8> */
[----:B--2---:R-:W-:Y:S06]  /*2580*/  RET.REL.NODEC R20 `(_cupy_boolrelextrema_1D_int64) ;  /* 0xffffffd8149c7950 */ /* 0x004fec0003c3ffff */
        .type           $_cupy_boolrelextrema_1D_int64$_Z4lessIfEbT_S0_,@function
        .size           $_cupy_boolrelextrema_1D_int64$_Z4lessIfEbT_S0_,($_cupy_boolrelextrema_1D_int64$_Z4lessIiEbT_S0_ - $_cupy_boolrelextrema_1D_int64$_Z4lessIfEbT_S0_)
$_cupy_boolrelextrema_1D_int64$_Z4lessIfEbT_S0_:
[----:B------:R-:W-:-:S04]  /*2590*/  FSETP.GEU.AND P0, PT, R4, R5, PT ;  /* 0x000000050400720b */ /* 0x000fc80003f0e000 */
[----:B------:R-:W-:Y:S01]  /*25a0*/  SEL R4, RZ, 0x1, P0 ;  /* 0x00000001ff047807 */ /* 0x000fe20000000000 */
[----:B------:R-:W-:Y:S08]  /*25b0*/  RET.REL.NODEC R20 `(_cupy_boolrelextrema_1D_int64) ;  /* 0xffffffd814907950 */ /* 0x000ff00003c3ffff */
        .type           $_cupy_boolrelextrema_1D_int64$_Z4lessIiEbT_S0_,@function
        .size           $_cupy_boolrelextrema_1D_int64$_Z4lessIiEbT_S0_,($_cupy_boolrelextrema_1D_int64$_Z4lessIlEbT_S0_ - $_cupy_boolrelextrema_1D_int64$_Z4lessIiEbT_S0_)
$_cupy_boolrelextrema_1D_int64$_Z4lessIiEbT_S0_:
[----:B------:R-:W-:-:S04]  /*25c0*/  ISETP.GE.AND P0, PT, R4, R5, PT ;  /* 0x000000050400720c */ /* 0x000fc80003f06270 */
[----:B------:R-:W-:Y:S01]  /*25d0*/  SEL R4, RZ, 0x1, P0 ;  /* 0x00000001ff047807 */ /* 0x000fe20000000000 */
[----:B------:R-:W-:Y:S08]  /*25e0*/  RET.REL.NODEC R20 `(_cupy_boolrelextrema_1D_int64) ;  /* 0xffffffd814847950 */ /* 0x000ff00003c3ffff */
        .type           $_cupy_boolrelextrema_1D_int64$_Z4lessIlEbT_S0_,@function
        .size           $_cupy_boolrelextrema_1D_int64$_Z4lessIlEbT_S0_,($_cupy_boolrelextrema_1D_int64$_Z5equalIdEbT_S0_ - $_cupy_boolrelextrema_1D_int64$_Z4lessIlEbT_S0_)
$_cupy_boolrelextrema_1D_int64$_Z4lessIlEbT_S0_:
[----:B------:R-:W-:-:S04]  /*25f0*/  ISETP.GE.U32.AND P0, PT, R4, R6, PT ;  /* 0x000000060400720c */ /* 0x000fc80003f06070 */
[----:B------:R-:W-:-:S04]  /*2600*/  ISETP.GE.AND.EX P0, PT, R5, R7, PT, P0 ;  /* 0x000000070500720c */ /* 0x000fc80003f06300 */
[----:B------:R-:W-:Y:S01]  /*2610*/  SEL R4, RZ, 0x1, P0 ;  /* 0x00000001ff047807 */ /* 0x000fe20000000000 */
[----:B------:R-:W-:Y:S08]  /*2620*/  RET.REL.NODEC R20 `(_cupy_boolrelextrema_1D_int64) ;  /* 0xffffffd814747950 */ /* 0x000ff00003c3ffff */
        .type           $_cupy_boolrelextrema_1D_int64$_Z5equalIdEbT_S0_,@function
        .size           $_cupy_boolrelextrema_1D_int64$_Z5equalIdEbT_S0_,($_cupy_boolrelextrema_1D_int64$_Z5equalIfEbT_S0_ - $_cupy_boolrelextrema_1D_int64$_Z5equalIdEbT_S0_)
$_cupy_boolrelextrema_1D_int64$_Z5equalIdEbT_S0_:
        /* <DEDUP_REMOVED lines=8> */
[----:B--2---:R-:W-:Y:S06]  /*26b0*/  RET.REL.NODEC R20 `(_cupy_boolrelextrema_1D_int64) ;  /* 0xffffffd814507950 */ /* 0x004fec0003c3ffff */
        .type           $_cupy_boolrelextrema_1D_int64$_Z5equalIfEbT_S0_,@function
        .size           $_cupy_boolrelextrema_1D_int64$_Z5equalIfEbT_S0_,($_cupy_boolrelextrema_1D_int64$_Z5equalIiEbT_S0_ - $_cupy_boolrelextrema_1D_int64$_Z5equalIfEbT_S0_)
$_cupy_boolrelextrema_1D_int64$_Z5equalIfEbT_S0_:
[----:B------:R-:W-:-:S04]  /*26c0*/  FSETP.NEU.AND P0, PT, R4, R5, PT ;  /* 0x000000050400720b */ /* 0x000fc80003f0d000 */
[----:B------:R-:W-:Y:S01]  /*26d0*/  SEL R4, RZ, 0x1, P0 ;  /* 0x00000001ff047807 */ /* 0x000fe20000000000 */
[----:B------:R-:W-:Y:S08]  /*26e0*/  RET.REL.NODEC R20 `(_cupy_boolrelextrema_1D_int64) ;  /* 0xffffffd814447950 */ /* 0x000ff00003c3ffff */
        .type           $_cupy_boolrelextrema_1D_int64$_Z5equalIiEbT_S0_,@function
        .size           $_cupy_boolrelextrema_1D_int64$_Z5equalIiEbT_S0_,($_cupy_boolrelextrema_1D_int64$_Z5equalIlEbT_S0_ - $_cupy_boolrelextrema_1D_int64$_Z5equalIiEbT_S0_)
$_cupy_boolrelextrema_1D_int64$_Z5equalIiEbT_S0_:
[----:B------:R-:W-:-:S04]  /*26f0*/  ISETP.NE.AND P0, PT, R4, R5, PT ;  /* 0x000000050400720c */ /* 0x000fc80003f05270 */
[----:B------:R-:W-:Y:S01]  /*2700*/  SEL R4, RZ, 0x1, P0 ;  /* 0x00000001ff047807 */ /* 0x000fe20000000000 */
[----:B------:R-:W-:Y:S08]  /*2710*/  RET.REL.NODEC R20 `(_cupy_boolrelextrema_1D_int64) ;  /* 0xffffffd814387950 */ /* 0x000ff00003c3ffff */
        .type           $_cupy_boolrelextrema_1D_int64$_Z5equalIlEbT_S0_,@function
        .size           $_cupy_boolrelextrema_1D_int64$_Z5equalIlEbT_S0_,($_cupy_boolrelextrema_1D_int64$_Z7greaterIdEbT_S0_ - $_cupy_boolrelextrema_1D_int64$_Z5equalIlEbT_S0_)
$_cupy_boolrelextrema_1D_int64$_Z5equalIlEbT_S0_:
[----:B------:R-:W-:-:S04]  /*2720*/  ISETP.NE.U32.AND P0, PT, R4, R6, PT ;  /* 0x000000060400720c */ /* 0x000fc80003f05070 */
[----:B------:R-:W-:-:S04]  /*2730*/  ISETP.NE.AND.EX P0, PT, R5, R7, PT, P0 ;  /* 0x000000070500720c */ /* 0x000fc80003f05300 */
[----:B------:R-:W-:Y:S01]  /*2740*/  SEL R4, RZ, 0x1, P0 ;  /* 0x00000001ff047807 */ /* 0x000fe20000000000 */
[----:B------:R-:W-:Y:S08]  /*2750*/  RET.REL.NODEC R20 `(_cupy_boolrelextrema_1D_int64) ;  /* 0xffffffd814287950 */ /* 0x000ff00003c3ffff */
        .type           $_cupy_boolrelextrema_1D_int64$_Z7greaterIdEbT_S0_,@function
        .size           $_cupy_boolrelextrema_1D_int64$_Z7greaterIdEbT_S0_,($_cupy_boolrelextrema_1D_int64$_Z7greaterIfEbT_S0_ - $_cupy_boolrelextrema_1D_int64$_Z7greaterIdEbT_S0_)
$_cupy_boolrelextrema_1D_int64$_Z7greaterIdEbT_S0_:
        /* <DEDUP_REMOVED lines=8> */
[----:B--2---:R-:W-:Y:S06]  /*27e0*/  RET.REL.NODEC R20 `(_cupy_boolrelextrema_1D_int64) ;  /* 0xffffffd814047950 */ /* 0x004fec0003c3ffff */
        .type           $_cupy_boolrelextrema_1D_int64$_Z7greaterIfEbT_S0_,@function
        .size           $_cupy_boolrelextrema_1D_int64$_Z7greaterIfEbT_S0_,($_cupy_boolrelextrema_1D_int64$_Z7greaterIiEbT_S0_ - $_cupy_boolrelextrema_1D_int64$_Z7greaterIfEbT_S0_)
$_cupy_boolrelextrema_1D_int64$_Z7greaterIfEbT_S0_:
[----:B------:R-:W-:-:S04]  /*27f0*/  FSETP.GT.AND P0, PT, R4, R5, PT ;  /* 0x000000050400720b */ /* 0x000fc80003f04000 */
[----:B------:R-:W-:Y:S01]  /*2800*/  SEL R4, RZ, 0x1, !P0 ;  /* 0x00000001ff047807 */ /* 0x000fe20004000000 */
[----:B------:R-:W-:Y:S08]  /*2810*/  RET.REL.NODEC R20 `(_cupy_boolrelextrema_1D_int64) ;  /* 0xffffffd414f87950 */ /* 0x000ff00003c3ffff */
        .type           $_cupy_boolrelextrema_1D_int64$_Z7greaterIiEbT_S0_,@function
        .size           $_cupy_boolrelextrema_1D_int64$_Z7greaterIiEbT_S0_,($_cupy_boolrelextrema_1D_int64$_Z7greaterIlEbT_S0_ - $_cupy_boolrelextrema_1D_int64$_Z7greaterIiEbT_S0_)
$_cupy_boolrelextrema_1D_int64$_Z7greaterIiEbT_S0_:
[----:B------:R-:W-:-:S04]  /*2820*/  ISETP.GT.AND P0, PT, R4, R5, PT ;  /* 0x000000050400720c */ /* 0x000fc80003f04270 */
[----:B------:R-:W-:Y:S01]  /*2830*/  SEL R4, RZ, 0x1, !P0 ;  /* 0x00000001ff047807 */ /* 0x000fe20004000000 */
[----:B------:R-:W-:Y:S08]  /*2840*/  RET.REL.NODEC R20 `(_cupy_boolrelextrema_1D_int64) ;  /* 0xffffffd414ec7950 */ /* 0x000ff00003c3ffff */
        .type           $_cupy_boolrelextrema_1D_int64$_Z7greaterIlEbT_S0_,@function
        .size           $_cupy_boolrelextrema_1D_int64$_Z7greaterIlEbT_S0_,($_cupy_boolrelextrema_1D_int64$_Z9not_equalIdEbT_S0_ - $_cupy_boolrelextrema_1D_int64$_Z7greaterIlEbT_S0_)
$_cupy_boolrelextrema_1D_int64$_Z7greaterIlEbT_S0_:
[----:B------:R-:W-:-:S04]  /*2850*/  ISETP.GT.U32.AND P0, PT, R4, R6, PT ;  /* 0x000000060400720c */ /* 0x000fc80003f04070 */
[----:B------:R-:W-:-:S04]  /*2860*/  ISETP.GT.AND.EX P0, PT, R5, R7, PT, P0 ;  /* 0x000000070500720c */ /* 0x000fc80003f04300 */
[----:B------:R-:W-:Y:S01]  /*2870*/  SEL R4, RZ, 0x1, !P0 ;  /* 0x00000001ff047807 */ /* 0x000fe20004000000 */
[----:B------:R-:W-:Y:S08]  /*2880*/  RET.REL.NODEC R20 `(_cupy_boolrelextrema_1D_int64) ;  /* 0xffffffd414dc7950 */ /* 0x000ff00003c3ffff */
        .type           $_cupy_boolrelextrema_1D_int64$_Z9not_equalIdEbT_S0_,@function
        .size           $_cupy_boolrelextrema_1D_int64$_Z9not_equalIdEbT_S0_,($_cupy_boolrelextrema_1D_int64$_Z9not_equalIfEbT_S0_ - $_cupy_boolrelextrema_1D_int64$_Z9not_equalIdEbT_S0_)
$_cupy_boolrelextrema_1D_int64$_Z9not_equalIdEbT_S0_:
        /* <DEDUP_REMOVED lines=8> */
[----:B--2---:R-:W-:Y:S06]  /*2910*/  RET.REL.NODEC R20 `(_cupy_boolrelextrema_1D_int64) ;  /* 0xffffffd414b87950 */ /* 0x004fec0003c3ffff */
        .type           $_cupy_boolrelextrema_1D_int64$_Z9not_equalIfEbT_S0_,@function
        .size           $_cupy_boolrelextrema_1D_int64$_Z9not_equalIfEbT_S0_,($_cupy_boolrelextrema_1D_int64$_Z9not_equalIiEbT_S0_ - $_cupy_boolrelextrema_1D_int64$_Z9not_equalIfEbT_S0_)
$_cupy_boolrelextrema_1D_int64$_Z9not_equalIfEbT_S0_:
[----:B------:R-:W-:-:S04]  /*2920*/  FSETP.NEU.AND P0, PT, R4, R5, PT ;  /* 0x000000050400720b */ /* 0x000fc80003f0d000 */
[----:B------:R-:W-:Y:S01]  /*2930*/  SEL R4, RZ, 0x1, !P0 ;  /* 0x00000001ff047807 */ /* 0x000fe20004000000 */
[----:B------:R-:W-:Y:S08]  /*2940*/  RET.REL.NODEC R20 `(_cupy_boolrelextrema_1D_int64) ;  /* 0xffffffd414ac7950 */ /* 0x000ff00003c3ffff */
        .type           $_cupy_boolrelextrema_1D_int64$_Z9not_equalIiEbT_S0_,@function
        .size           $_cupy_boolrelextrema_1D_int64$_Z9not_equalIiEbT_S0_,($_cupy_boolrelextrema_1D_int64$_Z9not_equalIlEbT_S0_ - $_cupy_boolrelextrema_1D_int64$_Z9not_equalIiEbT_S0_)
$_cupy_boolrelextrema_1D_int64$_Z9not_equalIiEbT_S0_:
[----:B------:R-:W-:-:S04]  /*2950*/  ISETP.NE.AND P0, PT, R4, R5, PT ;  /* 0x000000050400720c */ /* 0x000fc80003f05270 */
[----:B------:R-:W-:Y:S01]  /*2960*/  SEL R4, RZ, 0x1, !P0 ;  /* 0x00000001ff047807 */ /* 0x000fe20004000000 */
[----:B------:R-:W-:Y:S08]  /*2970*/  RET.REL.NODEC R20 `(_cupy_boolrelextrema_1D_int64) ;  /* 0xffffffd414a07950 */ /* 0x000ff00003c3ffff */
        .type           $_cupy_boolrelextrema_1D_int64$_Z9not_equalIlEbT_S0_,@function
        .size           $_cupy_boolrelextrema_1D_int64$_Z9not_equalIlEbT_S0_,(.L_x_159 - $_cupy_boolrelextrema_1D_int64$_Z9not_equalIlEbT_S0_)
$_cupy_boolrelextrema_1D_int64$_Z9not_equalIlEbT_S0_:
[----:B------:R-:W-:-:S04]  /*2980*/  ISETP.NE.U32.AND P0, PT, R4, R6, PT ;  /* 0x000000060400720c */ /* 0x000fc80003f05070 */
[----:B------:R-:W-:-:S04]  /*2990*/  ISETP.NE.AND.EX P0, PT, R5, R7, PT, P0 ;  /* 0x000000070500720c */ /* 0x000fc80003f05300 */
[----:B------:R-:W-:Y:S01]  /*29a0*/  SEL R4, RZ, 0x1, !P0 ;  /* 0x00000001ff047807 */ /* 0x000fe20004000000 */
[----:B------:R-:W-:Y:S08]  /*29b0*/  RET.REL.NODEC R20 `(_cupy_boolrelextrema_1D_int64) ;  /* 0xffffffd414907950 */ /* 0x000ff00003c3ffff */
.L_x_27:
        /* <DEDUP_REMOVED lines=12> */
.L_x_159:


//--------------------- .text._cupy_boolrelextrema_2D_float64 --------------------------
	.section	.text._cupy_boolrelextrema_2D_float64,"ax",@progbits
	.align	128
        .global         _cupy_boolrelextrema_2D_float64
        .type           _cupy_boolrelextrema_2D_float64,@function
        .size           _cupy_boolrelextrema_2D_float64,(.L_x_183 - _cupy_boolrelextrema_2D_float64)
        .other          _cupy_boolrelextrema_2D_float64,@"STO_CUDA_ENTRY STV_DEFAULT"
_cupy_boolrelextrema_2D_float64:
.text._cupy_boolrelextrema_2D_float64:
        /* <DEDUP_REMOVED lines=19> */
.L_x_29:
[----:B0-----:R-:W-:-:S04]  /*0130*/  IADD3 R2, P0, PT, R23, UR4, RZ ;  /* 0x0000000417027c10 */ /* 0x001fc8000ff1e0ff */
[----:B------:R-:W-:Y:S01]  /*0140*/  LEA.HI.X.SX32 R3, R23, UR5, 0x1, P0 ;  /* 0x0000000517037c11 */ /* 0x000fe200080f0eff */
[----:B------:R-:W-:-:S04]  /*0150*/  IMAD.IADD R23, R22, 0x1, R23 ;  /* 0x0000000116177824 */ /* 0x000fc800078e0217 */
[----:B------:R1:W-:Y:S01]  /*0160*/  STG.E.U8 desc[UR36][R2.64], R0 ;  /* 0x0000000002007986 */ /* 0x0003e2000c101124 */
[----:B------:R-:W-:-:S13]  /*0170*/  ISETP.GE.AND P0, PT, R23, UR38, PT ;  /* 0x0000002617007c0c */ /* 0x000fda000bf06270 */
[----:B-1----:R-:W-:Y:S05]  /*0180*/  @!P0 BRA `(.L_x_29) ;  /* 0xfffffffc00e88947 */ /* 0x002fea000383ffff */
[----:B------:R-:W-:Y:S05]  /*0190*/  EXIT ;  /* 0x000000000000794d */ /* 0x000fea0003800000 */
.L_x_28:
[----:B------:R0:W5:Y:S01]  /*01a0*/  LDG.E.CONSTANT R24, desc[UR36][R24.64] ;  /* 0x0000002418187981 */ /* 0x000162000c1e9900 */
[----:B------:R-:W1:Y:S02]  /*01b0*/  LDCU.U8 UR4, c[0x0][0x388] ;  /* 0x00007100ff0477ac */ /* 0x000e640008000000 */
[----:B-1----:R-:W-:-:S04]  /*01c0*/  UPRMT UR4, UR4, 0x8880, URZ ;  /* 0x0000888004047896 */ /* 0x002fc800080000ff */
[----:B------:R-:W-:-:S09]  /*01d0*/  UISETP.NE.AND UP0, UPT, UR4, URZ, UPT ;  /* 0x000000ff0400728c */ /* 0x000fd2000bf05270 */
[----:B0-----:R-:W-:Y:S05]  /*01e0*/  BRA.U UP0, `(.L_x_30) ;  /* 0x0000001100507547 */ /* 0x001fea000b800000 */
[----:B------:R-:W-:Y:S02]  /*01f0*/  ULOP3.LUT UR39, UR5, 0x3, URZ, 0xc0, !UPT ;  /* 0x0000000305277892 */ /* 0x000fe4000f8ec0ff */
[----:B------:R-:W-:-:S12]  /*0200*/  ULOP3.LUT UR38, UR5, 0x7ffffffc, URZ, 0xc0, !UPT ;  /* 0x7ffffffc05267892 */ /* 0x000fd8000f8ec0ff */
.L_x_35:
        /* <DEDUP_REMOVED lines=11> */
.L_x_32:
        /* <DEDUP_REMOVED lines=17> */
[----:B-1---5:R-:W-:Y:S05]  /*03d0*/  CALL.REL.NOINC R8 `(_cupy_boolrelextrema_2D_float64) ;  /* 0xfffffffc08087344 */ /* 0x022fea0003c3ffff */
        /* <DEDUP_REMOVED lines=10> */
[----:B-----5:R-:W-:Y:S05]  /*0480*/  CALL.REL.NOINC R8 `(_cupy_boolrelextrema_2D_float64) ;  /* 0xfffffff808dc7344 */ /* 0x020fea0003c3ffff */
        /* <DEDUP_REMOVED lines=22> */
[----:B-1---5:R-:W-:Y:S05]  /*05f0*/  CALL.REL.NOINC R8 `(_cupy_boolrelextrema_2D_float64) ;  /* 0xfffffff808807344 */ /* 0x022fea0003c3ffff */
        /* <DEDUP_REMOVED lines=92> */
.L_x_31:
        /* <DEDUP_REMOVED lines=21> */
[----:B-1----:R-:W-:Y:S05]  /*0d10*/  CALL.REL.NOINC R8 `(_cupy_boolrelextrema_2D_float64) ;  /* 0xfffffff008b87344 */ /* 0x002fea0003c3ffff */
        /* <DEDUP_REMOVED lines=10> */
[----:B01---5:R-:W-:Y:S05]  /*0dc0*/  CALL.REL.NOINC R8 `(_cupy_boolrelextrema_2D_float64) ;  /* 0xfffffff0088c7344 */ /* 0x023fea0003c3ffff */
        /* <DEDUP_REMOVED lines=36> */
[----:B------:R-:W-:Y:S01]  /*1010*/  ISETP.NE.AND P6, PT, R2, RZ, PT ;  /* 0x000000ff0200720c */ /* 0x000fe20003fc5270 */
[----:B------:R-:W-:Y:S01]  /*1020*/  VIADD R18, R18, 0x2 ;  /* 0x0000000212127836 */ /* 0x000fe20000000000 */
[----:B------:R-:W-:-:S04]  /*1030*/  LOP3.LUT R0, R4, 0x1, RZ, 0xc0, !PT ;  /* 0x0000000104007812 */ /* 0x000fc800078ec0ff */
[----:B------:R-:W-:-:S04]  /*1040*/  ISETP.EQ.U32.AND P0, PT, R0, 0x1, P6 ;  /* 0x000000010000780c */ /* 0x000fc80003702070 */
[----:B------:R-:W-:-:S09]  /*1050*/  SEL R19, RZ, 0x1, !P0 ;  /* 0x00000001ff137807 */ /* 0x000fd20004000000 */
.L_x_34:
        /* <DEDUP_REMOVED lines=32> */
[----:B------:R-:W-:-:S04]  /*1260*/  LOP3.LUT R4, R4, 0x1, RZ, 0xc0, !PT ;  /* 0x0000000104047812 */ /* 0x000fc800078ec0ff */
[----:B------:R-:W-:-:S04]  /*1270*/  ISETP.NE.U32.AND P0, PT, R4, 0x1, PT ;  /* 0x000000010400780c */ /* 0x000fc80003f05070 */
[----:B------:R-:W-:-:S04]  /*1280*/  ISETP.NE.AND P0, PT, R2, RZ, !P0 ;  /* 0x000000ff0200720c */ /* 0x000fc80004705270 */
[----:B------:R-:W-:-:S09]  /*1290*/  SEL R19, RZ, 0x1, !P0 ;  /* 0x00000001ff137807 */ /* 0x000fd20004000000 */
.L_x_33:
        /* <DEDUP_REMOVED lines=9> */
.L_x_30:
[----:B------:R-:W0:Y:S01]  /*1330*/  LDCU UR41, c[0x0][0x380] ;  /* 0x00007000ff2977ac */ /* 0x000e220008000800 */
[----:B------:R-:W-:Y:S02]  /*1340*/  ULOP3.LUT UR40, UR5, 0x3, URZ, 0xc0, !UPT ;  /* 0x0000000305287892 */ /* 0x000fe4000f8ec0ff */
[----:B------:R-:W-:Y:S02]  /*1350*/  ULOP3.LUT UR39, UR5, 0x7ffffffc, URZ, 0xc0, !UPT ;  /* 0x7ffffffc05277892 */ /* 0x000fe4000f8ec0ff */
[----:B------:R-:W-:-:S12]  /*1360*/  UIADD3 UR38, UPT, UPT, UR38, -0x1, URZ ;  /* 0xffffffff26267890 */ /* 0x000fd8000fffe0ff */
.L_x_40:
        /* <DEDUP_REMOVED lines=11> */
.L_x_37:
        /* <DEDUP_REMOVED lines=13> */
[----:B01---5:R-:W-:Y:S05]  /*14f0*/  CALL.REL.NOINC R8 `(_cupy_boolrelextrema_2D_float64) ;  /* 0xffffffe808c07344 */ /* 0x023fea0003c3ffff */
        /* <DEDUP_REMOVED lines=10> */
[----:B-----5:R-:W-:Y:S05]  /*15a0*/  CALL.REL.NOINC R8 `(_cupy_boolrelextrema_2D_float64) ;  /* 0xffffffe808947344 */ /* 0x020fea0003c3ffff */
        /* <DEDUP_REMOVED lines=30> */
[----:B-----5:R-:W-:Y:S05]  /*1790*/  CALL.REL.NOINC R8 `(_cupy_boolrelextrema_2D_float64) ;  /* 0xffffffe808187344 */ /* 0x020fea0003c3ffff */
        /* <DEDUP_REMOVED lines=16> */
[----:B-----5:R-:W-:Y:S05]  /*18a0*/  CALL.REL.NOINC R8 `(_cupy_boolrelextrema_2D_float64) ;  /* 0xffffffe408d47344 */ /* 0x020fea0003c3ffff */
        /* <DEDUP_REMOVED lines=52> */
.L_x_36:
        /* <DEDUP_REMOVED lines=17> */
[----:B012---:R-:W-:Y:S05]  /*1d00*/  CALL.REL.NOINC R8 `(_cupy_boolrelextrema_2D_float64) ;  /* 0xffffffe008bc7344 */ /* 0x007fea0003c3ffff */
        /* <DEDUP_REMOVED lines=48> */
.L_x_39:
        /* <DEDUP_REMOVED lines=32> */
.L_x_38:
        /* <DEDUP_REMOVED lines=9> */
        .type           $_cupy_boolrelextrema_2D_float64$_Z10less_equalIdEbT_S0_,@function
        .size           $_cupy_boolrelextrema_2D_float64$_Z10less_equalIdEbT_S0_,($_cupy_boolrelextrema_2D_float64$_Z10less_equalIfEbT_S0_ - $_cupy_boolrelextrema_2D_float64$_Z10less_equalIdEbT_S0_)
$_cupy_boolrelextrema_2D_float64$_Z10less_equalIdEbT_S0_:
        /* <DEDUP_REMOVED lines=8> */
[----:B--2---:R-:W-:Y:S06]  /*2320*/  RET.REL.NODEC R20 `(_cupy_boolrelextrema_2D_float64) ;  /* 0xffffffdc14347950 */ /* 0x004fec0003c3ffff */
        .type           $_cupy_boolrelextrema_2D_float64$_Z10less_equalIfEbT_S0_,@function
        .size           $_cupy_boolrelextrema_2D_float64$_Z10less_equalIfEbT_S0_,($_cupy_boolrelextrema_2D_float64$_Z10less_equalIiEbT_S0_ - $_cupy_boolrelextrema_2D_float64$_Z10less_equalIfEbT_S0_)
$_cupy_boolrelextrema_2D_float64$_Z10less_equalIfEbT_S0_:
[----:B------:R-:W-:-:S04]  /*2330*/  FSETP.GTU.AND P0, PT, R4, R5, PT ;  /* 0x000000050400720b */ /* 0x000fc80003f0c000 */
[----:B------:R-:W-:Y:S01]  /*2340*/  SEL R4, RZ, 0x1, P0 ;  /* 0x00000001ff047807 */ /* 0x000fe20000000000 */
[----:B------:R-:W-:Y:S08]  /*2350*/  RET.REL.NODEC R20 `(_cupy_boolrelextrema_2D_float64) ;  /* 0xffffffdc14287950 */ /* 0x000ff00003c3ffff */
        .type           $_cupy_boolrelextrema_2D_float64$_Z10less_equalIiEbT_S0_,@function
        .size           $_cupy_boolrelextrema_2D_float64$_Z10less_equalIiEbT_S0_,($_cupy_boolrelextrema_2D_float64$_Z10less_equalIlEbT_S0_ - $_cupy_boolrelextrema_2D_float64$_Z10less_equalIiEbT_S0_)
$_cupy_boolrelextrema_2D_float64$_Z10less_equalIiEbT_S0_:
[----:B------:R-:W-:-:S04]  /*2360*/  ISETP.GT.AND P0, PT, R4, R5, PT ;  /* 0x000000050400720c */ /* 0x000fc80003f04270 */
[----:B------:R-:W-:Y:S01]  /*2370*/  SEL R4, RZ, 0x1, P0 ;  /* 0x00000001ff047807 */ /* 0x000fe20000000000 */
[----:B------:R-:W-:Y:S08]  /*2380*/  RET.REL.NODEC R20 `(_cupy_boolrelextrema_2D_float64) ;  /* 0xffffffdc141c7950 */ /* 0x000ff00003c3ffff */
        .type           $_cupy_boolrelextrema_2D_float64$_Z10less_equalIlEbT_S0_,@function
        .size           $_cupy_boolrelextrema_2D_float64$_Z10less_equalIlEbT_S0_,($_cupy_boolrelextrema_2D_float64$_Z13greater_equalIdEbT_S0_ - $_cupy_boolrelextrema_2D_float64$_Z10less_equalIlEbT_S0_)
$_cupy_boolrelextrema_2D_float64$_Z10less_equalIlEbT_S0_:
[----:B------:R-:W-:-:S04]  /*2390*/  ISETP.GT.U32.AND P0, PT, R4, R6, PT ;  /* 0x000000060400720c */ /* 0x000fc80003f04070 */
[----:B------:R-:W-:-:S04]  /*23a0*/  ISETP.GT.AND.EX P0, PT, R5, R7, PT, P0 ;  /* 0x000000070500720c */ /* 0x000fc80003f04300 */
[----:B------:R-:W-:Y:S01]  /*23b0*/  SEL R4, RZ, 0x1, P0 ;  /* 0x00000001ff047807 */ /* 0x000fe20000000000 */
[----:B------:R-:W-:Y:S08]  /*23c0*/  RET.REL.NODEC R20 `(_cupy_boolrelextrema_2D_float64) ;  /* 0xffffffdc140c7950 */ /* 0x000ff00003c3ffff */
        .type           $_cupy_boolrelextrema_2D_float64$_Z13greater_equalIdEbT_S0_,@function
        .size           $_cupy_boolrelextrema_2D_float64$_Z13greater_equalIdEbT_S0_,($_cupy_boolrelextrema_2D_float64$_Z13greater_equalIfEbT_S0_ - $_cupy_boolrelextrema_2D_float64$_Z13greater_equalIdEbT_S0_)
$_cupy_boolrelextrema_2D_float64$_Z13greater_equalIdEbT_S0_:
        /* <DEDUP_REMOVED lines=8> */
[----:B--2---:R-:W-:Y:S06]  /*2450*/  RET.REL.NODEC R20 `(_cupy_boolrelextrema_2D_float64) ;  /* 0xffffffd814e87950 */ /* 0x004fec0003c3ffff */
        .type           $_cupy_boolrelextrema_2D_float64$_Z13greater_equalIfEbT_S0_,@function
        .size           $_cupy_boolrelextrema_2D_float64$_Z13greater_equalIfEbT_S0_,($_cupy_boolrelextrema_2D_float64$_Z13greater_equalIiEbT_S0_ - $_cupy_boolrelextrema_2D_float64$_Z13greater_equalIfEbT_S0_)
$_cupy_boolrelextrema_2D_float64$_Z13greater_equalIfEbT_S0_:
[----:B------:R-:W-:-:S04]  /*2460*/  FSETP.GE.AND P0, PT, R4, R5, PT ;  /* 0x000000050400720b */ /* 0x000fc80003f06000 */
[----:B------:R-:W-:Y:S01]  /*2470*/  SEL R4, RZ, 0x1, !P0 ;  /* 0x00000001ff047807 */ /* 0x000fe20004000000 */
[----:B------:R-:W-:Y:S08]  /*2480*/  RET.REL.NODEC R20 `(_cupy_boolrelextrema_2D_float64) ;  /* 0xffffffd814dc7950 */ /* 0x000ff00003c3ffff */
        .type           $_cupy_boolrelextrema_2D_float64$_Z13greater_equalIiEbT_S0_,@function
        .size           $_cupy_boolrelextrema_2D_float64$_Z13greater_equalIiEbT_S0_,($_cupy_boolrelextrema_2D_float64$_Z13greater_equalIlEbT_S0_ - $_cupy_boolrelextrema_2D_float64$_Z13greater_equalIiEbT_S0_)
$_cupy_boolrelextrema_2D_float64$_Z13greater_equalIiEbT_S0_:
[----:B------:R-:W-:-:S04]  /*2490*/  ISETP.GE.AND P0, PT, R4, R5, PT ;  /* 0x000000050400720c */ /* 0x000fc80003f06270 */
[----:B------:R-:W-:Y:S01]  /*24a0*/  SEL R4, RZ, 0x1, !P0 ;  /* 0x00000001ff047807 */ /* 0x000fe20004000000 */
[----:B------:R-:W-:Y:S08]  /*24b0*/  RET.REL.NODEC R20 `(_cupy_boolrelextrema_2D_float64) ;  /* 0xffffffd814d07950 */ /* 0x000ff00003c3ffff */
        .type           $_cupy_boolrelextrema_2D_float64$_Z13greater_equalIlEbT_S0_,@function
        .size           $_cupy_boolrelextrema_2D_float64$_Z13greater_equalIlEbT_S0_,($_cupy_boolrelextrema_2D_float64$_Z4lessIdEbT_S0_ - $_cupy_boolrelextrema_2D_float64$_Z13greater_equalIlEbT_S0_)
$_cupy_boolrelextrema_2D_float64$_Z13greater_equalIlEbT_S0_:
[----:B------:R-:W-:-:S04]  /*24c0*/  ISETP.GE.U32.AND P0, PT, R4, R6, PT ;  /* 0x000000060400720c */ /* 0x000fc80003f06070 */
[----:B------:R-:W-:-:S04]  /*24d0*/  ISETP.GE.AND.EX P0, PT, R5, R7, PT, P0 ;  /* 0x000000070500720c */ /* 0x000fc80003f06300 */
[----:B------:R-:W-:Y:S01]  /*24e0*/  SEL R4, RZ, 0x1, !P0 ;  /* 0x00000001ff047807 */ /* 0x000fe20004000000 */
[----:B------:R-:W-:Y:S08]  /*24f0*/  RET.REL.NODEC R20 `(_cupy_boolrelextrema_2D_float64) ;  /* 0xffffffd814c07950 */ /* 0x000ff00003c3ffff */
        .type           $_cupy_boolrelextrema_2D_float64$_Z4lessIdEbT_S0_,@function
        .size           $_cupy_boolrelextrema_2D_float64$_Z4lessIdEbT_S0_,($_cupy_boolrelextrema_2D_float64$_Z4lessIfEbT_S0_ - $_cupy_boolrelextrema_2D_float64$_Z4lessIdEbT_S0_)
$_cupy_boolrelextrema_2D_float64$_Z4lessIdEbT_S0_:
        /* <DEDUP_REMOVED lines=8> */
[----:B--2---:R-:W-:Y:S06]  /*2580*/  RET.REL.NODEC R20 `(_cupy_boolrelextrema_2D_float64) ;  /* 0xffffffd8149c7950 */ /* 0x004fec0003c3ffff */
        .type           $_cupy_boolrelextrema_2D_float64$_Z4lessIfEbT_S0_,@function
        .size           $_cupy_boolrelextrema_2D_float64$_Z4lessIfEbT_S0_,($_cupy_boolrelextrema_2D_float64$_Z4lessIiEbT_S0_ - $_cupy_boolrelextrema_2D_float64$_Z4lessIfEbT_S0_)
$_cupy_boolrelextrema_2D_float64$_Z4lessIfEbT_S0_:
[----:B------:R-:W-:-:S04]  /*2590*/  FSETP.GEU.AND P0, PT, R4, R5, PT ;  /* 0x000000050400720b */ /* 0x000fc80003f0e000 */
[----:B------:R-:W-:Y:S01]  /*25a0*/  SEL R4, RZ, 0x1, P0 ;  /* 0x00000001ff047807 */ /* 0x000fe20000000000 */
[----:B------:R-:W-:Y:S08]  /*25b0*/  RET.REL.NODEC R20 `(_cupy_boolrelextrema_2D_float64) ;  /* 0xffffffd814907950 */ /* 0x000ff00003c3ffff */
        .type           $_cupy_boolrelextrema_2D_float64$_Z4lessIiEbT_S0_,@function
        .size           $_cupy_boolrelextrema_2D_float64$_Z4lessIiEbT_S0_,($_cupy_boolrelextrema_2D_float64$_Z4lessIlEbT_S0_ - $_cupy_boolrelextrema_2D_float64$_Z4lessIiEbT_S0_)
$_cupy_boolrelextrema_2D_float64$_Z4lessIiEbT_S0_:
[----:B------:R-:W-:-:S04]  /*25c0*/  ISETP.GE.AND P0, PT, R4, R5, PT ;  /* 0x000000050400720c */ /* 0x000fc80003f06270 */
[----:B------:R-:W-:Y:S01]  /*25d0*/  SEL R4, RZ, 0x1, P0 ;  /* 0x00000001ff047807 */ /* 0x000fe20000000000 */
[----:B------:R-:W-:Y:S08]  /*25e0*/  RET.REL.NODEC R20 `(_cupy_boolrelextrema_2D_float64) ;  /* 0xffffffd814847950 */ /* 0x000ff00003c3ffff */
        .type           $_cupy_boolrelextrema_2D_float64$_Z4lessIlEbT_S0_,@function
        .size           $_cupy_boolrelextrema_2D_float64$_Z4lessIlEbT_S0_,($_cupy_boolrelextrema_2D_float64$_Z5equalIdEbT_S0_ - $_cupy_boolrelextrema_2D_float64$_Z4lessIlEbT_S0_)
$_cupy_boolrelextrema_2D_float64$_Z4lessIlEbT_S0_:
[----:B------:R-:W-:-:S04]  /*25f0*/  ISETP.GE.U32.AND P0, PT, R4, R6, PT ;  /* 0x000000060400720c */ /* 0x000fc80003f06070 */
[----:B------:R-:W-:-:S04]  /*2600*/  ISETP.GE.AND.EX P0, PT, R5, R7, PT, P0 ;  /* 0x000000070500720c */ /* 0x000fc80003f06300 */
[----:B------:R-:W-:Y:S01]  /*2610*/  SEL R4, RZ, 0x1, P0 ;  /* 0x00000001ff047807 */ /* 0x000fe20000000000 */
[----:B------:R-:W-:Y:S08]  /*2620*/  RET.REL.NODEC R20 `(_cupy_boolrelextrema_2D_float64) ;  /* 0xffffffd814747950 */ /* 0x000ff00003c3ffff */
        .type           $_cupy_boolrelextrema_2D_float64$_Z5equalIdEbT_S0_,@function
        .size           $_cupy_boolrelextrema_2D_float64$_Z5equalIdEbT_S0_,($_cupy_boolrelextrema_2D_float64$_Z5equalIfEbT_S0_ - $_cupy_boolrelextrema_2D_float64$_Z5equalIdEbT_S0_)
$_cupy_boolrelextrema_2D_float64$_Z5equalIdEbT_S0_:
        /* <DEDUP_REMOVED lines=8> */
[----:B--2---:R-:W-:Y:S06]  /*26b0*/  RET.REL.NODEC R20 `(_cupy_boolrelextrema_2D_float64) ;  /* 0xffffffd814507950 */ /* 0x004fec0003c3ffff */
        .type           $_cupy_boolrelextrema_2D_float64$_Z5equalIfEbT_S0_,@function
        .size           $_cupy_boolrelextrema_2D_float64$_Z5equalIfEbT_S0_,($_cupy_boolrelextrema_2D_float64$_Z5equalIiEbT_S0_ - $_cupy_boolrelextrema_2D_float64$_Z5equalIfEbT_S0_)
$_cupy_boolrelextrema_2D_float64$_Z5equalIfEbT_S0_:
[----:B------:R-:W-:-:S04]  /*26c0*/  FSETP.NEU.AND P0, PT, R4, R5, PT ;  /* 0x000000050400720b */ /* 0x000fc80003f0d000 */
[----:B------:R-:W-:Y:S01]  /*26d0*/  SEL R4, RZ, 0x1, P0 ;  /* 0x00000001ff047807 */ /* 0x000fe20000000000 */
[----:B------:R-:W-:Y:S08]  /*26e0*/  RET.REL.NODEC R20 `(_cupy_boolrelextrema_2D_float64) ;  /* 0xffffffd814447950 */ /* 0x000ff00003c3ffff */
        .type           $_cupy_boolrelextrema_2D_float64$_Z5equalIiEbT_S0_,@function
        .size           $_cupy_boolrelextrema_2D_float64$_Z5equalIiEbT_S0_,($_cupy_boolrelextrema_2D_float64$_Z5equalIlEbT_S0_ - $_cupy_boolrelextrema_2D_float64$_Z5equalIiEbT_S0_)
$_cupy_boolrelextrema_2D_float64$_Z5equalIiEbT_S0_:
[----:B------:R-:W-:-:S04]  /*26f0*/  ISETP.NE.AND P0, PT, R4, R5, PT ;  /* 0x000000050400720c */ /* 0x000fc80003f05270 */
[----:B------:R-:W-:Y:S01]  /*2700*/  SEL R4, RZ, 0x1, P0 ;  /* 0x00000001ff047807 */ /* 0x000fe20000000000 */
[----:B------:R-:W-:Y:S08]  /*2710*/  RET.REL.NODEC R20 `(_cupy_boolrelextrema_2D_float64) ;  /* 0xffffffd814387950 */ /* 0x000ff00003c3ffff */
        .type           $_cupy_boolrelextrema_2D_float64$_Z5equalIlEbT_S0_,@function
        .size           $_cupy_boolrelextrema_2D_float64$_Z5equalIlEbT_S0_,($_cupy_boolrelextrema_2D_float64$_Z7greaterIdEbT_S0_ - $_cupy_boolrelextrema_2D_float64$_Z5equalIlEbT_S0_)
$_cupy_boolrelextrema_2D_float64$_Z5equalIlEbT_S0_:
[----:B------:R-:W-:-:S04]  /*2720*/  ISETP.NE.U32.AND P0, PT, R4, R6, PT ;  /* 0x000000060400720c */ /* 0x000fc80003f05070 */
[----:B------:R-:W-:-:S04]  /*2730*/  ISETP.NE.AND.EX P0, PT, R5, R7, PT, P0 ;  /* 0x000000070500720c */ /* 0x000fc80003f05300 */
[----:B------:R-:W-:Y:S01]  /*2740*/  SEL R4, RZ, 0x1, P0 ;  /* 0x00000001ff047807 */ /* 0x000fe20000000000 */
[----:B------:R-:W-:Y:S08]  /*2750*/  RET.REL.NODEC R20 `(_cupy_boolrelextrema_2D_float64) ;  /* 0xffffffd814287950 */ /* 0x000ff00003c3ffff */
        .type           $_cupy_boolrelextrema_2D_float64$_Z7greaterIdEbT_S0_,@function
        .size           $_cupy_boolrelextrema_2D_float64$_Z7greaterIdEbT_S0_,($_cupy_boolrelextrema_2D_float64$_Z7greaterIfEbT_S0_ - $_cupy_boolrelextrema_2D_float64$_Z7greaterIdEbT_S0_)
$_cupy_boolrelextrema_2D_float64$_Z7greaterIdEbT_S0_:
        /* <DEDUP_REMOVED lines=8> */
[----:B--2---:R-:W-:Y:S06]  /*27e0*/  RET.REL.NODEC R20 `(_cupy_boolrelextrema_2D_float64) ;  /* 0xffffffd814047950 */ /* 0x004fec0003c3ffff */
        .type           $_cupy_boolrelextrema_2D_float64$_Z7greaterIfEbT_S0_,@function
        .size           $_cupy_boolrelextrema_2D_float64$_Z7greaterIfEbT_S0_,($_cupy_boolrelextrema_2D_float64$_Z7greaterIiEbT_S0_ - $_cupy_boolrelextrema_2D_float64$_Z7greaterIfEbT_S0_)
$_cupy_boolrelextrema_2D_float64$_Z7greaterIfEbT_S0_:
[----:B------:R-:W-:-:S04]  /*27f0*/  FSETP.GT.AND P0, PT, R4, R5, PT ;  /* 0x000000050400720b */ /* 0x000fc80003f04000 */
[----:B------:R-:W-:Y:S01]  /*2800*/  SEL R4, RZ, 0x1, !P0 ;  /* 0x00000001ff047807 */ /* 0x000fe20004000000 */
[----:B------:R-:W-:Y:S08]  /*2810*/  RET.REL.NODEC R20 `(_cupy_boolrelextrema_2D_float64) ;  /* 0xffffffd414f87950 */ /* 0x000ff00003c3ffff */
        .type           $_cupy_boolrelextrema_2D_float64$_Z7greaterIiEbT_S0_,@function
        .size           $_cupy_boolrelextrema_2D_float64$_Z7greaterIiEbT_S0_,($_cupy_boolrelextrema_2D_float64$_Z7greaterIlEbT_S0_ - $_cupy_boolrelextrema_2D_float64$_Z7greaterIiEbT_S0_)
$_cupy_boolrelextrema_2D_float64$_Z7greaterIiEbT_S0_:
[----:B------:R-:W-:-:S04]  /*2820*/  ISETP.GT.AND P0, PT, R4, R5, PT ;  /* 0x000000050400720c */ /* 0x000fc80003f04270 */
[----:B------:R-:W-:Y:S01]  /*2830*/  SEL R4, RZ, 0x1, !P0 ;  /* 0x00000001ff047807 */ /* 0x000fe20004000000 */
[----:B------:R-:W-:Y:S08]  /*2840*/  RET.REL.NODEC R20 `(_cupy_boolrelextrema_2D_float64) ;  /* 0xffffffd414ec7950 */ /* 0x000ff00003c3ffff */
        .type           $_cupy_boolrelextrema_2D_float64$_Z7greaterIlEbT_S0_,@function
        .size           $_cupy_boolrelextrema_2D_float64$_Z7greaterIlEbT_S0_,($_cupy_boolrelextrema_2D_float64$_Z9not_equalIdEbT_S0_ - $_cupy_boolrelextrema_2D_float64$_Z7greaterIlEbT_S0_)
$_cupy_boolrelextrema_2D_float64$_Z7greaterIlEbT_S0_:
[----:B------:R-:W-:-:S04]  /*2850*/  ISETP.GT.U32.AND P0, PT, R4, R6, PT ;  /* 0x000000060400720c */ /* 0x000fc80003f04070 */
[----:B------:R-:W-:-:S04]  /*2860*/  ISETP.GT.AND.EX P0, PT, R5, R7, PT, P0 ;  /* 0x000000070500720c */ /* 0x000fc80003f04300 */
[----:B------:R-:W-:Y:S01]  /*2870*/  SEL R4, RZ, 0x1, !P0 ;  /* 0x00000001ff047807 */ /* 0x000fe20004000000 */
[----:B------:R-:W-:Y:S08]  /*2880*/  RET.REL.NODEC R20 `(_cupy_boolrelextrema_2D_float64) ;  /* 0xffffffd414dc7950 */ /* 0x000ff00003c3ffff */
        .type           $_cupy_boolrelextrema_2D_float64$_Z9not_equalIdEbT_S0_,@function
        .size           $_cupy_boolrelextrema_2D_float64$_Z9not_equalIdEbT_S0_,($_cupy_boolrelextrema_2D_float64$_Z9not_equalIfEbT_S0_ - $_cupy_boolrelextrema_2D_float64$_Z9not_equalIdEbT_S0_)
$_cupy_boolrelextrema_2D_float64$_Z9not_equalIdEbT_S0_:
        /* <DEDUP_REMOVED lines=8> */
[----:B--2---:R-:W-:Y:S06]  /*2910*/  RET.REL.NODEC R20 `(_cupy_boolrelextrema_2D_float64) ;  /* 0xffffffd414b87950 */ /* 0x004fec0003c3ffff */
        .type           $_cupy_boolrelextrema_2D_float64$_Z9not_equalIfEbT_S0_,@function
        .size           $_cupy_boolrelextrema_2D_float64$_Z9not_equalIfEbT_S0_,($_cupy_boolrelextrema_2D_float64$_Z9not_equalIiEbT_S0_ - $_cupy_boolrelextrema_2D_float64$_Z9not_equalIfEbT_S0_)
$_cupy_boolrelextrema_2D_float64$_Z9not_equalIfEbT_S0_:
[----:B------:R-:W-:-:S04]  /*2920*/  FSETP.NEU.AND P0, PT, R4, R5, PT ;  /* 0x000000050400720b */ /* 0x000fc80003f0d000 */
[----:B------:R-:W-:Y:S01]  /*2930*/  SEL R4, RZ, 0x1, !P0 ;  /* 0x00000001ff047807 */ /* 0x000fe20004000000 */
[----:B------:R-:W-:Y:S08]  /*2940*/  RET.REL.NODEC R20 `(_cupy_boolrelextrema_2D_float64) ;  /* 0xffffffd414ac7950 */ /* 0x000ff00003c3ffff */
        .type           $_cupy_boolrelextrema_2D_float64$_Z9not_equalIiEbT_S0_,@function
        .size           $_cupy_boolrelextrema_2D_float64$_Z9not_equalIiEbT_S0_,($_cupy_boolrelextrema_2D_float64$_Z9not_equalIlEbT_S0_ - $_cupy_boolrelextrema_2D_float64$_Z9not_equalIiEbT_S0_)
$_cupy_boolrelextrema_2D_float64$_Z9not_equalIiEbT_S0_:
[----:B------:R-:W-:-:S04]  /*2950*/  ISETP.NE.AND P0, PT, R4, R5, PT ;  /* 0x000000050400720c */ /* 0x000fc80003f05270 */
[----:B------:R-:W-:Y:S01]  /*2960*/  SEL R4, RZ, 0x1, !P0 ;  /* 0x00000001ff047807 */ /* 0x000fe20004000000 */
[----:B------:R-:W-:Y:S08]  /*2970*/  RET.REL.NODEC R20 `(_cupy_boolrelextrema_2D_float64) ;  /* 0xffffffd414a07950 */ /* 0x000ff00003c3ffff */
        .type           $_cupy_boolrelextrema_2D_float64$_Z9not_equalIlEbT_S0_,@function
        .size           $_cupy_boolrelextrema_2D_float64$_Z9not_equalIlEbT_S0_,(.L_x_183 - $_cupy_boolrelextrema_2D_float64$_Z9not_equalIlEbT_S0_)
$_cupy_boolrelextrema_2D_float64$_Z9not_equalIlEbT_S0_:
[----:B------:R-:W-:-:S04]  /*2980*/  ISETP.NE.U32.AND P0, PT, R4, R6, PT ;  /* 0x000000060400720c */ /* 0x000fc80003f05070 */
[----:B------:R-:W-:-:S04]  /*2990*/  ISETP.NE.AND.EX P0, PT, R5, R7, PT, P0 ;  /* 0x000000070500720c */ /* 0x000fc80003f05300 */
[----:B------:R-:W-:Y:S01]  /*29a0*/  SEL R4, RZ, 0x1, !P0 ;  /* 0x00000001ff047807 */ /* 0x000fe20004000000 */
[----:B------:R-:W-:Y:S08]  /*29b0*/  RET.REL.NODEC R20 `(_cupy_boolrelextrema_2D_float64) ;  /* 0xffffffd414907950 */ /* 0x000ff00003c3ffff */
.L_x_41:
        /* <DEDUP_REMOVED lines=12> */
.L_x_183:


//--------------------- .text._cupy_boolrelextrema_1D_float64 --------------------------
	.section	.text._cupy_boolrelextrema_1D_float64,"ax",@progbits
	.align	128
        .global         _cupy_boolrelextrema_1D_float64
        .type           _cupy_boolrelextrema_1D_float64,@function
        .size           _cupy_boolrelextrema_1D_float64,(.L_x_207 - _cupy_boolrelextrema_1D_float64)
        .other          _cupy_boolrelextrema_1D_float64,@"STO_CUDA_ENTRY STV_DEFAULT"
_cupy_boolrelextrema_1D_float64:
.text._cupy_boolrelextrema_1D_float64:
        /* <DEDUP_REMOVED lines=19> */
.L_x_43:
[----:B0-----:R-:W-:-:S04]  /*0130*/  IADD3 R2, P0, PT, R23, UR4, RZ ;  /* 0x0000000417027c10 */ /* 0x001fc8000ff1e0ff */
[----:B------:R-:W-:Y:S01]  /*0140*/  LEA.HI.X.SX32 R3, R23, UR5, 0x1, P0 ;  /* 0x0000000517037c11 */ /* 0x000fe200080f0eff */
[----:B------:R-:W-:-:S04]  /*0150*/  IMAD.IADD R23, R22, 0x1, R23 ;  /* 0x0000000116177824 */ /* 0x000fc800078e0217 */
[----:B------:R1:W-:Y:S01]  /*0160*/  STG.E.U8 desc[UR36][R2.64], R0 ;  /* 0x0000000002007986 */ /* 0x0003e2000c101124 */
[----:B------:R-:W-:-:S13]  /*0170*/  ISETP.GE.AND P0, PT, R23, UR38, PT ;  /* 0x0000002617007c0c */ /* 0x000fda000bf06270 */
[----:B-1----:R-:W-:Y:S05]  /*0180*/  @!P0 BRA `(.L_x_43) ;  /* 0xfffffffc00e88947 */ /* 0x002fea000383ffff */
[----:B------:R-:W-:Y:S05]  /*0190*/  EXIT ;  /* 0x000000000000794d */ /* 0x000fea0003800000 */
.L_x_42:
[----:B------:R0:W5:Y:S01]  /*01a0*/  LDG.E.CONSTANT R24, desc[UR36][R24.64] ;  /* 0x0000002418187981 */ /* 0x000162000c1e9900 */
[----:B------:R-:W1:Y:S02]  /*01b0*/  LDCU.U8 UR4, c[0x0][0x388] ;  /* 0x00007100ff0477ac */ /* 0x000e640008000000 */
[----:B-1----:R-:W-:-:S04]  /*01c0*/  UPRMT UR4, UR4, 0x8880, URZ ;  /* 0x0000888004047896 */ /* 0x002fc800080000ff */
[----:B------:R-:W-:-:S09]  /*01d0*/  UISETP.NE.AND UP0, UPT, UR4, URZ, UPT ;  /* 0x000000ff0400728c */ /* 0x000fd2000bf05270 */
[----:B0-----:R-:W-:Y:S05]  /*01e0*/  BRA.U UP0, `(.L_x_44) ;  /* 0x0000001100507547 */ /* 0x001fea000b800000 */
[----:B------:R-:W-:Y:S02]  /*01f0*/  ULOP3.LUT UR39, UR5, 0x3, URZ, 0xc0, !UPT ;  /* 0x0000000305277892 */ /* 0x000fe4000f8ec0ff */
[----:B------:R-:W-:-:S12]  /*0200*/  ULOP3.LUT UR38, UR5, 0x7ffffffc, URZ, 0xc0, !UPT ;  /* 0x7ffffffc05267892 */ /* 0x000fd8000f8ec0ff */
.L_x_49:
        /* <DEDUP_REMOVED lines=11> */
.L_x_46:
        /* <DEDUP_REMOVED lines=17> */
[----:B-1---5:R-:W-:Y:S05]  /*03d0*/  CALL.REL.NOINC R8 `(_cupy_boolrelextrema_1D_float64) ;  /* 0xfffffffc08087344 */ /* 0x022fea0003c3ffff */
        /* <DEDUP_REMOVED lines=10> */
[----:B-----5:R-:W-:Y:S05]  /*0480*/  CALL.REL.NOINC R8 `(_cupy_boolrelextrema_1D_float64) ;  /* 0xfffffff808dc7344 */ /* 0x020fea0003c3ffff */
        /* <DEDUP_REMOVED lines=22> */
[----:B-1---5:R-:W-:Y:S05]  /*05f0*/  CALL.REL.NOINC R8 `(_cupy_boolrelextrema_1D_float64) ;  /* 0xfffffff808807344 */ /* 0x022fea0003c3ffff */
        /* <DEDUP_REMOVED lines=92> */
.L_x_45:
        /* <DEDUP_REMOVED lines=21> */
[----:B-1----:R-:W-:Y:S05]  /*0d10*/  CALL.REL.NOINC R8 `(_cupy_boolrelextrema_1D_float64) ;  /* 0xfffffff008b87344 */ /* 0x002fea0003c3ffff */
        /* <DEDUP_REMOVED lines=10> */
[----:B01---5:R-:W-:Y:S05]  /*0dc0*/  CALL.REL.NOINC R8 `(_cupy_boolrelextrema_1D_float64) ;  /* 0xfffffff0088c7344 */ /* 0x023fea0003c3ffff */
        /* <DEDUP_REMOVED lines=36> */
[----:B------:R-:W-:Y:S01]  /*1010*/  ISETP.NE.AND P6, PT, R2, RZ, PT ;  /* 0x000000ff0200720c */ /* 0x000fe20003fc5270 */
[----:B------:R-:W-:Y:S01]  /*1020*/  VIADD R18, R18, 0x2 ;  /* 0x0000000212127836 */ /* 0x000fe20000000000 */
[----:B------:R-:W-:-:S04]  /*1030*/  LOP3.LUT R0, R4, 0x1, RZ, 0xc0, !PT ;  /* 0x0000000104007812 */ /* 0x000fc800078ec0ff */
[----:B------:R-:W-:-:S04]  /*1040*/  ISETP.EQ.U32.AND P0, PT, R0, 0x1, P6 ;  /* 0x000000010000780c */ /* 0x000fc80003702070 */
[----:B------:R-:W-:-:S09]  /*1050*/  SEL R19, RZ, 0x1, !P0 ;  /* 0x00000001ff137807 */ /* 0x000fd20004000000 */
.L_x_48:
        /* <DEDUP_REMOVED lines=32> */
[----:B------:R-:W-:-:S04]  /*1260*/  LOP3.LUT R4, R4, 0x1, RZ, 0xc0, !PT ;  /* 0x0000000104047812 */ /* 0x000fc800078ec0ff */
[----:B------:R-:W-:-:S04]  /*1270*/  ISETP.NE.U32.AND P0, PT, R4, 0x1, PT ;  /* 0x000000010400780c */ /* 0x000fc80003f05070 */
[----:B------:R-:W-:-:S04]  /*1280*/  ISETP.NE.AND P0, PT, R2, RZ, !P0 ;  /* 0x000000ff0200720c */ /* 0x000fc80004705270 */
[----:B------:R-:W-:-:S09]  /*1290*/  SEL R19, RZ, 0x1, !P0 ;  /* 0x00000001ff137807 */ /* 0x000fd20004000000 */
.L_x_47:
        /* <DEDUP_REMOVED lines=9> */
.L_x_44:
[----:B------:R-:W0:Y:S01]  /*1330*/  LDCU UR41, c[0x0][0x380] ;  /* 0x00007000ff2977ac */ /* 0x000e220008000800 */
[----:B------:R-:W-:Y:S02]  /*1340*/  ULOP3.LUT UR40, UR5, 0x3, URZ, 0xc0, !UPT ;  /* 0x0000000305287892 */ /* 0x000fe4000f8ec0ff */
[----:B------:R-:W-:Y:S02]  /*1350*/  ULOP3.LUT UR39, UR5, 0x7ffffffc, URZ, 0xc0, !UPT ;  /* 0x7ffffffc05277892 */ /* 0x000fe4000f8ec0ff */
[----:B------:R-:W-:-:S12]  /*1360*/  UIADD3 UR38, UPT, UPT, UR38, -0x1, URZ ;  /* 0xffffffff26267890 */ /* 0x000fd8000fffe0ff */
.L_x_54:
        /* <DEDUP_REMOVED lines=11> */
.L_x_51:
        /* <DEDUP_REMOVED lines=13> */
[----:B01---5:R-:W-:Y:S05]  /*14f0*/  CALL.REL.NOINC R8 `(_cupy_boolrelextrema_1D_float64) ;  /* 0xffffffe808c07344 */ /* 0x023fea0003c3ffff */
        /* <DEDUP_REMOVED lines=10> */
[----:B-----5:R-:W-:Y:S05]  /*15a0*/  CALL.REL.NOINC R8 `(_cupy_boolrelextrema_1D_float64) ;  /* 0xffffffe808947344 */ /* 0x020fea0003c3ffff */
        /* <DEDUP_REMOVED lines=30> */
[----:B-----5:R-:W-:Y:S05]  /*1790*/  CALL.REL.NOINC R8 `(_cupy_boolrelextrema_1D_float64) ;  /* 0xffffffe808187344 */ /* 0x020fea0003c3ffff */
        /* <DEDUP_REMOVED lines=16> */
[----:B-----5:R-:W-:Y:S05]  /*18a0*/  CALL.REL.NOINC R8 `(_cupy_boolrelextrema_1D_float64) ;  /* 0xffffffe408d47344 */ /* 0x020fea0003c3ffff */
        /* <DEDUP_REMOVED lines=52> */
.L_x_50:
        /* <DEDUP_REMOVED lines=17> */
[----:B012---:R-:W-:Y:S05]  /*1d00*/  CALL.REL.NOINC R8 `(_cupy_boolrelextrema_1D_float64) ;  /* 0xffffffe008bc7344 */ /* 0x007fea0003c3ffff */
        /* <DEDUP_REMOVED lines=48> */
.L_x_53:
        /* <DEDUP_REMOVED lines=32> */
.L_x_52:
        /* <DEDUP_REMOVED lines=9> */
        .type           $_cupy_boolrelextrema_1D_float64$_Z10less_equalIdEbT_S0_,@function
        .size           $_cupy_boolrelextrema_1D_float64$_Z10less_equalIdEbT_S0_,($_cupy_boolrelextrema_1D_float64$_Z10less_equalIfEbT_S0_ - $_cupy_boolrelextrema_1D_float64$_Z10less_equalIdEbT_S0_)
$_cupy_boolrelextrema_1D_float64$_Z10less_equalIdEbT_S0_:
        /* <DEDUP_REMOVED lines=8> */
[----:B--2---:R-:W-:Y:S06]  /*2320*/  RET.REL.NODEC R20 `(_cupy_boolrelextrema_1D_float64) ;  /* 0xffffffdc14347950 */ /* 0x004fec0003c3ffff */
        .type           $_cupy_boolrelextrema_1D_float64$_Z10less_equalIfEbT_S0_,@function
        .size           $_cupy_boolrelextrema_1D_float64$_Z10less_equalIfEbT_S0_,($_cupy_boolrelextrema_1D_float64$_Z10less_equalIiEbT_S0_ - $_cupy_boolrelextrema_1D_float64$_Z10less_equalIfEbT_S0_)
$_cupy_boolrelextrema_1D_float64$_Z10less_equalIfEbT_S0_:
[----:B------:R-:W-:-:S04]  /*2330*/  FSETP.GTU.AND P0, PT, R4, R5, PT ;  /* 0x000000050400720b */ /* 0x000fc80003f0c000 */
[----:B------:R-:W-:Y:S01]  /*2340*/  SEL R4, RZ, 0x1, P0 ;  /* 0x00000001ff047807 */ /* 0x000fe20000000000 */
[----:B------:R-:W-:Y:S08]  /*2350*/  RET.REL.NODEC R20 `(_cupy_boolrelextrema_1D_float64) ;  /* 0xffffffdc14287950 */ /* 0x000ff00003c3ffff */
        .type           $_cupy_boolrelextrema_1D_float64$_Z10less_equalIiEbT_S0_,@function
        .size           $_cupy_boolrelextrema_1D_float64$_Z10less_equalIiEbT_S0_,($_cupy_boolrelextrema_1D_float64$_Z10less_equalIlEbT_S0_ - $_cupy_boolrelextrema_1D_float64$_Z10less_equalIiEbT_S0_)
$_cupy_boolrelextrema_1D_float64$_Z10less_equalIiEbT_S0_:
[----:B------:R-:W-:-:S04]  /*2360*/  ISETP.GT.AND P0, PT, R4, R5, PT ;  /* 0x000000050400720c */ /* 0x000fc80003f04270 */
[----:B------:R-:W-:Y:S01]  /*2370*/  SEL R4, RZ, 0x1, P0 ;  /* 0x00000001ff047807 */ /* 0x000fe20000000000 */
[----:B------:R-:W-:Y:S08]  /*2380*/  RET.REL.NODEC R20 `(_cupy_boolrelextrema_1D_float64) ;  /* 0xffffffdc141c7950 */ /* 0x000ff00003c3ffff */
        .type           $_cupy_boolrelextrema_1D_float64$_Z10less_equalIlEbT_S0_,@function
        .size           $_cupy_boolrelextrema_1D_float64$_Z10less_equalIlEbT_S0_,($_cupy_boolrelextrema_1D_float64$_Z13greater_equalIdEbT_S0_ - $_cupy_boolrelextrema_1D_float64$_Z10less_equalIlEbT_S0_)
$_cupy_boolrelextrema_1D_float64$_Z10less_equalIlEbT_S0_:
[----:B------:R-:W-:-:S04]  /*2390*/  ISETP.GT.U32.AND P0, PT, R4, R6, PT ;  /* 0x000000060400720c */ /* 0x000fc80003f04070 */
[----:B------:R-:W-:-:S04]  /*23a0*/  ISETP.GT.AND.EX P0, PT, R5, R7, PT, P0 ;  /* 0x000000070500720c */ /* 0x000fc80003f04300 */
[----:B------:R-:W-:Y:S01]  /*23b0*/  SEL R4, RZ, 0x1, P0 ;  /* 0x00000001ff047807 */ /* 0x000fe20000000000 */
[----:B------:R-:W-:Y:S08]  /*23c0*/  RET.REL.NODEC R20 `(_cupy_boolrelextrema_1D_float64) ;  /* 0xffffffdc140c7950 */ /* 0x000ff00003c3ffff */
        .type           $_cupy_boolrelextrema_1D_float64$_Z13greater_equalIdEbT_S0_,@function
        .size           $_cupy_boolrelextrema_1D_float64$_Z13greater_equalIdEbT_S0_,($_cupy_boolrelextrema_1D_float64$_Z13greater_equalIfEbT_S0_ - $_cupy_boolrelextrema_1D_float64$_Z13greater_equalIdEbT_S0_)
$_cupy_boolrelextrema_1D_float64$_Z13greater_equalIdEbT_S0_:
        /* <DEDUP_REMOVED lines=8> */
[----:B--2---:R-:W-:Y:S06]  /*2450*/  RET.REL.NODEC R20 `(_cupy_boolrelextrema_1D_float64) ;  /* 0xffffffd814e87950 */ /* 0x004fec0003c3ffff */
        .type           $_cupy_boolrelextrema_1D_float64$_Z13greater_equalIfEbT_S0_,@function
        .size           $_cupy_boolrelextrema_1D_float64$_Z13greater_equalIfEbT_S0_,($_cupy_boolrelextrema_1D_float64$_Z13greater_equalIiEbT_S0_ - $_cupy_boolrelextrema_1D_float64$_Z13greater_equalIfEbT_S0_)
$_cupy_boolrelextrema_1D_float64$_Z13greater_equalIfEbT_S0_:
[----:B------:R-:W-:-:S04]  /*2460*/  FSETP.GE.AND P0, PT, R4, R5, PT ;  /* 0x000000050400720b */ /* 0x000fc80003f06000 */
[----:B------:R-:W-:Y:S01]  /*2470*/  SEL R4, RZ, 0x1, !P0 ;  /* 0x00000001ff047807 */ /* 0x000fe20004000000 */
[----:B------:R-:W-:Y:S08]  /*2480*/  RET.REL.NODEC R20 `(_cupy_boolrelextrema_1D_float64) ;  /* 0xffffffd814dc7950 */ /* 0x000ff00003c3ffff */
        .type           $_cupy_boolrelextrema_1D_float64$_Z13greater_equalIiEbT_S0_,@function
        .size           $_cupy_boolrelextrema_1D_float64$_Z13greater_equalIiEbT_S0_,($_cupy_boolrelextrema_1D_float64$_Z13greater_equalIlEbT_S0_ - $_cupy_boolrelextrema_1D_float64$_Z13greater_equalIiEbT_S0_)
$_cupy_boolrelextrema_1D_float64$_Z13greater_equalIiEbT_S0_:
[----:B------:R-:W-:-:S04]  /*2490*/  ISETP.GE.AND P0, PT, R4, R5, PT ;  /* 0x000000050400720c */ /* 0x000fc80003f06270 */
[----:B------:R-:W-:Y:S01]  /*24a0*/  SEL R4, RZ, 0x1, !P0 ;  /* 0x00000001ff047807 */ /* 0x000fe20004000000 */
[----:B------:R-:W-:Y:S08]  /*24b0*/  RET.REL.NODEC R20 `(_cupy_boolrelextrema_1D_float64) ;  /* 0xffffffd814d07950 */ /* 0x000ff00003c3ffff */
        .type           $_cupy_boolrelextrema_1D_float64$_Z13greater_equalIlEbT_S0_,@function
        .size           $_cupy_boolrelextrema_1D_float64$_Z13greater_equalIlEbT_S0_,($_cupy_boolrelextrema_1D_float64$_Z4lessIdEbT_S0_ - $_cupy_boolrelextrema_1D_float64$_Z13greater_equalIlEbT_S0_)
$_cupy_boolrelextrema_1D_float64$_Z13greater_equalIlEbT_S0_:
[----:B------:R-:W-:-:S04]  /*24c0*/  ISETP.GE.U32.AND P0, PT, R4, R6, PT ;  /* 0x000000060400720c */ /* 0x000fc80003f06070 */
[----:B------:R-:W-:-:S04]  /*24d0*/  ISETP.GE.AND.EX P0, PT, R5, R7, PT, P0 ;  /* 0x000000070500720c */ /* 0x000fc80003f06300 */
[----:B------:R-:W-:Y:S01]  /*24e0*/  SEL R4, RZ, 0x1, !P0 ;  /* 0x00000001ff047807 */ /* 0x000fe20004000000 */
[----:B------:R-:W-:Y:S08]  /*24f0*/  RET.REL.NODEC R20 `(_cupy_boolrelextrema_1D_float64) ;  /* 0xffffffd814c07950 */ /* 0x000ff00003c3ffff */
        .type           $_cupy_boolrelextrema_1D_float64$_Z4lessIdEbT_S0_,@function
        .size           $_cupy_boolrelextrema_1D_float64$_Z4lessIdEbT_S0_,($_cupy_boolrelextrema_1D_float64$_Z4lessIfEbT_S0_ - $_cupy_boolrelextrema_1D_float64$_Z4lessIdEbT_S0_)
$_cupy_boolrelextrema_1D_float64$_Z4lessIdEbT_S0_:
        /* <DEDUP_REMOVED lines=8> */
[----:B--2---:R-:W-:Y:S06]  /*2580*/  RET.REL.NODEC R20 `(_cupy_boolrelextrema_1D_float64) ;  /* 0xffffffd8149c7950 */ /* 0x004fec0003c3ffff */
        .type           $_cupy_boolrelextrema_1D_float64$_Z4lessIfEbT_S0_,@function
        .size           $_cupy_boolrelextrema_1D_float64$_Z4lessIfEbT_S0_,($_cupy_boolrelextrema_1D_float64$_Z4lessIiEbT_S0_ - $_cupy_boolrelextrema_1D_float64$_Z4lessIfEbT_S0_)
$_cupy_boolrelextrema_1D_float64$_Z4lessIfEbT_S0_:
[----:B------:R-:W-:-:S04]  /*2590*/  FSETP.GEU.AND P0, PT, R4, R5, PT ;  /* 0x000000050400720b */ /* 0x000fc80003f0e000 */
[----:B------:R-:W-:Y:S01]  /*25a0*/  SEL R4, RZ, 0x1, P0 ;  /* 0x00000001ff047807 */ /* 0x000fe20000000000 */
[----:B------:R-:W-:Y:S08]  /*25b0*/  RET.REL.NODEC R20 `(_cupy_boolrelextrema_1D_float64) ;  /* 0xffffffd814907950 */ /* 0x000ff00003c3ffff */
        .type           $_cupy_boolrelextrema_1D_float64$_Z4lessIiEbT_S0_,@function
        .size           $_cupy_boolrelextrema_1D_float64$_Z4lessIiEbT_S0_,($_cupy_boolrelextrema_1D_float64$_Z4lessIlEbT_S0_ - $_cupy_boolrelextrema_1D_float64$_Z4lessIiEbT_S0_)
$_cupy_boolrelextrema_1D_float64$_Z4lessIiEbT_S0_:
[----:B------:R-:W-:-:S04]  /*25c0*/  ISETP.GE.AND P0, PT, R4, R5, PT ;  /* 0x000000050400720c */ /* 0x000fc80003f06270 */
[----:B------:R-:W-:Y:S01]  /*25d0*/  SEL R4, RZ, 0x1, P0 ;  /* 0x00000001ff047807 */ /* 0x000fe20000000000 */
[----:B------:R-:W-:Y:S08]  /*25e0*/  RET.REL.NODEC R20 `(_cupy_boolrelextrema_1D_float64) ;  /* 0xffffffd814847950 */ /* 0x000ff00003c3ffff */
        .type           $_cupy_boolrelextrema_1D_float64$_Z4lessIlEbT_S0_,@function
        .size           $_cupy_boolrelextrema_1D_float64$_Z4lessIlEbT_S0_,($_cupy_boolrelextrema_1D_float64$_Z5equalIdEbT_S0_ - $_cupy_boolrelextrema_1D_float64$_Z4lessIlEbT_S0_)
$_cupy_boolrelextrema_1D_float64$_Z4lessIlEbT_S0_:
[----:B------:R-:W-:-:S04]  /*25f0*/  ISETP.GE.U32.AND P0, PT, R4, R6, PT ;  /* 0x000000060400720c */ /* 0x000fc80003f06070 */
[----:B------:R-:W-:-:S04]  /*2600*/  ISETP.GE.AND.EX P0, PT, R5, R7, PT, P0 ;  /* 0x000000070500720c */ /* 0x000fc80003f06300 */
[----:B------:R-:W-:Y:S01]  /*2610*/  SEL R4, RZ, 0x1, P0 ;  /* 0x00000001ff047807 */ /* 0x000fe20000000000 */
[----:B------:R-:W-:Y:S08]  /*2620*/  RET.REL.NODEC R20 `(_cupy_boolrelextrema_1D_float64) ;  /* 0xffffffd814747950 */ /* 0x000ff00003c3ffff */
        .type           $_cupy_boolrelextrema_1D_float64$_Z5equalIdEbT_S0_,@function
        .size           $_cupy_boolrelextrema_1D_float64$_Z5equalIdEbT_S0_,($_cupy_boolrelextrema_1D_float64$_Z5equalIfEbT_S0_ - $_cupy_boolrelextrema_1D_float64$_Z5equalIdEbT_S0_)
$_cupy_boolrelextrema_1D_float64$_Z5equalIdEbT_S0_:
        /* <DEDUP_REMOVED lines=8> */
[----:B--2---:R-:W-:Y:S06]  /*26b0*/  RET.REL.NODEC R20 `(_cupy_boolrelextrema_1D_float64) ;  /* 0xffffffd814507950 */ /* 0x004fec0003c3ffff */
        .type           $_cupy_boolrelextrema_1D_float64$_Z5equalIfEbT_S0_,@function
        .size           $_cupy_boolrelextrema_1D_float64$_Z5equalIfEbT_S0_,($_cupy_boolrelextrema_1D_float64$_Z5equalIiEbT_S0_ - $_cupy_boolrelextrema_1D_float64$_Z5equalIfEbT_S0_)
$_cupy_boolrelextrema_1D_float64$_Z5equalIfEbT_S0_:
[----:B------:R-:W-:-:S04]  /*26c0*/  FSETP.NEU.AND P0, PT, R4, R5, PT ;  /* 0x000000050400720b */ /* 0x000fc80003f0d000 */
[----:B------:R-:W-:Y:S01]  /*26d0*/  SEL R4, RZ, 0x1, P0 ;  /* 0x00000001ff047807 */ /* 0x000fe20000000000 */
[----:B------:R-:W-:Y:S08]  /*26e0*/  RET.REL.NODEC R20 `(_cupy_boolrelextrema_1D_float64) ;  /* 0xffffffd814447950 */ /* 0x000ff00003c3ffff */
        .type           $_cupy_boolrelextrema_1D_float64$_Z5equalIiEbT_S0_,@function
        .size           $_cupy_boolrelextrema_1D_float64$_Z5equalIiEbT_S0_,($_cupy_boolrelextrema_1D_float64$_Z5equalIlEbT_S0_ - $_cupy_boolrelextrema_1D_float64$_Z5equalIiEbT_S0_)
$_cupy_boolrelextrema_1D_float64$_Z5equalIiEbT_S0_:
[----:B------:R-:W-:-:S04]  /*26f0*/  ISETP.NE.AND P0, PT, R4, R5, PT ;  /* 0x000000050400720c */ /* 0x000fc80003f05270 */
[----:B------:R-:W-:Y:S01]  /*2700*/  SEL R4, RZ, 0x1, P0 ;  /* 0x00000001ff047807 */ /* 0x000fe20000000000 */
[----:B------:R-:W-:Y:S08]  /*2710*/  RET.REL.NODEC R20 `(_cupy_boolrelextrema_1D_float64) ;  /* 0xffffffd814387950 */ /* 0x000ff00003c3ffff */
        .type           $_cupy_boolrelextrema_1D_float64$_Z5equalIlEbT_S0_,@function
        .size           $_cupy_boolrelextrema_1D_float64$_Z5equalIlEbT_S0_,($_cupy_boolrelextrema_1D_float64$_Z7greaterIdEbT_S0_ - $_cupy_boolrelextrema_1D_float64$_Z5equalIlEbT_S0_)
$_cupy_boolrelextrema_1D_float64$_Z5equalIlEbT_S0_:
[----:B------:R-:W-:-:S04]  /*2720*/  ISETP.NE.U32.AND P0, PT, R4, R6, PT ;  /* 0x000000060400720c */ /* 0x000fc80003f05070 */
[----:B------:R-:W-:-:S04]  /*2730*/  ISETP.NE.AND.EX P0, PT, R5, R7, PT, P0 ;  /* 0x000000070500720c */ /* 0x000fc80003f05300 */
[----:B------:R-:W-:Y:S01]  /*2740*/  SEL R4, RZ, 0x1, P0 ;  /* 0x00000001ff047807 */ /* 0x000fe20000000000 */
[----:B------:R-:W-:Y:S08]  /*2750*/  RET.REL.NODEC R20 `(_cupy_boolrelextrema_1D_float64) ;  /* 0xffffffd814287950 */ /* 0x000ff00003c3ffff */
        .type           $_cupy_boolrelextrema_1D_float64$_Z7greaterIdEbT_S0_,@function
        .size           $_cupy_boolrelextrema_1D_float64$_Z7greaterIdEbT_S0_,($_cupy_boolrelextrema_1D_float64$_Z7greaterIfEbT_S0_ - $_cupy_boolrelextrema_1D_float64$_Z7greaterIdEbT_S0_)
$_cupy_boolrelextrema_1D_float64$_Z7greaterIdEbT_S0_:
        /* <DEDUP_REMOVED lines=8> */
[----:B--2---:R-:W-:Y:S06]  /*27e0*/  RET.REL.NODEC R20 `(_cupy_boolrelextrema_1D_float64) ;  /* 0xffffffd814047950 */ /* 0x004fec0003c3ffff */
        .type           $_cupy_boolrelextrema_1D_float64$_Z7greaterIfEbT_S0_,@function
        .size           $_cupy_boolrelextrema_1D_float64$_Z7greaterIfEbT_S0_,($_cupy_boolrelextrema_1D_float64$_Z7greaterIiEbT_S0_ - $_cupy_boolrelextrema_1D_float64$_Z7greaterIfEbT_S0_)
$_cupy_boolrelextrema_1D_float64$_Z7greaterIfEbT_S0_:
[----:B------:R-:W-:-:S04]  /*27f0*/  FSETP.GT.AND P0, PT, R4, R5, PT ;  /* 0x000000050400720b */ /* 0x000fc80003f04000 */
[----:B------:R-:W-:Y:S01]  /*2800*/  SEL R4, RZ, 0x1, !P0 ;  /* 0x00000001ff047807 */ /* 0x000fe20004000000 */
[----:B------:R-:W-:Y:S08]  /*2810*/  RET.REL.NODEC R20 `(_cupy_boolrelextrema_1D_float64) ;  /* 0xffffffd414f87950 */ /* 0x000ff00003c3ffff */
        .type           $_cupy_boolrelextrema_1D_float64$_Z7greaterIiEbT_S0_,@function
        .size           $_cupy_boolrelextrema_1D_float64$_Z7greaterIiEbT_S0_,($_cupy_boolrelextrema_1D_float64$_Z7greaterIlEbT_S0_ - $_cupy_boolrelextrema_1D_float64$_Z7greaterIiEbT_S0_)
$_cupy_boolrelextrema_1D_float64$_Z7greaterIiEbT_S0_:
[----:B------:R-:W-:-:S04]  /*2820*/  ISETP.GT.AND P0, PT, R4, R5, PT ;  /* 0x000000050400720c */ /* 0x000fc80003f04270 */
[----:B------:R-:W-:Y:S01]  /*2830*/  SEL R4, RZ, 0x1, !P0 ;  /* 0x00000001ff047807 */ /* 0x000fe20004000000 */
[----:B------:R-:W-:Y:S08]  /*2840*/  RET.REL.NODEC R20 `(_cupy_boolrelextrema_1D_float64) ;  /* 0xffffffd414ec7950 */ /* 0x000ff00003c3ffff */
        .type           $_cupy_boolrelextrema_1D_float64$_Z7greaterIlEbT_S0_,@function
        .size           $_cupy_boolrelextrema_1D_float64$_Z7greaterIlEbT_S0_,($_cupy_boolrelextrema_1D_float64$_Z9not_equalIdEbT_S0_ - $_cupy_boolrelextrema_1D_float64$_Z7greaterIlEbT_S0_)
$_cupy_boolrelextrema_1D_float64$_Z7greaterIlEbT_S0_:
[----:B------:R-:W-:-:S04]  /*2850*/  ISETP.GT.U32.AND P0, PT, R4, R6, PT ;  /* 0x000000060400720c */ /* 0x000fc80003f04070 */
[----:B------:R-:W-:-:S04]  /*2860*/  ISETP.GT.AND.EX P0, PT, R5, R7, PT, P0 ;  /* 0x000000070500720c */ /* 0x000fc80003f04300 */
[----:B------:R-:W-:Y:S01]  /*2870*/  SEL R4, RZ, 0x1, !P0 ;  /* 0x00000001ff047807 */ /* 0x000fe20004000000 */
[----:B------:R-:W-:Y:S08]  /*2880*/  RET.REL.NODEC R20 `(_cupy_boolrelextrema_1D_float64) ;  /* 0xffffffd414dc7950 */ /* 0x000ff00003c3ffff */
        .type           $_cupy_boolrelextrema_1D_float64$_Z9not_equalIdEbT_S0_,@function
        .size           $_cupy_boolrelextrema_1D_float64$_Z9not_equalIdEbT_S0_,($_cupy_boolrelextrema_1D_float64$_Z9not_equalIfEbT_S0_ - $_cupy_boolrelextrema_1D_float64$_Z9not_equalIdEbT_S0_)
$_cupy_boolrelextrema_1D_float64$_Z9not_equalIdEbT_S0_:
        /* <DEDUP_REMOVED lines=8> */
[----:B--2---:R-:W-:Y:S06]  /*2910*/  RET.REL.NODEC R20 `(_cupy_boolrelextrema_1D_float64) ;  /* 0xffffffd414b87950 */ /* 0x004fec0003c3ffff */
        .type           $_cupy_boolrelextrema_1D_float64$_Z9not_equalIfEbT_S0_,@function
        .size           $_cupy_boolrelextrema_1D_float64$_Z9not_equalIfEbT_S0_,($_cupy_boolrelextrema_1D_float64$_Z9not_equalIiEbT_S0_ - $_cupy_boolrelextrema_1D_float64$_Z9not_equalIfEbT_S0_)
$_cupy_boolrelextrema_1D_float64$_Z9not_equalIfEbT_S0_:
[----:B------:R-:W-:-:S04]  /*2920*/  FSETP.NEU.AND P0, PT, R4, R5, PT ;  /* 0x000000050400720b */ /* 0x000fc80003f0d000 */
[----:B------:R-:W-:Y:S01]  /*2930*/  SEL R4, RZ, 0x1, !P0 ;  /* 0x00000001ff047807 */ /* 0x000fe20004000000 */
[----:B------:R-:W-:Y:S08]  /*2940*/  RET.REL.NODEC R20 `(_cupy_boolrelextrema_1D_float64) ;  /* 0xffffffd414ac7950 */ /* 0x000ff00003c3ffff */
        .type           $_cupy_boolrelextrema_1D_float64$_Z9not_equalIiEbT_S0_,@function
        .size           $_cupy_boolrelextrema_1D_float64$_Z9not_equalIiEbT_S0_,($_cupy_boolrelextrema_1D_float64$_Z9not_equalIlEbT_S0_ - $_cupy_boolrelextrema_1D_float64$_Z9not_equalIiEbT_S0_)
$_cupy_boolrelextrema_1D_float64$_Z9not_equalIiEbT_S0_:
[----:B------:R-:W-:-:S04]  /*2950*/  ISETP.NE.AND P0, PT, R4, R5, PT ;  /* 0x000000050400720c */ /* 0x000fc80003f05270 */
[----:B------:R-:W-:Y:S01]  /*2960*/  SEL R4, RZ, 0x1, !P0 ;  /* 0x00000001ff047807 */ /* 0x000fe20004000000 */
[----:B------:R-:W-:Y:S08]  /*2970*/  RET.REL.NODEC R20 `(_cupy_boolrelextrema_1D_float64) ;  /* 0xffffffd414a07950 */ /* 0x000ff00003c3ffff */
        .type           $_cupy_boolrelextrema_1D_float64$_Z9not_equalIlEbT_S0_,@function
        .size           $_cupy_boolrelextrema_1D_float64$_Z9not_equalIlEbT_S0_,(.L_x_207 - $_cupy_boolrelextrema_1D_float64$_Z9not_equalIlEbT_S0_)
$_cupy_boolrelextrema_1D_float64$_Z9not_equalIlEbT_S0_:
[----:B------:R-:W-:-:S04]  /*2980*/  ISETP.NE.U32.AND P0, PT, R4, R6, PT ;  /* 0x000000060400720c */ /* 0x000fc80003f05070 */
[----:B------:R-:W-:-:S04]  /*2990*/  ISETP.NE.AND.EX P0, PT, R5, R7, PT, P0 ;  /* 0x000000070500720c */ /* 0x000fc80003f05300 */
[----:B------:R-:W-:Y:S01]  /*29a0*/  SEL R4, RZ, 0x1, !P0 ;  /* 0x00000001ff047807 */ /* 0x000fe20004000000 */
[----:B------:R-:W-:Y:S08]  /*29b0*/  RET.REL.NODEC R20 `(_cupy_boolrelextrema_1D_float64) ;  /* 0xffffffd414907950 */ /* 0x000ff00003c3ffff */
.L_x_55:
        /* <DEDUP_REMOVED lines=12> */
.L_x_207:


//--------------------- .text._cupy_boolrelextrema_2D_int32 --------------------------
	.section	.text._cupy_boolrelextrema_2D_int32,"ax",@progbits
	.align	128
        .global         _cupy_boolrelextrema_2D_int32
        .type           _cupy_boolrelextrema_2D_int32,@function
        .size           _cupy_boolrelextrema_2D_int32,(.L_x_231 - _cupy_boolrelextrema_2D_int32)
        .other          _cupy_boolrelextrema_2D_int32,@"STO_CUDA_ENTRY STV_DEFAULT"
_cupy_boolrelextrema_2D_int32:
.text._cupy_boolrelextrema_2D_int32:
        /* <DEDUP_REMOVED lines=19> */
.L_x_57:
[----:B0-----:R-:W-:-:S04]  /*0130*/  IADD3 R2, P0, PT, R22, UR4, RZ ;  /* 0x0000000416027c10 */ /* 0x001fc8000ff1e0ff */
[----:B------:R-:W-:Y:S01]  /*0140*/  LEA.HI.X.SX32 R3, R22, UR5, 0x1, P0 ;  /* 0x0000000516037c11 */ /* 0x000fe200080f0eff */
[----:B------:R-:W-:-:S04]  /*0150*/  IMAD.IADD R22, R25, 0x1, R22 ;  /* 0x0000000119167824 */ /* 0x000fc800078e0216 */
[----:B------:R1:W-:Y:S01]  /*0160*/  STG.E.U8 desc[UR36][R2.64], R0 ;  /* 0x0000000002007986 */ /* 0x0003e2000c101124 */
[----:B------:R-:W-:-:S13]  /*0170*/  ISETP.GE.AND P0, PT, R22, UR38, PT ;  /* 0x0000002616007c0c */ /* 0x000fda000bf06270 */
[----:B-1----:R-:W-:Y:S05]  /*0180*/  @!P0 BRA `(.L_x_57) ;  /* 0xfffffffc00e88947 */ /* 0x002fea000383ffff */
[----:B------:R-:W-:Y:S05]  /*0190*/  EXIT ;  /* 0x000000000000794d */ /* 0x000fea0003800000 */
.L_x_56:
[----:B------:R0:W5:Y:S01]  /*01a0*/  LDG.E.CONSTANT R24, desc[UR36][R2.64] ;  /* 0x0000002402187981 */ /* 0x000162000c1e9900 */
[----:B------:R-:W1:Y:S02]  /*01b0*/  LDCU.U8 UR4, c[0x0][0x388] ;  /* 0x00007100ff0477ac */ /* 0x000e640008000000 */
[----:B-1----:R-:W-:-:S04]  /*01c0*/  UPRMT UR4, UR4, 0x8880, URZ ;  /* 0x0000888004047896 */ /* 0x002fc800080000ff */
[----:B------:R-:W-:-:S09]  /*01d0*/  UISETP.NE.AND UP0, UPT, UR4, URZ, UPT ;  /* 0x000000ff0400728c */ /* 0x000fd2000bf05270 */
[----:B0-----:R-:W-:Y:S05]  /*01e0*/  BRA.U UP0, `(.L_x_58) ;  /* 0x0000001100187547 */ /* 0x001fea000b800000 */
[----:B------:R-:W-:Y:S02]  /*01f0*/  ULOP3.LUT UR39, UR5, 0x3, URZ, 0xc0, !UPT ;  /* 0x0000000305277892 */ /* 0x000fe4000f8ec0ff */
[----:B------:R-:W-:-:S12]  /*0200*/  ULOP3.LUT UR38, UR5, 0x7ffffffc, URZ, 0xc0, !UPT ;  /* 0x7ffffffc05267892 */ /* 0x000fd8000f8ec0ff */
.L_x_63:
[----:B------:R-:W0:Y:S01]  /*0210*/  LDC.64 R2, c[0x0][0x390] ;  /* 0x0000e400ff027b82 */ /* 0x000e220000000a00 */
[----:B------:R-:W1:Y:S01]  /*0220*/  LDCU UR4, c[0x0][0x384] ;  /* 0x00007080ff0477ac */ /* 0x000e620008000800 */
[----:B0-----:R-:W-:-:S05]  /*0230*/  IMAD.WIDE R2, R22, 0x4, R2 ;  /* 0x0000000416027825 */ /* 0x001fca00078e0202 */
[----:B-----5:R0:W5:Y:S01]  /*0240*/  LDG.E.CONSTANT R18, desc[UR36][R2.64] ;  /* 0x0000002402127981 */ /* 0x020162000c1e9900 */
[----:B-1----:R-:W-:Y:S01]  /*0250*/  UISETP.GE.U32.AND UP0, UPT, UR4, 0x4, UPT ;  /* 0x000000040400788c */ /* 0x002fe2000bf06070 */
[----:B------:R-:W-:Y:S02]  /*0260*/  IMAD.MOV.U32 R23, RZ, RZ, 0x1 ;  /* 0x00000001ff177424 */ /* 0x000fe400078e00ff */
[----:B------:R-:W-:-:S06]  /*0270*/  IMAD.MOV.U32 R19, RZ, RZ, 0x1 ;  /* 0x00000001ff137424 */ /* 0x000fcc00078e00ff */
[----:B0-----:R-:W-:Y:S05]  /*0280*/  BRA.U !UP0, `(.L_x_59) ;  /* 0x00000009082c7547 */ /* 0x001fea000b800000 */
[----:B------:R-:W-:Y:S01]  /*0290*/  BSSY.RECONVERGENT B6, `(.L_x_59) ;  /* 0x000008a000067945 */ /* 0x000fe20003800200 */
[----:B------:R-:W-:Y:S02]  /*02a0*/  IMAD.MOV.U32 R23, RZ, RZ, 0x1 ;  /* 0x00000001ff177424 */ /* 0x000fe400078e00ff */
[----:B------:R-:W-:-:S07]  /*02b0*/  IMAD.MOV.U32 R19, RZ, RZ, 0x1 ;  /* 0x00000001ff137424 */ /* 0x000fce00078e00ff */
.L_x_60:
[----:B------:R-:W0:Y:S01]  /*02c0*/  LDC R2, c[0x0][0x380] ;  /* 0x0000e000ff027b82 */ /* 0x000e220000000800 */
[----:B------:R-:W-:-:S07]  /*02d0*/  IMAD.IADD R17, R19, 0x1, R22 ;  /* 0x0000000113117824 */ /* 0x000fce00078e0216 */
[----:B------:R-:W1:Y:S01]  /*02e0*/  LDC.64 R8, c[0x0][0x390] ;  /* 0x0000e400ff087b82 */ /* 0x000e620000000a00 */
[----:B0-----:R-:W-:-:S04]  /*02f0*/  ISETP.GE.AND P0, PT, R17, R2, PT ;  /* 0x000000021100720c */ /* 0x001fc80003f06270 */
[----:B------:R-:W-:-:S05]  /*0300*/  SEL R0, R2, RZ, P0 ;  /* 0x000000ff02007207 */ /* 0x000fca0000000000 */
[----:B------:R-:W-:-:S04]  /*0310*/  IMAD.IADD R3, R17, 0x1, -R0 ;  /* 0x0000000111037824 */ /* 0x000fc800078e0a00 */
[----:B-1----:R-:W-:-:S05]  /*0320*/  IMAD.WIDE R8, R3, 0x4, R8 ;  /* 0x0000000403087825 */ /* 0x002fca00078e0208 */
[----:B-----5:R0:W5:Y:S01]  /*0330*/  LDG.E.CONSTANT R5, desc[UR36][R8.64] ;  /* 0x0000002408057981 */ /* 0x020162000c1e9900 */
[----:B------:R0:W1:Y:S01]  /*0340*/  LDC.64 R6, c[0x2][R24] ;  /* 0x0080000018067b82 */ /* 0x0000620000000a00 */
[----:B------:R-:W-:Y:S01]  /*0350*/  IMAD.IADD R16, R22, 0x1, -R19 ;  /* 0x0000000116107824 */ /* 0x000fe200078e0a13 */
[----:B------:R-:W-:Y:S01]  /*0360*/  MOV R20, 0x3d0 ;  /* 0x000003d000147802 */ /* 0x000fe20000000f00 */
[----:B------:R-:W-:Y:S02]  /*0370*/  IMAD.MOV.U32 R4, RZ, RZ, R18 ;  /* 0x000000ffff047224 */ /* 0x000fe400078e0012 */
[----:B------:R-:W-:Y:S01]  /*0380*/  IMAD.MOV.U32 R21, RZ, RZ, 0x0 ;  /* 0x00000000ff157424 */ /* 0x000fe200078e00ff */
[----:B------:R-:W-:-:S04]  /*0390*/  SHF.R.S32.HI R0, RZ, 0x1f, R16 ;  /* 0x0000001fff007819 */ /* 0x000fc80000011410 */
[----:B------:R-:W-:-:S05]  /*03a0*/  LOP3.LUT R3, R0, R2, RZ, 0xc0, !PT ;  /* 0x0000000200037212 */ /* 0x000fca00078ec0ff */
[----:B0-----:R-:W-:-:S07]  /*03b0*/  IMAD.IADD R2, R16, 0x1, R3 ;  /* 0x0000000110027824 */ /* 0x001fce00078e0203 */
[----:B-1---5:R-:W-:Y:S05]  /*03c0*/  CALL.REL.NOINC R6 `(_cupy_boolrelextrema_2D_int32) ;  /* 0xfffffffc060c7344 */ /* 0x022fea0003c3ffff */
[----:B------:R-:W0:Y:S01]  /*03d0*/  LDC.64 R6, c[0x0][0x390] ;  /* 0x0000e400ff067b82 */ /* 0x000e220000000a00 */
[----:B------:R-:W-:Y:S01]  /*03e0*/  LOP3.LUT P0, RZ, R4, 0xff, R23, 0x80, !PT ;  /* 0x000000ff04ff7812 */ /* 0x000fe20007808017 */
[----:B------:R-:W-:Y:S01]  /*03f0*/  IMAD.MOV.U32 R4, RZ, RZ, R18 ;  /* 0x000000ffff047224 */ /* 0x000fe200078e0012 */
[----:B------:R-:W-:Y:S01]  /*0400*/  MOV R20, 0x470 ;  /* 0x0000047000147802 */ /* 0x000fe20000000f00 */
[----:B0-----:R-:W-:-:S04]  /*0410*/  IMAD.WIDE R2, R2, 0x4, R6 ;  /* 0x0000000402027825 */ /* 0x001fc800078e0206 */
[----:B------:R0:W1:Y:S01]  /*0420*/  LDC.64 R6, c[0x2][R24] ;  /* 0x0080000018067b82 */ /* 0x0000620000000a00 */
[----:B------:R-:W-:Y:S01]  /*0430*/  IMAD.MOV.U32 R21, RZ, RZ, 0x0 ;  /* 0x00000000ff157424 */ /* 0x000fe200078e00ff */
[----:B------:R2:W5:Y:S02]  /*0440*/  LDG.E.CONSTANT R5, desc[UR36][R2.64] ;  /* 0x0000002402057981 */ /* 0x000564000c1e9900 */
[----:B0-2---:R-:W-:-:S07]  /*0450*/  P2R R2, PR, RZ, 0x1 ;  /* 0x00000001ff027803 */ /* 0x005fce0000000000 */
[----:B-1---5:R-:W-:Y:S05]  /*0460*/  CALL.REL.NOINC R6 `(_cupy_boolrelextrema_2D_int32) ;  /* 0xfffffff806e47344 */ /* 0x022fea0003c3ffff */
        /* <DEDUP_REMOVED lines=8> */
[----:B------:R0:W5:Y:S01]  /*04f0*/  LDG.E.CONSTANT R5, desc[UR36][R8.64] ;  /* 0x0000002408057981 */ /* 0x000162000c1e9900 */
[----:B------:R0:W1:Y:S01]  /*0500*/  LDC.64 R6, c[0x2][R24] ;  /* 0x0080000018067b82 */ /* 0x0000620000000a00 */
[----:B------:R-:W-:Y:S01]  /*0510*/  LOP3.LUT R3, RZ, R19, RZ, 0x33, !PT ;  /* 0x00000013ff037212 */ /* 0x000fe200078e33ff */
[----:B------:R-:W-:Y:S01]  /*0520*/  IMAD.MOV.U32 R21, RZ, RZ, 0x0 ;  /* 0x00000000ff157424 */ /* 0x000fe200078e00ff */
[----:B------:R-:W-:Y:S01]  /*0530*/  LOP3.LUT R0, R4, 0x1, RZ, 0xc0, !PT ;  /* 0x0000000104007812 */ /* 0x000fe200078ec0ff */
[----:B------:R-:W-:Y:S01]  /*0540*/  IMAD.MOV.U32 R4, RZ, RZ, R18 ;  /* 0x000000ffff047224 */ /* 0x000fe200078e0012 */
[----:B------:R-:W-:Y:S01]  /*0550*/  MOV R20, 0x5d0 ;  /* 0x000005d000147802 */ /* 0x000fe20000000f00 */
[----:B------:R-:W-:Y:S01]  /*0560*/  IMAD.IADD R3, R3, 0x1, R22 ;  /* 0x0000000103037824 */ /* 0x000fe200078e0216 */
[----:B------:R-:W-:-:S04]  /*0570*/  ISETP.EQ.U32.AND P0, PT, R0, 0x1, P6 ;  /* 0x000000010000780c */ /* 0x000fc80003702070 */
[----:B------:R-:W-:Y:S02]  /*0580*/  SHF.R.S32.HI R2, RZ, 0x1f, R3 ;  /* 0x0000001fff027819 */ /* 0x000fe40000011403 */
[----:B------:R-:W-:Y:S02]  /*0590*/  P2R R23, PR, RZ, 0x1 ;  /* 0x00000001ff177803 */ /* 0x000fe40000000000 */
[----:B------:R-:W-:-:S05]  /*05a0*/  LOP3.LUT R2, R2, R11, RZ, 0xc0, !PT ;  /* 0x0000000b02027212 */ /* 0x000fca00078ec0ff */
[----:B0-----:R-:W-:-:S07]  /*05b0*/  IMAD.IADD R2, R3, 0x1, R2 ;  /* 0x0000000103027824 */ /* 0x001fce00078e0202 */
[----:B-1---5:R-:W-:Y:S05]  /*05c0*/  CALL.REL.NOINC R6 `(_cupy_boolrelextrema_2D_int32) ;  /* 0xfffffff8068c7344 */ /* 0x022fea0003c3ffff */
[----:B------:R-:W0:Y:S01]  /*05d0*/  LDC.64 R6, c[0x0][0x390] ;  /* 0x0000e400ff067b82 */ /* 0x000e220000000a00 */
[----:B------:R-:W-:Y:S02]  /*05e0*/  ISETP.NE.AND P6, PT, R23, RZ, PT ;  /* 0x000000ff1700720c */ /* 0x000fe40003fc5270 */
[----:B------:R-:W-:-:S04]  /*05f0*/  LOP3.LUT R0, R4, 0x1, RZ, 0xc0, !PT ;  /* 0x0000000104007812 */ /* 0x000fc800078ec0ff */
[----:B------:R-:W-:Y:S01]  /*0600*/  ISETP.EQ.U32.AND P0, PT, R0, 0x1, P6 ;  /* 0x000000010000780c */ /* 0x000fe20003702070 */
[----:B0-----:R-:W-:Y:S02]  /*0610*/  IMAD.WIDE R2, R2, 0x4, R6 ;  /* 0x0000000402027825 */ /* 0x001fe400078e0206 */
[----:B------:R0:W1:Y:S01]  /*0620*/  LDC.64 R6, c[0x2][R24] ;  /* 0x0080000018067b82 */ /* 0x0000620000000a00 */
[----:B------:R-:W-:Y:S01]  /*0630*/  MOV R20, 0x690 ;  /* 0x0000069000147802 */ /* 0x000fe20000000f00 */
[----:B------:R-:W-:Y:S01]  /*0640*/  IMAD.MOV.U32 R4, RZ, RZ, R18 ;  /* 0x000000ffff047224 */ /* 0x000fe200078e0012 */
[----:B------:R2:W5:Y:S01]  /*0650*/  LDG.E.CONSTANT R5, desc[UR36][R2.64] ;  /* 0x0000002402057981 */ /* 0x000562000c1e9900 */
[----:B------:R-:W-:Y:S01]  /*0660*/  IMAD.MOV.U32 R21, RZ, RZ, 0x0 ;  /* 0x00000000ff157424 */ /* 0x000fe200078e00ff */
        /* <DEDUP_REMOVED lines=12> */
[----:B------:R-:W-:Y:S01]  /*0730*/  VIADD R2, R16, 0xfffffffe ;  /* 0xfffffffe10027836 */ /* 0x000fe20000000000 */
[----:B------:R-:W-:Y:S01]  /*0740*/  LOP3.LUT R3, R4, 0x1, RZ, 0xc0, !PT ;  /* 0x0000000104037812 */ /* 0x000fe200078ec0ff */
[----:B------:R-:W-:Y:S01]  /*0750*/  IMAD.MOV.U32 R4, RZ, RZ, R18 ;  /* 0x000000ffff047224 */ /* 0x000fe200078e0012 */
[----:B------:R-:W-:Y:S01]  /*0760*/  MOV R20, 0x7e0 ;  /* 0x000007e000147802 */ /* 0x000fe20000000f00 */
[----:B------:R-:W-:Y:S01]  /*0770*/  IMAD.MOV.U32 R21, RZ, RZ, 0x0 ;  /* 0x00000000ff157424 */ /* 0x000fe200078e00ff */
[----:B------:R-:W-:Y:S02]  /*0780*/  SHF.R.S32.HI R0, RZ, 0x1f, R2 ;  /* 0x0000001fff007819 */ /* 0x000fe40000011402 */
[----:B------:R-:W-:Y:S02]  /*0790*/  ISETP.EQ.U32.AND P0, PT, R3, 0x1, P6 ;  /* 0x000000010300780c */ /* 0x000fe40003702070 */
[----:B------:R-:W-:-:S02]  /*07a0*/  LOP3.LUT R3, R0, R11, RZ, 0xc0, !PT ;  /* 0x0000000b00037212 */ /* 0x000fc400078ec0ff */
[----:B------:R-:W-:-:S03]  /*07b0*/  P2R R16, PR, RZ, 0x1 ;  /* 0x00000001ff107803 */ /* 0x000fc60000000000 */
        /* <DEDUP_REMOVED lines=28> */
[----:B------:R-:W-:Y:S01]  /*0980*/  IMAD.IADD R2, R22, 0x1, -R17 ;  /* 0x0000000116027824 */ /* 0x000fe200078e0a11 */
[----:B------:R-:W-:Y:S01]  /*0990*/  ISETP.EQ.U32.AND P0, PT, R3, 0x1, P6 ;  /* 0x000000010300780c */ /* 0x000fe20003702070 */
[----:B------:R-:W-:-:S03]  /*09a0*/  IMAD.MOV.U32 R21, RZ, RZ, 0x0 ;  /* 0x00000000ff157424 */ /* 0x000fc600078e00ff */
        /* <DEDUP_REMOVED lines=25> */
.L_x_59:
        /* <DEDUP_REMOVED lines=11> */
[----:B------:R0:W5:Y:S01]  /*0bf0*/  LDG.E.CONSTANT R5, desc[UR36][R8.64] ;  /* 0x0000002408057981 */ /* 0x000162000c1e9900 */
[----:B------:R0:W1:Y:S01]  /*0c00*/  LDC.64 R6, c[0x2][R24] ;  /* 0x0080000018067b82 */ /* 0x0000620000000a00 */
[----:B------:R-:W-:Y:S01]  /*0c10*/  IMAD.IADD R2, R22, 0x1, -R19 ;  /* 0x0000000116027824 */ /* 0x000fe200078e0a13 */
[----:B------:R-:W-:Y:S01]  /*0c20*/  MOV R20, 0xc90 ;  /* 0x00000c9000147802 */ /* 0x000fe20000000f00 */
[----:B-----5:R-:W-:Y:S02]  /*0c30*/  IMAD.MOV.U32 R4, RZ, RZ, R18 ;  /* 0x000000ffff047224 */ /* 0x020fe400078e0012 */
[----:B------:R-:W-:Y:S01]  /*0c40*/  IMAD.MOV.U32 R21, RZ, RZ, 0x0 ;  /* 0x00000000ff157424 */ /* 0x000fe200078e00ff */
[----:B------:R-:W-:-:S04]  /*0c50*/  SHF.R.S32.HI R0, RZ, 0x1f, R2 ;  /* 0x0000001fff007819 */ /* 0x000fc80000011402 */
[----:B------:R-:W-:-:S05]  /*0c60*/  LOP3.LUT R3, R0, R11, RZ, 0xc0, !PT ;  /* 0x0000000b00037212 */ /* 0x000fca00078ec0ff */
[----:B0-----:R-:W-:-:S07]  /*0c70*/  IMAD.IADD R2, R2, 0x1, R3 ;  /* 0x0000000102027824 */ /* 0x001fce00078e0203 */
[----:B-1----:R-:W-:Y:S05]  /*0c80*/  CALL.REL.NOINC R6 `(_cupy_boolrelextrema_2D_int32) ;  /* 0xfffffff006dc7344 */ /* 0x002fea0003c3ffff */
[----:B------:R-:W0:Y:S02]  /*0c90*/  LDC.64 R8, c[0x0][0x390] ;  /* 0x0000e400ff087b82 */ /* 0x000e240000000a00 */
[----:B0-----:R-:W-:-:S05]  /*0ca0*/  IMAD.WIDE R8, R2, 0x4, R8 ;  /* 0x0000000402087825 */ /* 0x001fca00078e0208 */
[----:B------:R0:W5:Y:S01]  /*0cb0*/  LDG.E.CONSTANT R5, desc[UR36][R8.64] ;  /* 0x0000002408057981 */ /* 0x000162000c1e9900 */
[----:B------:R0:W1:Y:S01]  /*0cc0*/  LDC.64 R6, c[0x2][R24] ;  /* 0x0080000018067b82 */ /* 0x0000620000000a00 */
[----:B------:R-:W-:Y:S01]  /*0cd0*/  LOP3.LUT R23, R4, R23, RZ, 0xc0, !PT ;  /* 0x0000001704177212 */ /* 0x000fe200078ec0ff */
[----:B------:R-:W-:Y:S01]  /*0ce0*/  IMAD.MOV.U32 R4, RZ, RZ, R18 ;  /* 0x000000ffff047224 */ /* 0x000fe200078e0012 */
[----:B------:R-:W-:Y:S01]  /*0cf0*/  MOV R20, 0xd30 ;  /* 0x00000d3000147802 */ /* 0x000fe20000000f00 */
[----:B------:R-:W-:Y:S01]  /*0d00*/  IMAD.MOV.U32 R21, RZ, RZ, 0x0 ;  /* 0x00000000ff157424 */ /* 0x000fe200078e00ff */
[----:B------:R-:W-:-:S07]  /*0d10*/  PRMT R2, R23, 0x9910, RZ ;  /* 0x0000991017027816 */ /* 0x000fce00000000ff */
[----:B01---5:R-:W-:Y:S05]  /*0d20*/  CALL.REL.NOINC R6 `(_cupy_boolrelextrema_2D_int32) ;  /* 0xfffffff006b47344 */ /* 0x023fea0003c3ffff */
[----:B------:R-:W0:Y:S01]  /*0d30*/  LDC R11, c[0x0][0x380] ;  /* 0x0000e000ff0b7b82 */ /* 0x000e220000000800 */
[----:B------:R-:W-:-:S07]  /*0d40*/  VIADD R16, R16, 0x1 ;  /* 0x0000000110107836 */ /* 0x000fce0000000000 */
        /* <DEDUP_REMOVED lines=13> */
[----:B------:R-:W-:-:S04]  /*0e20*/  ISETP.NE.U32.AND P0, PT, R0, 0x1, PT ;  /* 0x000000010000780c */ /* 0x000fc80003f05070 */
[----:B------:R-:W-:Y:S02]  /*0e30*/  SHF.R.S32.HI R0, RZ, 0x1f, R3 ;  /* 0x0000001fff007819 */ /* 0x000fe40000011403 */
[----:B------:R-:W-:Y:S02]  /*0e40*/  ISETP.NE.AND P0, PT, R2, RZ, !P0 ;  /* 0x000000ff0200720c */ /* 0x000fe40004705270 */
[----:B------:R-:W-:Y:S02]  /*0e50*/  LOP3.LUT R0, R0, R11, RZ, 0xc0, !PT ;  /* 0x0000000b00007212 */ /* 0x000fe400078ec0ff */
        /* <DEDUP_REMOVED lines=15> */
[----:B------:R-:W-:Y:S01]  /*0f50*/  ISETP.NE.AND P6, PT, R2, RZ, PT ;  /* 0x000000ff0200720c */ /* 0x000fe20003fc5270 */
[----:B------:R-:W-:Y:S01]  /*0f60*/  VIADD R19, R19, 0x2 ;  /* 0x0000000213137836 */ /* 0x000fe20000000000 */
[----:B------:R-:W-:-:S04]  /*0f70*/  LOP3.LUT R0, R4, 0x1, RZ, 0xc0, !PT ;  /* 0x0000000104007812 */ /* 0x000fc800078ec0ff */
[----:B------:R-:W-:-:S04]  /*0f80*/  ISETP.EQ.U32.AND P0, PT, R0, 0x1, P6 ;  /* 0x000000010000780c */ /* 0x000fc80003702070 */
[----:B------:R-:W-:-:S09]  /*0f90*/  SEL R23, RZ, 0x1, !P0 ;  /* 0x00000001ff177807 */ /* 0x000fd20004000000 */
.L_x_62:
        /* <DEDUP_REMOVED lines=30> */
[----:B------:R-:W-:-:S04]  /*1180*/  LOP3.LUT R4, R4, 0x1, RZ, 0xc0, !PT ;  /* 0x0000000104047812 */ /* 0x000fc800078ec0ff */
[----:B------:R-:W-:-:S04]  /*1190*/  ISETP.NE.U32.AND P0, PT, R4, 0x1, PT ;  /* 0x000000010400780c */ /* 0x000fc80003f05070 */
[----:B------:R-:W-:-:S04]  /*11a0*/  ISETP.NE.AND P0, PT, R2, RZ, !P0 ;  /* 0x000000ff0200720c */ /* 0x000fc80004705270 */
[----:B------:R-:W-:-:S09]  /*11b0*/  SEL R23, RZ, 0x1, !P0 ;  /* 0x00000001ff177807 */ /* 0x000fd20004000000 */
.L_x_61:
        /* <DEDUP_REMOVED lines=9> */
.L_x_58:
[----:B------:R-:W0:Y:S01]  /*1250*/  LDCU UR41, c[0x0][0x380] ;  /* 0x00007000ff2977ac */ /* 0x000e220008000800 */
[----:B------:R-:W-:Y:S02]  /*1260*/  ULOP3.LUT UR40, UR5, 0x3, URZ, 0xc0, !UPT ;  /* 0x0000000305287892 */ /* 0x000fe4000f8ec0ff */
[----:B------:R-:W-:Y:S02]  /*1270*/  ULOP3.LUT UR39, UR5, 0x7ffffffc, URZ, 0xc0, !UPT ;  /* 0x7ffffffc05277892 */ /* 0x000fe4000f8ec0ff */
[----:B------:R-:W-:-:S12]  /*1280*/  UIADD3 UR38, UPT, UPT, UR38, -0x1, URZ ;  /* 0xffffffff26267890 */ /* 0x000fd8000fffe0ff */
.L_x_68:
[----:B------:R-:W1:Y:S01]  /*1290*/  LDC.64 R2, c[0x0][0x390] ;  /* 0x0000e400ff027b82 */ /* 0x000e620000000a00 */
[----:B------:R-:W2:Y:S01]  /*12a0*/  LDCU UR4, c[0x0][0x384] ;  /* 0x00007080ff0477ac */ /* 0x000ea20008000800 */
[----:B-1----:R-:W-:-:S05]  /*12b0*/  IMAD.WIDE R2, R22, 0x4, R2 ;  /* 0x0000000416027825 */ /* 0x002fca00078e0202 */
[----:B-----5:R1:W5:Y:S01]  /*12c0*/  LDG.E.CONSTANT R18, desc[UR36][R2.64] ;  /* 0x0000002402127981 */ /* 0x020362000c1e9900 */
[----:B--2---:R-:W-:Y:S01]  /*12d0*/  UISETP.GE.U32.AND UP0, UPT, UR4, 0x4, UPT ;  /* 0x000000040400788c */ /* 0x004fe2000bf06070 */
[----:B------:R-:W-:Y:S02]  /*12e0*/  IMAD.MOV.U32 R23, RZ, RZ, 0x1 ;  /* 0x00000001ff177424 */ /* 0x000fe400078e00ff */
[----:B------:R-:W-:-:S06]  /*12f0*/  IMAD.MOV.U32 R19, RZ, RZ, 0x1 ;  /* 0x00000001ff137424 */ /* 0x000fcc00078e00ff */
[----:B-1----:R-:W-:Y:S05]  /*1300*/  BRA.U !UP0, `(.L_x_64) ;  /* 0x0000000508e07547 */ /* 0x002fea000b800000 */
[----:B------:R-:W-:Y:S01]  /*1310*/  BSSY.RECONVERGENT B6, `(.L_x_64) ;  /* 0x0000077000067945 */ /* 0x000fe20003800200 */
[----:B------:R-:W-:Y:S02]  /*1320*/  IMAD.MOV.U32 R23, RZ, RZ, 0x1 ;  /* 0x00000001ff177424 */ /* 0x000fe400078e00ff */
[----:B------:R-:W-:-:S07]  /*1330*/  IMAD.MOV.U32 R19, RZ, RZ, 0x1 ;  /* 0x00000001ff137424 */ /* 0x000fce00078e00ff */
.L_x_65:
[----:B------:R-:W1:Y:S01]  /*1340*/  LDC.64 R6, c[0x0][0x390] ;  /* 0x0000e400ff067b82 */ /* 0x000e620000000a00 */
[----:B------:R-:W-:-:S05]  /*1350*/  IMAD.IADD R17, R19, 0x1, R22 ;  /* 0x0000000113117824 */ /* 0x000fca00078e0216 */
[----:B0-----:R-:W-:-:S04]  /*1360*/  ISETP.GE.AND P0, PT, R17, UR41, PT ;  /* 0x0000002911007c0c */ /* 0x001fc8000bf06270 */
[----:B------:R-:W-:-:S05]  /*1370*/  SEL R3, R17, UR38, !P0 ;  /* 0x0000002611037c07 */ /* 0x000fca000c000000 */
[----:B-1----:R-:W-:-:S05]  /*1380*/  IMAD.WIDE R6, R3, 0x4, R6 ;  /* 0x0000000403067825 */ /* 0x002fca00078e0206 */
[----:B-----5:R0:W5:Y:S01]  /*1390*/  LDG.E.CONSTANT R5, desc[UR36][R6.64] ;  /* 0x0000002406057981 */ /* 0x020162000c1e9900 */
[----:B------:R0:W1:Y:S01]  /*13a0*/  LDC.64 R8, c[0x2][R24] ;  /* 0x0080000018087b82 */ /* 0x0000620000000a00 */
[----:B------:R-:W-:Y:S01]  /*13b0*/  IMAD.IADD R16, R22, 0x1, -R19 ;  /* 0x0000000116107824 */ /* 0x000fe200078e0a13 */
[----:B------:R-:W-:Y:S01]  /*13c0*/  MOV R20, 0x1410 ;  /* 0x0000141000147802 */ /* 0x000fe20000000f00 */
[----:B------:R-:W-:Y:S02]  /*13d0*/  IMAD.MOV.U32 R4, RZ, RZ, R18 ;  /* 0x000000ffff047224 */ /* 0x000fe400078e0012 */
[----:B------:R-:W-:Y:S01]  /*13e0*/  IMAD.MOV.U32 R21, RZ, RZ, 0x0 ;  /* 0x00000000ff157424 */ /* 0x000fe200078e00ff */
[----:B------:R-:W-:-:S07]  /*13f0*/  VIMNMX R2, PT, PT, RZ, R16, !PT ;  /* 0x00000010ff027248 */ /* 0x000fce0007fe0100 */
[----:B01---5:R-:W-:Y:S05]  /*1400*/  CALL.REL.NOINC R8 `(_cupy_boolrelextrema_2D_int32) ;  /* 0xffffffe808fc7344 */ /* 0x023fea0003c3ffff */
[----:B------:R-:W0:Y:S01]  /*1410*/  LDC.64 R6, c[0x0][0x390] ;  /* 0x0000e400ff067b82 */ /* 0x000e220000000a00 */
[----:B------:R-:W-:Y:S01]  /*1420*/  LOP3.LUT P0, RZ, R4, 0xff, R23, 0x80, !PT ;  /* 0x000000ff04ff7812 */ /* 0x000fe20007808017 */
[----:B------:R-:W-:Y:S01]  /*1430*/  IMAD.MOV.U32 R4, RZ, RZ, R18 ;  /* 0x000000ffff047224 */ /* 0x000fe200078e0012 */
[----:B------:R-:W-:Y:S01]  /*1440*/  MOV R20, 0x14b0 ;  /* 0x000014b000147802 */ /* 0x000fe20000000f00 */
[----:B0-----:R-:W-:-:S04]  /*1450*/  IMAD.WIDE.U32 R2, R2, 0x4, R6 ;  /* 0x0000000402027825 */ /* 0x001fc800078e0006 */
[----:B------:R0:W1:Y:S01]  /*1460*/  LDC.64 R6, c[0x2][R24] ;  /* 0x0080000018067b82 */ /* 0x0000620000000a00 */
[----:B------:R-:W-:Y:S01]  /*1470*/  IMAD.MOV.U32 R21, RZ, RZ, 0x0 ;  /* 0x00000000ff157424 */ /* 0x000fe200078e00ff */
[----:B------:R2:W5:Y:S02]  /*1480*/  LDG.E.CONSTANT R5, desc[UR36][R2.64] ;  /* 0x0000002402057981 */ /* 0x000564000c1e9900 */
[----:B0-2---:R-:W-:-:S07]  /*1490*/  P2R R2, PR, RZ, 0x1 ;  /* 0x00000001ff027803 */ /* 0x005fce0000000000 */
[----:B-1---5:R-:W-:Y:S05]  /*14a0*/  CALL.REL.NOINC R6 `(_cupy_boolrelextrema_2D_int32) ;  /* 0xffffffe806d47344 */ /* 0x022fea0003c3ffff */
[----:B------:R-:W0:Y:S01]  /*14b0*/  LDC.64 R8, c[0x0][0x390] ;  /* 0x0000e400ff087b82 */ /* 0x000e220000000a00 */
[----:B------:R-:W-:Y:S01]  /*14c0*/  VIADD R0, R17, 0x1 ;  /* 0x0000000111007836 */ /* 0x000fe20000000000 */
[----:B------:R-:W-:-:S04]  /*14d0*/  ISETP.NE.AND P6, PT, R2, RZ, PT ;  /* 0x000000ff0200720c */ /* 0x000fc80003fc5270 */
[----:B------:R-:W-:-:S04]  /*14e0*/  ISETP.GE.AND P0, PT, R0, UR41, PT ;  /* 0x0000002900007c0c */ /* 0x000fc8000bf06270 */
[----:B------:R-:W-:-:S05]  /*14f0*/  SEL R3, R0, UR38, !P0 ;  /* 0x0000002600037c07 */ /* 0x000fca000c000000 */
[----:B0-----:R-:W-:-:S05]  /*1500*/  IMAD.WIDE R8, R3, 0x4, R8 ;  /* 0x0000000403087825 */ /* 0x001fca00078e0208 */
[----:B------:R0:W5:Y:S01]  /*1510*/  LDG.E.CONSTANT R5, desc[UR36][R8.64] ;  /* 0x0000002408057981 */ /* 0x000162000c1e9900 */
[----:B------:R0:W1:Y:S01]  /*1520*/  LDC.64 R6, c[0x2][R24] ;  /* 0x0080000018067b82 */ /* 0x0000620000000a00 */
[----:B------:R-:W-:Y:S01]  /*1530*/  LOP3.LUT R0, R4, 0x1, RZ, 0xc0, !PT ;  /* 0x0000000104007812 */ /* 0x000fe200078ec0ff */
[----:B------:R-:W-:Y:S01]  /*1540*/  IMAD.MOV.U32 R4, RZ, RZ, R18 ;  /* 0x000000ffff047224 */ /* 0x000fe200078e0012 */
[----:B------:R-:W-:Y:S01]  /*1550*/  LOP3.LUT R3, RZ, R19, RZ, 0x33, !PT ;  /* 0x00000013ff037212 */ /* 0x000fe200078e33ff */
[----:B------:R-:W-:Y:S01]  /*1560*/  IMAD.MOV.U32 R21, RZ, RZ, 0x0 ;  /* 0x00000000ff157424 */ /* 0x000fe200078e00ff */
[----:B------:R-:W-:Y:S02]  /*1570*/  ISETP.EQ.U32.AND P0, PT, R0, 0x1, P6 ;  /* 0x000000010000780c */ /* 0x000fe40003702070 */
[----:B------:R-:W-:Y:S02]  /*1580*/  VIADDMNMX R2, R22, R3, RZ, !PT ;  /* 0x0000000316027246 */ /* 0x000fe400078001ff */
[----:B------:R-:W-:-:S02]  /*1590*/  P2R R23, PR, RZ, 0x1 ;  /* 0x00000001ff177803 */ /* 0x000fc40000000000 */
[----:B0-----:R-:W-:-:S07]  /*15a0*/  MOV R20, 0x15c0 ;  /* 0x000015c000147802 */ /* 0x001fce0000000f00 */
[----:B-1---5:R-:W-:Y:S05]  /*15b0*/  CALL.REL.NOINC R6 `(_cupy_boolrelextrema_2D_int32) ;  /* 0xffffffe806907344 */ /* 0x022fea0003c3ffff */
[----:B------:R-:W0:Y:S01]  /*15c0*/  LDC.64 R6, c[0x0][0x390] ;  /* 0x0000e400ff067b82 */ /* 0x000e220000000a00 */
[----:B------:R-:W-:Y:S02]  /*15d0*/  ISETP.NE.AND P6, PT, R23, RZ, PT ;  /* 0x000000ff1700720c */ /* 0x000fe40003fc5270 */
[----:B------:R-:W-:-:S04]  /*15e0*/  LOP3.LUT R0, R4, 0x1, RZ, 0xc0, !PT ;  /* 0x0000000104007812 */ /* 0x000fc800078ec0ff */
[----:B------:R-:W-:Y:S01]  /*15f0*/  ISETP.EQ.U32.AND P0, PT, R0, 0x1, P6 ;  /* 0x000000010000780c */ /* 0x000fe20003702070 */
[----:B0-----:R-:W-:Y:S02]  /*1600*/  IMAD.WIDE.U32 R2, R2, 0x4, R6 ;  /* 0x0000000402027825 */ /* 0x001fe400078e0006 */
        /* <DEDUP_REMOVED lines=19> */
[----:B------:R-:W-:-:S04]  /*1740*/  MOV R20, 0x1780 ;  /* 0x0000178000147802 */ /* 0x000fc80000000f00 */
[----:B------:R0:W5:Y:S02]  /*1750*/  LDG.E.CONSTANT R5, desc[UR36][R2.64] ;  /* 0x0000002402057981 */ /* 0x000164000c1e9900 */
[----:B012---:R-:W-:-:S07]  /*1760*/  P2R R2, PR, RZ, 0x1 ;  /* 0x00000001ff027803 */ /* 0x007fce0000000000 */
[----:B-----5:R-:W-:Y:S05]  /*1770*/  CALL.REL.NOINC R6 `(_cupy_boolrelextrema_2D_int32) ;  /* 0xffffffe806207344 */ /* 0x020fea0003c3ffff */
[----:B------:R-:W-:Y:S02]  /*1780*/  ISETP.NE.AND P6, PT, R2, RZ, PT ;  /* 0x000000ff0200720c */ /* 0x000fe40003fc5270 */
[----:B------:R-:W0:Y:S08]  /*1790*/  LDC.64 R2, c[0x0][0x390] ;  /* 0x0000e400ff027b82 */ /* 0x000e300000000a00 */
[----:B------:R1:W2:Y:S01]  /*17a0*/  LDC.64 R6, c[0x2][R24] ;  /* 0x0080000018067b82 */ /* 0x0002a20000000a00 */
[----:B------:R-:W-:-:S04]  /*17b0*/  LOP3.LUT R0, R4, 0x1, RZ, 0xc0, !PT ;  /* 0x0000000104007812 */ /* 0x000fc800078ec0ff */
[----:B------:R-:W-:Y:S01]  /*17c0*/  ISETP.EQ.U32.AND P0, PT, R0, 0x1, P6 ;  /* 0x000000010000780c */ /* 0x000fe20003702070 */
[----:B------:R-:W-:Y:S01]  /*17d0*/  IMAD.MOV.U32 R4, RZ, RZ, R18 ;  /* 0x000000ffff047224 */ /* 0x000fe200078e0012 */
[----:B------:R-:W-:Y:S01]  /*17e0*/  MOV R20, 0x1840 ;  /* 0x0000184000147802 */ /* 0x000fe20000000f00 */
[----:B------:R-:W-:Y:S02]  /*17f0*/  IMAD.MOV.U32 R21, RZ, RZ, 0x0 ;  /* 0x00000000ff157424 */ /* 0x000fe400078e00ff */
[----:B0-----:R-:W-:-:S05]  /*1800*/  IMAD.WIDE.U32 R2, R16, 0x4, R2 ;  /* 0x0000000410027825 */ /* 0x001fca00078e0002 */
[----:B------:R0:W5:Y:S02]  /*1810*/  LDG.E.CONSTANT R5, desc[UR36][R2.64] ;  /* 0x0000002402057981 */ /* 0x000164000c1e9900 */
[----:B012---:R-:W-:-:S07]  /*1820*/  P2R R2, PR, RZ, 0x1 ;  /* 0x00000001ff027803 */ /* 0x007fce0000000000 */
[----:B-----5:R-:W-:Y:S05]  /*1830*/  CALL.REL.NOINC R6 `(_cupy_boolrelextrema_2D_int32) ;  /* 0xffffffe406f07344 */ /* 0x020fea0003c3ffff */
        /* <DEDUP_REMOVED lines=9> */
[----:B------:R-:W-:Y:S01]  /*18d0*/  VIADD R17, R19, 0x3 ;  /* 0x0000000313117836 */ /* 0x000fe20000000000 */
[----:B------:R-:W-:Y:S01]  /*18e0*/  MOV R20, 0x1950 ;  /* 0x0000195000147802 */ /* 0x000fe20000000f00 */
[----:B------:R-:W-:Y:S01]  /*18f0*/  IMAD.MOV.U32 R4, RZ, RZ, R18 ;  /* 0x000000ffff047224 */ /* 0x000fe200078e0012 */
[----:B------:R-:W-:Y:S01]  /*1900*/  ISETP.EQ.U32.AND P0, PT, R0, 0x1, P6 ;  /* 0x000000010000780c */ /* 0x000fe20003702070 */
[----:B------:R-:W-:Y:S01]  /*1910*/  IMAD.MOV.U32 R21, RZ, RZ, 0x0 ;  /* 0x00000000ff157424 */ /* 0x000fe200078e00ff */
[----:B------:R-:W-:Y:S02]  /*1920*/  VIADDMNMX R2, R22, -R17, RZ, !PT ;  /* 0x8000001116027246 */ /* 0x000fe400078001ff */
[----:B0-----:R-:W-:-:S09]  /*1930*/  P2R R16, PR, RZ, 0x1 ;  /* 0x00000001ff107803 */ /* 0x001fd20000000000 */
        /* <DEDUP_REMOVED lines=21> */
.L_x_64:
        /* <DEDUP_REMOVED lines=10> */
[----:B------:R1:W5:Y:S01]  /*1b30*/  LDG.E.CONSTANT R5, desc[UR36][R6.64] ;  /* 0x0000002406057981 */ /* 0x000362000c1e9900 */
[----:B------:R1:W2:Y:S01]  /*1b40*/  LDC.64 R8, c[0x2][R24] ;  /* 0x0080000018087b82 */ /* 0x0002a20000000a00 */
[----:B------:R-:W-:Y:S01]  /*1b50*/  VIADDMNMX R2, R22, -R19, RZ, !PT ;  /* 0x8000001316027246 */ /* 0x000fe200078001ff */
[----:B-----5:R-:W-:Y:S01]  /*1b60*/  IMAD.MOV.U32 R4, RZ, RZ, R18 ;  /* 0x000000ffff047224 */ /* 0x020fe200078e0012 */
[----:B------:R-:W-:Y:S01]  /*1b70*/  MOV R20, 0x1ba0 ;  /* 0x00001ba000147802 */ /* 0x000fe20000000f00 */
[----:B------:R-:W-:-:S07]  /*1b80*/  IMAD.MOV.U32 R21, RZ, RZ, 0x0 ;  /* 0x00000000ff157424 */ /* 0x000fce00078e00ff */
[----:B012---:R-:W-:Y:S05]  /*1b90*/  CALL.REL.NOINC R8 `(_cupy_boolrelextrema_2D_int32) ;  /* 0xffffffe408187344 */ /* 0x007fea0003c3ffff */
[----:B------:R-:W0:Y:S02]  /*1ba0*/  LDC.64 R8, c[0x0][0x390] ;  /* 0x0000e400ff087b82 */ /* 0x000e240000000a00 */
[----:B0-----:R-:W-:-:S05]  /*1bb0*/  IMAD.WIDE.U32 R8, R2, 0x4, R8 ;  /* 0x0000000402087825 */ /* 0x001fca00078e0008 */
        /* <DEDUP_REMOVED lines=8> */
[----:B------:R-:W0:Y:S01]  /*1c40*/  LDCU UR4, c[0x0][0x380] ;  /* 0x00007000ff0477ac */ /* 0x000e220008000800 */
[----:B------:R-:W1:Y:S01]  /*1c50*/  LDC.64 R8, c[0x0][0x390] ;  /* 0x0000e400ff087b82 */ /* 0x000e620000000a00 */
[----:B------:R-:W-:-:S05]  /*1c60*/  VIADD R16, R16, 0x1 ;  /* 0x0000000110107836 */ /* 0x000fca0000000000 */
[----:B0-----:R-:W-:-:S04]  /*1c70*/  ISETP.GE.AND P0, PT, R16, UR4, PT ;  /* 0x0000000410007c0c */ /* 0x001fc8000bf06270 */
[----:B------:R-:W-:-:S05]  /*1c80*/  SEL R3, R16, UR38, !P0 ;  /* 0x0000002610037c07 */ /* 0x000fca000c000000 */
[----:B-1----:R-:W-:-:S05]  /*1c90*/  IMAD.WIDE R8, R3, 0x4, R8 ;  /* 0x0000000403087825 */ /* 0x002fca00078e0208 */
[----:B------:R0:W5:Y:S01]  /*1ca0*/  LDG.E.CONSTANT R5, desc[UR36][R8.64] ;  /* 0x0000002408057981 */ /* 0x000162000c1e9900 */
[----:B------:R0:W1:Y:S01]  /*1cb0*/  LDC.64 R6, c[0x2][R24] ;  /* 0x0080000018067b82 */ /* 0x0000620000000a00 */
[----:B------:R-:W-:Y:S01]  /*1cc0*/  LOP3.LUT R0, R4, 0x1, RZ, 0xc0, !PT ;  /* 0x0000000104007812 */ /* 0x000fe200078ec0ff */
[----:B------:R-:W-:Y:S01]  /*1cd0*/  IMAD.MOV.U32 R4, RZ, RZ, R18 ;  /* 0x000000ffff047224 */ /* 0x000fe200078e0012 */
[----:B------:R-:W-:Y:S01]  /*1ce0*/  LOP3.LUT R3, RZ, R19, RZ, 0x33, !PT ;  /* 0x00000013ff037212 */ /* 0x000fe200078e33ff */
[----:B------:R-:W-:Y:S01]  /*1cf0*/  IMAD.MOV.U32 R21, RZ, RZ, 0x0 ;  /* 0x00000000ff157424 */ /* 0x000fe200078e00ff */
[----:B------:R-:W-:Y:S02]  /*1d00*/  ISETP.NE.U32.AND P0, PT, R0, 0x1, PT ;  /* 0x000000010000780c */ /* 0x000fe40003f05070 */
[----:B------:R-:W-:Y:S02]  /*1d10*/  MOV R20, 0x1d60 ;  /* 0x00001d6000147802 */ /* 0x000fe40000000f00 */
[----:B------:R-:W-:-:S02]  /*1d20*/  ISETP.NE.AND P0, PT, R2, RZ, !P0 ;  /* 0x000000ff0200720c */ /* 0x000fc40004705270 */
[----:B------:R-:W-:Y:S02]  /*1d30*/  VIADDMNMX R2, R22, R3, RZ, !PT ;  /* 0x0000000316027246 */ /* 0x000fe400078001ff */
        /* <DEDUP_REMOVED lines=19> */
.L_x_67:
        /* <DEDUP_REMOVED lines=30> */
.L_x_66:
        /* <DEDUP_REMOVED lines=9> */
        .type           $_cupy_boolrelextrema_2D_int32$_Z10less_equalIdEbT_S0_,@function
        .size           $_cupy_boolrelextrema_2D_int32$_Z10less_equalIdEbT_S0_,($_cupy_boolrelextrema_2D_int32$_Z10less_equalIfEbT_S0_ - $_cupy_boolrelextrema_2D_int32$_Z10less_equalIdEbT_S0_)
$_cupy_boolrelextrema_2D_int32$_Z10less_equalIdEbT_S0_:
        /* <DEDUP_REMOVED lines=8> */
[----:B--2---:R-:W-:Y:S06]  /*2160*/  RET.REL.NODEC R20 `(_cupy_boolrelextrema_2D_int32) ;  /* 0xffffffdc14a47950 */ /* 0x004fec0003c3ffff */
        .type           $_cupy_boolrelextrema_2D_int32$_Z10less_equalIfEbT_S0_,@function
        .size           $_cupy_boolrelextrema_2D_int32$_Z10less_equalIfEbT_S0_,($_cupy_boolrelextrema_2D_int32$_Z10less_equalIiEbT_S0_ - $_cupy_boolrelextrema_2D_int32$_Z10less_equalIfEbT_S0_)
$_cupy_boolrelextrema_2D_int32$_Z10less_equalIfEbT_S0_:
[----:B------:R-:W-:-:S04]  /*2170*/  FSETP.GTU.AND P0, PT, R4, R5, PT ;  /* 0x000000050400720b */ /* 0x000fc80003f0c000 */
[----:B------:R-:W-:Y:S01]  /*2180*/  SEL R4, RZ, 0x1, P0 ;  /* 0x00000001ff047807 */ /* 0x000fe20000000000 */
[----:B------:R-:W-:Y:S08]  /*2190*/  RET.REL.NODEC R20 `(_cupy_boolrelextrema_2D_int32) ;  /* 0xffffffdc14987950 */ /* 0x000ff00003c3ffff */
        .type           $_cupy_boolrelextrema_2D_int32$_Z10less_equalIiEbT_S0_,@function
        .size           $_cupy_boolrelextrema_2D_int32$_Z10less_equalIiEbT_S0_,($_cupy_boolrelextrema_2D_int32$_Z10less_equalIlEbT_S0_ - $_cupy_boolrelextrema_2D_int32$_Z10less_equalIiEbT_S0_)
$_cupy_boolrelextrema_2D_int32$_Z10less_equalIiEbT_S0_:
[----:B------:R-:W-:-:S04]  /*21a0*/  ISETP.GT.AND P0, PT, R4, R5, PT ;  /* 0x000000050400720c */ /* 0x000fc80003f04270 */
[----:B------:R-:W-:Y:S01]  /*21b0*/  SEL R4, RZ, 0x1, P0 ;  /* 0x00000001ff047807 */ /* 0x000fe20000000000 */
[----:B------:R-:W-:Y:S08]  /*21c0*/  RET.REL.NODEC R20 `(_cupy_boolrelextrema_2D_int32) ;  /* 0xffffffdc148c7950 */ /* 0x000ff00003c3ffff */
        .type           $_cupy_boolrelextrema_2D_int32$_Z10less_equalIlEbT_S0_,@function
        .size           $_cupy_boolrelextrema_2D_int32$_Z10less_equalIlEbT_S0_,($_cupy_boolrelextrema_2D_int32$_Z13greater_equalIdEbT_S0_ - $_cupy_boolrelextrema_2D_int32$_Z10less_equalIlEbT_S0_)
$_cupy_boolrelextrema_2D_int32$_Z10less_equalIlEbT_S0_:
[----:B------:R-:W-:-:S04]  /*21d0*/  ISETP.GT.U32.AND P0, PT, R4, R6, PT ;  /* 0x000000060400720c */ /* 0x000fc80003f04070 */
[----:B------:R-:W-:-:S04]  /*21e0*/  ISETP.GT.AND.EX P0, PT, R5, R7, PT, P0 ;  /* 0x000000070500720c */ /* 0x000fc80003f04300 */
[----:B------:R-:W-:Y:S01]  /*21f0*/  SEL R4, RZ, 0x1, P0 ;  /* 0x00000001ff047807 */ /* 0x000fe20000000000 */
[----:B------:R-:W-:Y:S08]  /*2200*/  RET.REL.NODEC R20 `(_cupy_boolrelextrema_2D_int32) ;  /* 0xffffffdc147c7950 */ /* 0x000ff00003c3ffff */
        .type           $_cupy_boolrelextrema_2D_int32$_Z13greater_equalIdEbT_S0_,@function
        .size           $_cupy_boolrelextrema_2D_int32$_Z13greater_equalIdEbT_S0_,($_cupy_boolrelextrema_2D_int32$_Z13greater_equalIfEbT_S0_ - $_cupy_boolrelextrema_2D_int32$_Z13greater_equalIdEbT_S0_)
$_cupy_boolrelextrema_2D_int32$_Z13greater_equalIdEbT_S0_:
        /* <DEDUP_REMOVED lines=8> */
[----:B--2---:R-:W-:Y:S06]  /*2290*/  RET.REL.NODEC R20 `(_cupy_boolrelextrema_2D_int32) ;  /* 0xffffffdc14587950 */ /* 0x004fec0003c3ffff */
        .type           $_cupy_boolrelextrema_2D_int32$_Z13greater_equalIfEbT_S0_,@function
        .size           $_cupy_boolrelextrema_2D_int32$_Z13greater_equalIfEbT_S0_,($_cupy_boolrelextrema_2D_int32$_Z13greater_equalIiEbT_S0_ - $_cupy_boolrelextrema_2D_int32$_Z13greater_equalIfEbT_S0_)
$_cupy_boolrelextrema_2D_int32$_Z13greater_equalIfEbT_S0_:
[----:B------:R-:W-:-:S04]  /*22a0*/  FSETP.GE.AND P0, PT, R4, R5, PT ;  /* 0x000000050400720b */ /* 0x000fc80003f06000 */
[----:B------:R-:W-:Y:S01]  /*22b0*/  SEL R4, RZ, 0x1, !P0 ;  /* 0x00000001ff047807 */ /* 0x000fe20004000000 */
[----:B------:R-:W-:Y:S08]  /*22c0*/  RET.REL.NODEC R20 `(_cupy_boolrelextrema_2D_int32) ;  /* 0xffffffdc144c7950 */ /* 0x000ff00003c3ffff */
        .type           $_cupy_boolrelextrema_2D_int32$_Z13greater_equalIiEbT_S0_,@function
        .size           $_cupy_boolrelextrema_2D_int32$_Z13greater_equalIiEbT_S0_,($_cupy_boolrelextrema_2D_int32$_Z13greater_equalIlEbT_S0_ - $_cupy_boolrelextrema_2D_int32$_Z13greater_equalIiEbT_S0_)
$_cupy_boolrelextrema_2D_int32$_Z13greater_equalIiEbT_S0_:
[----:B------:R-:W-:-:S04]  /*22d0*/  ISETP.GE.AND P0, PT, R4, R5, PT ;  /* 0x000000050400720c */ /* 0x000fc80003f06270 */
[----:B------:R-:W-:Y:S01]  /*22e0*/  SEL R4, RZ, 0x1, !P0 ;  /* 0x00000001ff047807 */ /* 0x000fe20004000000 */
[----:B------:R-:W-:Y:S08]  /*22f0*/  RET.REL.NODEC R20 `(_cupy_boolrelextrema_2D_int32) ;  /* 0xffffffdc14407950 */ /* 0x000ff00003c3ffff */
        .type           $_cupy_boolrelextrema_2D_int32$_Z13greater_equalIlEbT_S0_,@function
        .size           $_cupy_boolrelextrema_2D_int32$_Z13greater_equalIlEbT_S0_,($_cupy_boolrelextrema_2D_int32$_Z4lessIdEbT_S0_ - $_cupy_boolrelextrema_2D_int32$_Z13greater_equalIlEbT_S0_)
$_cupy_boolrelextrema_2D_int32$_Z13greater_equalIlEbT_S0_:
[----:B------:R-:W-:-:S04]  /*2300*/  ISETP.GE.U32.AND P0, PT, R4, R6, PT ;  /* 0x000000060400720c */ /* 0x000fc80003f06070 */
[----:B------:R-:W-:-:S04]  /*2310*/  ISETP.GE.AND.EX P0, PT, R5, R7, PT, P0 ;  /* 0x000000070500720c */ /* 0x000fc80003f06300 */
[----:B------:R-:W-:Y:S01]  /*2320*/  SEL R4, RZ, 0x1, !P0 ;  /* 0x00000001ff047807 */ /* 0x000fe20004000000 */
[----:B------:R-:W-:Y:S08]  /*2330*/  RET.REL.NODEC R20 `(_cupy_boolrelextrema_2D_int32) ;  /* 0xffffffdc14307950 */ /* 0x000ff00003c3ffff */
        .type           $_cupy_boolrelextrema_2D_int32$_Z4lessIdEbT_S0_,@function
        .size           $_cupy_boolrelextrema_2D_int32$_Z4lessIdEbT_S0_,($_cupy_boolrelextrema_2D_int32$_Z4lessIfEbT_S0_ - $_cupy_boolrelextrema_2D_int32$_Z4lessIdEbT_S0_)
$_cupy_boolrelextrema_2D_int32$_Z4lessIdEbT_S0_:
        /* <DEDUP_REMOVED lines=8> */
[----:B--2---:R-:W-:Y:S06]  /*23c0*/  RET.REL.NODEC R20 `(_cupy_boolrelextrema_2D_int32) ;  /* 0xffffffdc140c7950 */ /* 0x004fec0003c3ffff */
        .type           $_cupy_boolrelextrema_2D_int32$_Z4lessIfEbT_S0_,@function
        .size           $_cupy_boolrelextrema_2D_int32$_Z4lessIfEbT_S0_,($_cupy_boolrelextrema_2D_int32$_Z4lessIiEbT_S0_ - $_cupy_boolrelextrema_2D_int32$_Z4lessIfEbT_S0_)
$_cupy_boolrelextrema_2D_int32$_Z4lessIfEbT_S0_:
[----:B------:R-:W-:-:S04]  /*23d0*/  FSETP.GEU.AND P0, PT, R4, R5, PT ;  /* 0x000000050400720b */ /* 0x000fc80003f0e000 */
[----:B------:R-:W-:Y:S01]  /*23e0*/  SEL R4, RZ, 0x1, P0 ;  /* 0x00000001ff047807 */ /* 0x000fe20000000000 */
[----:B------:R-:W-:Y:S08]  /*23f0*/  RET.REL.NODEC R20 `(_cupy_boolrelextrema_2D_int32) ;  /* 0xffffffdc14007950 */ /* 0x000ff00003c3ffff */
        .type           $_cupy_boolrelextrema_2D_int32$_Z4lessIiEbT_S0_,@function
        .size           $_cupy_boolrelextrema_2D_int32$_Z4lessIiEbT_S0_,($_cupy_boolrelextrema_2D_int32$_Z4lessIlEbT_S0_ - $_cupy_boolrelextrema_2D_int32$_Z4lessIiEbT_S0_)
$_cupy_boolrelextrema_2D_int32$_Z4lessIiEbT_S0_:
[----:B------:R-:W-:-:S04]  /*2400*/  ISETP.GE.AND P0, PT, R4, R5, PT ;  /* 0x000000050400720c */ /* 0x000fc80003f06270 */
[----:B------:R-:W-:Y:S01]  /*2410*/  SEL R4, RZ, 0x1, P0 ;  /* 0x00000001ff047807 */ /* 0x000fe20000000000 */
[----:B------:R-:W-:Y:S08]  /*2420*/  RET.REL.NODEC R20 `(_cupy_boolrelextrema_2D_int32) ;  /* 0xffffffd814f47950 */ /* 0x000ff00003c3ffff */
        .type           $_cupy_boolrelextrema_2D_int32$_Z4lessIlEbT_S0_,@function
        .size           $_cupy_boolrelextrema_2D_int32$_Z4lessIlEbT_S0_,($_cupy_boolrelextrema_2D_int32$_Z5equalIdEbT_S0_ - $_cupy_boolrelextrema_2D_int32$_Z4lessIlEbT_S0_)
$_cupy_boolrelextrema_2D_int32$_Z4lessIlEbT_S0_:
[----:B------:R-:W-:-:S04]  /*2430*/  ISETP.GE.U32.AND P0, PT, R4, R6, PT ;  /* 0x000000060400720c */ /* 0x000fc80003f06070 */
[----:B------:R-:W-:-:S04]  /*2440*/  ISETP.GE.AND.EX P0, PT, R5, R7, PT, P0 ;  /* 0x000000070500720c */ /* 0x000fc80003f06300 */
[----:B------:R-:W-:Y:S01]  /*2450*/  SEL R4, RZ, 0x1, P0 ;  /* 0x00000001ff047807 */ /* 0x000fe20000000000 */
[----:B------:R-:W-:Y:S08]  /*2460*/  RET.REL.NODEC R20 `(_cupy_boolrelextrema_2D_int32) ;  /* 0xffffffd814e47950 */ /* 0x000ff00003c3ffff */
        .type           $_cupy_boolrelextrema_2D_int32$_Z5equalIdEbT_S0_,@function
        .size           $_cupy_boolrelextrema_2D_int32$_Z5equalIdEbT_S0_,($_cupy_boolrelextrema_2D_int32$_Z5equalIfEbT_S0_ - $_cupy_boolrelextrema_2D_int32$_Z5equalIdEbT_S0_)
$_cupy_boolrelextrema_2D_int32$_Z5equalIdEbT_S0_:
        /* <DEDUP_REMOVED lines=8> */
[----:B--2---:R-:W-:Y:S06]  /*24f0*/  RET.REL.NODEC R20 `(_cupy_boolrelextrema_2D_int32) ;  /* 0xffffffd814c07950 */ /* 0x004fec0003c3ffff */
        .type           $_cupy_boolrelextrema_2D_int32$_Z5equalIfEbT_S0_,@function
        .size           $_cupy_boolrelextrema_2D_int32$_Z5equalIfEbT_S0_,($_cupy_boolrelextrema_2D_int32$_Z5equalIiEbT_S0_ - $_cupy_boolrelextrema_2D_int32$_Z5equalIfEbT_S0_)
$_cupy_boolrelextrema_2D_int32$_Z5equalIfEbT_S0_:
[----:B------:R-:W-:-:S04]  /*2500*/  FSETP.NEU.AND P0, PT, R4, R5, PT ;  /* 0x000000050400720b */ /* 0x000fc80003f0d000 */
[----:B------:R-:W-:Y:S01]  /*2510*/  SEL R4, RZ, 0x1, P0 ;  /* 0x00000001ff047807 */ /* 0x000fe20000000000 */
[----:B------:R-:W-:Y:S08]  /*2520*/  RET.REL.NODEC R20 `(_cupy_boolrelextrema_2D_int32) ;  /* 0xffffffd814b47950 */ /* 0x000ff00003c3ffff */
        .type           $_cupy_boolrelextrema_2D_int32$_Z5equalIiEbT_S0_,@function
        .size           $_cupy_boolrelextrema_2D_int32$_Z5equalIiEbT_S0_,($_cupy_boolrelextrema_2D_int32$_Z5equalIlEbT_S0_ - $_cupy_boolrelextrema_2D_int32$_Z5equalIiEbT_S0_)
$_cupy_boolrelextrema_2D_int32$_Z5equalIiEbT_S0_:
[----:B------:R-:W-:-:S04]  /*2530*/  ISETP.NE.AND P0, PT, R4, R5, PT ;  /* 0x000000050400720c */ /* 0x000fc80003f05270 */
[----:B------:R-:W-:Y:S01]  /*2540*/  SEL R4, RZ, 0x1, P0 ;  /* 0x00000001ff047807 */ /* 0x000fe20000000000 */
[----:B------:R-:W-:Y:S08]  /*2550*/  RET.REL.NODEC R20 `(_cupy_boolrelextrema_2D_int32) ;  /* 0xffffffd814a87950 */ /* 0x000ff00003c3ffff */
        .type           $_cupy_boolrelextrema_2D_int32$_Z5equalIlEbT_S0_,@function
        .size           $_cupy_boolrelextrema_2D_int32$_Z5equalIlEbT_S0_,($_cupy_boolrelextrema_2D_int32$_Z7greaterIdEbT_S0_ - $_cupy_boolrelextrema_2D_int32$_Z5equalIlEbT_S0_)
$_cupy_boolrelextrema_2D_int32$_Z5equalIlEbT_S0_:
[----:B------:R-:W-:-:S04]  /*2560*/  ISETP.NE.U32.AND P0, PT, R4, R6, PT ;  /* 0x000000060400720c */ /* 0x000fc80003f05070 */
[----:B------:R-:W-:-:S04]  /*2570*/  ISETP.NE.AND.EX P0, PT, R5, R7, PT, P0 ;  /* 0x000000070500720c */ /* 0x000fc80003f05300 */
[----:B------:R-:W-:Y:S01]  /*2580*/  SEL R4, RZ, 0x1, P0 ;  /* 0x00000001ff047807 */ /* 0x000fe20000000000 */
[----:B------:R-:W-:Y:S08]  /*2590*/  RET.REL.NODEC R20 `(_cupy_boolrelextrema_2D_int32) ;  /* 0xffffffd814987950 */ /* 0x000ff00003c3ffff */
        .type           $_cupy_boolrelextrema_2D_int32$_Z7greaterIdEbT_S0_,@function
        .size           $_cupy_boolrelextrema_2D_int32$_Z7greaterIdEbT_S0_,($_cupy_boolrelextrema_2D_int32$_Z7greaterIfEbT_S0_ - $_cupy_boolrelextrema_2D_int32$_Z7greaterIdEbT_S0_)
$_cupy_boolrelextrema_2D_int32$_Z7greaterIdEbT_S0_:
        /* <DEDUP_REMOVED lines=8> */
[----:B--2---:R-:W-:Y:S06]  /*2620*/  RET.REL.NODEC R20 `(_cupy_boolrelextrema_2D_int32) ;  /* 0xffffffd814747950 */ /* 0x004fec0003c3ffff */
        .type           $_cupy_boolrelextrema_2D_int32$_Z7greaterIfEbT_S0_,@function
        .size           $_cupy_boolrelextrema_2D_int32$_Z7greaterIfEbT_S0_,($_cupy_boolrelextrema_2D_int32$_Z7greaterIiEbT_S0_ - $_cupy_boolrelextrema_2D_int32$_Z7greaterIfEbT_S0_)
$_cupy_boolrelextrema_2D_int32$_Z7greaterIfEbT_S0_:
[----:B------:R-:W-:-:S04]  /*2630*/  FSETP.GT.AND P0, PT, R4, R5, PT ;  /* 0x000000050400720b */ /* 0x000fc80003f04000 */
[----:B------:R-:W-:Y:S01]  /*2640*/  SEL R4, RZ, 0x1, !P0 ;  /* 0x00000001ff047807 */ /* 0x000fe20004000000 */
[----:B------:R-:W-:Y:S08]  /*2650*/  RET.REL.NODEC R20 `(_cupy_boolrelextrema_2D_int32) ;  /* 0xffffffd814687950 */ /* 0x000ff00003c3ffff */
        .type           $_cupy_boolrelextrema_2D_int32$_Z7greaterIiEbT_S0_,@function
        .size           $_cupy_boolrelextrema_2D_int32$_Z7greaterIiEbT_S0_,($_cupy_boolrelextrema_2D_int32$_Z7greaterIlEbT_S0_ - $_cupy_boolrelextrema_2D_int32$_Z7greaterIiEbT_S0_)
$_cupy_boolrelextrema_2D_int32$_Z7greaterIiEbT_S0_:
[----:B------:R-:W-:-:S04]  /*2660*/  ISETP.GT.AND P0, PT, R4, R5, PT ;  /* 0x000000050400720c */ /* 0x000fc80003f04270 */
[----:B------:R-:W-:Y:S01]  /*2670*/  SEL R4, RZ, 0x1, !P0 ;  /* 0x00000001ff047807 */ /* 0x000fe20004000000 */
[----:B------:R-:W-:Y:S08]  /*2680*/  RET.REL.NODEC R20 `(_cupy_boolrelextrema_2D_int32) ;  /* 0xffffffd8145c7950 */ /* 0x000ff00003c3ffff */
        .type           $_cupy_boolrelextrema_2D_int32$_Z7greaterIlEbT_S0_,@function
        .size           $_cupy_boolrelextrema_2D_int32$_Z7greaterIlEbT_S0_,($_cupy_boolrelextrema_2D_int32$_Z9not_equalIdEbT_S0_ - $_cupy_boolrelextrema_2D_int32$_Z7greaterIlEbT_S0_)
$_cupy_boolrelextrema_2D_int32$_Z7greaterIlEbT_S0_:
[----:B------:R-:W-:-:S04]  /*2690*/  ISETP.GT.U32.AND P0, PT, R4, R6, PT ;  /* 0x000000060400720c */ /* 0x000fc80003f04070 */
[----:B------:R-:W-:-:S04]  /*26a0*/  ISETP.GT.AND.EX P0, PT, R5, R7, PT, P0 ;  /* 0x000000070500720c */ /* 0x000fc80003f04300 */
[----:B------:R-:W-:Y:S01]  /*26b0*/  SEL R4, RZ, 0x1, !P0 ;  /* 0x00000001ff047807 */ /* 0x000fe20004000000 */
[----:B------:R-:W-:Y:S08]  /*26c0*/  RET.REL.NODEC R20 `(_cupy_boolrelextrema_2D_int32) ;  /* 0xffffffd8144c7950 */ /* 0x000ff00003c3ffff */
        .type           $_cupy_boolrelextrema_2D_int32$_Z9not_equalIdEbT_S0_,@function
        .size           $_cupy_boolrelextrema_2D_int32$_Z9not_equalIdEbT_S0_,($_cupy_boolrelextrema_2D_int32$_Z9not_equalIfEbT_S0_ - $_cupy_boolrelextrema_2D_int32$_Z9not_equalIdEbT_S0_)
$_cupy_boolrelextrema_2D_int32$_Z9not_equalIdEbT_S0_:
        /* <DEDUP_REMOVED lines=8> */
[----:B--2---:R-:W-:Y:S06]  /*2750*/  RET.REL.NODEC R20 `(_cupy_boolrelextrema_2D_int32) ;  /* 0xffffffd814287950 */ /* 0x004fec0003c3ffff */
        .type           $_cupy_boolrelextrema_2D_int32$_Z9not_equalIfEbT_S0_,@function
        .size           $_cupy_boolrelextrema_2D_int32$_Z9not_equalIfEbT_S0_,($_cupy_boolrelextrema_2D_int32$_Z9not_equalIiEbT_S0_ - $_cupy_boolrelextrema_2D_int32$_Z9not_equalIfEbT_S0_)
$_cupy_boolrelextrema_2D_int32$_Z9not_equalIfEbT_S0_:
[----:B------:R-:W-:-:S04]  /*2760*/  FSETP.NEU.AND P0, PT, R4, R5, PT ;  /* 0x000000050400720b */ /* 0x000fc80003f0d000 */
[----:B------:R-:W-:Y:S01]  /*2770*/  SEL R4, RZ, 0x1, !P0 ;  /* 0x00000001ff047807 */ /* 0x000fe20004000000 */
[----:B------:R-:W-:Y:S08]  /*2780*/  RET.REL.NODEC R20 `(_cupy_boolrelextrema_2D_int32) ;  /* 0xffffffd8141c7950 */ /* 0x000ff00003c3ffff */
        .type           $_cupy_boolrelextrema_2D_int32$_Z9not_equalIiEbT_S0_,@function
        .size           $_cupy_boolrelextrema_2D_int32$_Z9not_equalIiEbT_S0_,($_cupy_boolrelextrema_2D_int32$_Z9not_equalIlEbT_S0_ - $_cupy_boolrelextrema_2D_int32$_Z9not_equalIiEbT_S0_)
$_cupy_boolrelextrema_2D_int32$_Z9not_equalIiEbT_S0_:
[----:B------:R-:W-:-:S04]  /*2790*/  ISETP.NE.AND P0, PT, R4, R5, PT ;  /* 0x000000050400720c */ /* 0x000fc80003f05270 */
[----:B------:R-:W-:Y:S01]  /*27a0*/  SEL R4, RZ, 0x1, !P0 ;  /* 0x00000001ff047807 */ /* 0x000fe20004000000 */
[----:B------:R-:W-:Y:S08]  /*27b0*/  RET.REL.NODEC R20 `(_cupy_boolrelextrema_2D_int32) ;  /* 0xffffffd814107950 */ /* 0x000ff00003c3ffff */
        .type           $_cupy_boolrelextrema_2D_int32$_Z9not_equalIlEbT_S0_,@function
        .size           $_cupy_boolrelextrema_2D_int32$_Z9not_equalIlEbT_S0_,(.L_x_231 - $_cupy_boolrelextrema_2D_int32$_Z9not_equalIlEbT_S0_)
$_cupy_boolrelextrema_2D_int32$_Z9not_equalIlEbT_S0_:
[----:B------:R-:W-:-:S04]  /*27c0*/  ISETP.NE.U32.AND P0, PT, R4, R6, PT ;  /* 0x000000060400720c */ /* 0x000fc80003f05070 */
[----:B------:R-:W-:-:S04]  /*27d0*/  ISETP.NE.AND.EX P0, PT, R5, R7, PT, P0 ;  /* 0x000000070500720c */ /* 0x000fc80003f05300 */
[----:B------:R-:W-:Y:S01]  /*27e0*/  SEL R4, RZ, 0x1, !P0 ;  /* 0x00000001ff047807 */ /* 0x000fe20004000000 */
[----:B------:R-:W-:Y:S08]  /*27f0*/  RET.REL.NODEC R20 `(_cupy_boolrelextrema_2D_int32) ;  /* 0xffffffd814007950 */ /* 0x000ff00003c3ffff */
.L_x_69:
        /* <DEDUP_REMOVED lines=16> */
.L_x_231:


//--------------------- .text._cupy_boolrelextrema_1D_int32 --------------------------
	.section	.text._cupy_boolrelextrema_1D_int32,"ax",@progbits
	.align	128
        .global         _cupy_boolrelextrema_1D_int32
        .type           _cupy_boolrelextrema_1D_int32,@function
        .size           _cupy_boolrelextrema_1D_int32,(.L_x_255 - _cupy_boolrelextrema_1D_int32)
        .other          _cupy_boolrelextrema_1D_int32,@"STO_CUDA_ENTRY STV_DEFAULT"
_cupy_boolrelextrema_1D_int32:
.text._cupy_boolrelextrema_1D_int32:
        /* <DEDUP_REMOVED lines=19> */
.L_x_71:
[----:B0-----:R-:W-:-:S04]  /*0130*/  IADD3 R2, P0, PT, R22, UR4, RZ ;  /* 0x0000000416027c10 */ /* 0x001fc8000ff1e0ff */
[----:B------:R-:W-:Y:S01]  /*0140*/  LEA.HI.X.SX32 R3, R22, UR5, 0x1, P0 ;  /* 0x0000000516037c11 */ /* 0x000fe200080f0eff */
[----:B------:R-:W-:-:S04]  /*0150*/  IMAD.IADD R22, R25, 0x1, R22 ;  /* 0x0000000119167824 */ /* 0x000fc800078e0216 */
[----:B------:R1:W-:Y:S01]  /*0160*/  STG.E.U8 desc[UR36][R2.64], R0 ;  /* 0x0000000002007986 */ /* 0x0003e2000c101124 */
[----:B------:R-:W-:-:S13]  /*0170*/  ISETP.GE.AND P0, PT, R22, UR38, PT ;  /* 0x0000002616007c0c */ /* 0x000fda000bf06270 */
[----:B-1----:R-:W-:Y:S05]  /*0180*/  @!P0 BRA `(.L_x_71) ;  /* 0xfffffffc00e88947 */ /* 0x002fea000383ffff */
[----:B------:R-:W-:Y:S05]  /*0190*/  EXIT ;  /* 0x000000000000794d */ /* 0x000fea0003800000 */
.L_x_70:
[----:B------:R0:W5:Y:S01]  /*01a0*/  LDG.E.CONSTANT R24, desc[UR36][R2.64] ;  /* 0x0000002402187981 */ /* 0x000162000c1e9900 */
[----:B------:R-:W1:Y:S02]  /*01b0*/  LDCU.U8 UR4, c[0x0][0x388] ;  /* 0x00007100ff0477ac */ /* 0x000e640008000000 */
[----:B-1----:R-:W-:-:S04]  /*01c0*/  UPRMT UR4, UR4, 0x8880, URZ ;  /* 0x0000888004047896 */ /* 0x002fc800080000ff */
[----:B------:R-:W-:-:S09]  /*01d0*/  UISETP.NE.AND UP0, UPT, UR4, URZ, UPT ;  /* 0x000000ff0400728c */ /* 0x000fd2000bf05270 */
[----:B0-----:R-:W-:Y:S05]  /*01e0*/  BRA.U UP0, `(.L_x_72) ;  /* 0x0000001100187547 */ /* 0x001fea000b800000 */
[----:B------:R-:W-:Y:S02]  /*01f0*/  ULOP3.LUT UR39, UR5, 0x3, URZ, 0xc0, !UPT ;  /* 0x0000000305277892 */ /* 0x000fe4000f8ec0ff */
[----:B------:R-:W-:-:S12]  /*0200*/  ULOP3.LUT UR38, UR5, 0x7ffffffc, URZ, 0xc0, !UPT ;  /* 0x7ffffffc05267892 */ /* 0x000fd8000f8ec0ff */
.L_x_77:
        /* <DEDUP_REMOVED lines=11> */
.L_x_74:
        /* <DEDUP_REMOVED lines=16> */
[----:B-1---5:R-:W-:Y:S05]  /*03c0*/  CALL.REL.NOINC R6 `(_cupy_boolrelextrema_1D_int32) ;  /* 0xfffffffc060c7344 */ /* 0x022fea0003c3ffff */
        /* <DEDUP_REMOVED lines=9> */
[----:B-1---5:R-:W-:Y:S05]  /*0460*/  CALL.REL.NOINC R6 `(_cupy_boolrelextrema_1D_int32) ;  /* 0xfffffff806e47344 */ /* 0x022fea0003c3ffff */
        /* <DEDUP_REMOVED lines=21> */
[----:B-1---5:R-:W-:Y:S05]  /*05c0*/  CALL.REL.NOINC R6 `(_cupy_boolrelextrema_1D_int32) ;  /* 0xfffffff8068c7344 */ /* 0x022fea0003c3ffff */
        /* <DEDUP_REMOVED lines=87> */
.L_x_73:
        /* <DEDUP_REMOVED lines=20> */
[----:B-1----:R-:W-:Y:S05]  /*0c80*/  CALL.REL.NOINC R6 `(_cupy_boolrelextrema_1D_int32) ;  /* 0xfffffff006dc7344 */ /* 0x002fea0003c3ffff */
        /* <DEDUP_REMOVED lines=9> */
[----:B01---5:R-:W-:Y:S05]  /*0d20*/  CALL.REL.NOINC R6 `(_cupy_boolrelextrema_1D_int32) ;  /* 0xfffffff006b47344 */ /* 0x023fea0003c3ffff */
        /* <DEDUP_REMOVED lines=34> */
[----:B------:R-:W-:Y:S01]  /*0f50*/  ISETP.NE.AND P6, PT, R2, RZ, PT ;  /* 0x000000ff0200720c */ /* 0x000fe20003fc5270 */
[----:B------:R-:W-:Y:S01]  /*0f60*/  VIADD R19, R19, 0x2 ;  /* 0x0000000213137836 */ /* 0x000fe20000000000 */
[----:B------:R-:W-:-:S04]  /*0f70*/  LOP3.LUT R0, R4, 0x1, RZ, 0xc0, !PT ;  /* 0x0000000104007812 */ /* 0x000fc800078ec0ff */
[----:B------:R-:W-:-:S04]  /*0f80*/  ISETP.EQ.U32.AND P0, PT, R0, 0x1, P6 ;  /* 0x000000010000780c */ /* 0x000fc80003702070 */
[----:B------:R-:W-:-:S09]  /*0f90*/  SEL R23, RZ, 0x1, !P0 ;  /* 0x00000001ff177807 */ /* 0x000fd20004000000 */
.L_x_76:
        /* <DEDUP_REMOVED lines=30> */
[----:B------:R-:W-:-:S04]  /*1180*/  LOP3.LUT R4, R4, 0x1, RZ, 0xc0, !PT ;  /* 0x0000000104047812 */ /* 0x000fc800078ec0ff */
[----:B------:R-:W-:-:S04]  /*1190*/  ISETP.NE.U32.AND P0, PT, R4, 0x1, PT ;  /* 0x000000010400780c */ /* 0x000fc80003f05070 */
[----:B------:R-:W-:-:S04]  /*11a0*/  ISETP.NE.AND P0, PT, R2, RZ, !P0 ;  /* 0x000000ff0200720c */ /* 0x000fc80004705270 */
[----:B------:R-:W-:-:S09]  /*11b0*/  SEL R23, RZ, 0x1, !P0 ;  /* 0x00000001ff177807 */ /* 0x000fd20004000000 */
.L_x_75:
        /* <DEDUP_REMOVED lines=9> */
.L_x_72:
[----:B------:R-:W0:Y:S01]  /*1250*/  LDCU UR41, c[0x0][0x380] ;  /* 0x00007000ff2977ac */ /* 0x000e220008000800 */
[----:B------:R-:W-:Y:S02]  /*1260*/  ULOP3.LUT UR40, UR5, 0x3, URZ, 0xc0, !UPT ;  /* 0x0000000305287892 */ /* 0x000fe4000f8ec0ff */
[----:B------:R-:W-:Y:S02]  /*1270*/  ULOP3.LUT UR39, UR5, 0x7ffffffc, URZ, 0xc0, !UPT ;  /* 0x7ffffffc05277892 */ /* 0x000fe4000f8ec0ff */
[----:B------:R-:W-:-:S12]  /*1280*/  UIADD3 UR38, UPT, UPT, UR38, -0x1, URZ ;  /* 0xffffffff26267890 */ /* 0x000fd8000fffe0ff */
.L_x_82:
        /* <DEDUP_REMOVED lines=11> */
.L_x_79:
        /* <DEDUP_REMOVED lines=12> */
[----:B01---5:R-:W-:Y:S05]  /*1400*/  CALL.REL.NOINC R8 `(_cupy_boolrelextrema_1D_int32) ;  /* 0xffffffe808fc7344 */ /* 0x023fea0003c3ffff */
        /* <DEDUP_REMOVED lines=9> */
[----:B-1---5:R-:W-:Y:S05]  /*14a0*/  CALL.REL.NOINC R6 `(_cupy_boolrelextrema_1D_int32) ;  /* 0xffffffe806d47344 */ /* 0x022fea0003c3ffff */
        /* <DEDUP_REMOVED lines=16> */
[----:B-1---5:R-:W-:Y:S05]  /*15b0*/  CALL.REL.NOINC R6 `(_cupy_boolrelextrema_1D_int32) ;  /* 0xffffffe806907344 */ /* 0x022fea0003c3ffff */
        /* <DEDUP_REMOVED lines=27> */
[----:B-----5:R-:W-:Y:S05]  /*1770*/  CALL.REL.NOINC R6 `(_cupy_boolrelextrema_1D_int32) ;  /* 0xffffffe806207344 */ /* 0x020fea0003c3ffff */
        /* <DEDUP_REMOVED lines=11> */
[----:B-----5:R-:W-:Y:S05]  /*1830*/  CALL.REL.NOINC R6 `(_cupy_boolrelextrema_1D_int32) ;  /* 0xffffffe406f07344 */ /* 0x020fea0003c3ffff */
        /* <DEDUP_REMOVED lines=37> */
.L_x_78:
        /* <DEDUP_REMOVED lines=16> */
[----:B012---:R-:W-:Y:S05]  /*1b90*/  CALL.REL.NOINC R8 `(_cupy_boolrelextrema_1D_int32) ;  /* 0xffffffe408187344 */ /* 0x007fea0003c3ffff */
        /* <DEDUP_REMOVED lines=45> */
.L_x_81:
        /* <DEDUP_REMOVED lines=30> */
.L_x_80:
        /* <DEDUP_REMOVED lines=9> */
        .type           $_cupy_boolrelextrema_1D_int32$_Z10less_equalIdEbT_S0_,@function
        .size           $_cupy_boolrelextrema_1D_int32$_Z10less_equalIdEbT_S0_,($_cupy_boolrelextrema_1D_int32$_Z10less_equalIfEbT_S0_ - $_cupy_boolrelextrema_1D_int32$_Z10less_equalIdEbT_S0_)
$_cupy_boolrelextrema_1D_int32$_Z10less_equalIdEbT_S0_:
        /* <DEDUP_REMOVED lines=8> */
[----:B--2---:R-:W-:Y:S06]  /*2160*/  RET.REL.NODEC R20 `(_cupy_boolrelextrema_1D_int32) ;  /* 0xffffffdc14a47950 */ /* 0x004fec0003c3ffff */
        .type           $_cupy_boolrelextrema_1D_int32$_Z10less_equalIfEbT_S0_,@function
        .size           $_cupy_boolrelextrema_1D_int32$_Z10less_equalIfEbT_S0_,($_cupy_boolrelextrema_1D_int32$_Z10less_equalIiEbT_S0_ - $_cupy_boolrelextrema_1D_int32$_Z10less_equalIfEbT_S0_)
$_cupy_boolrelextrema_1D_int32$_Z10less_equalIfEbT_S0_:
[----:B------:R-:W-:-:S04]  /*2170*/  FSETP.GTU.AND P0, PT, R4, R5, PT ;  /* 0x000000050400720b */ /* 0x000fc80003f0c000 */
[----:B------:R-:W-:Y:S01]  /*2180*/  SEL R4, RZ, 0x1, P0 ;  /* 0x00000001ff047807 */ /* 0x000fe20000000000 */
[----:B------:R-:W-:Y:S08]  /*2190*/  RET.REL.NODEC R20 `(_cupy_boolrelextrema_1D_int32) ;  /* 0xffffffdc14987950 */ /* 0x000ff00003c3ffff */
        .type           $_cupy_boolrelextrema_1D_int32$_Z10less_equalIiEbT_S0_,@function
        .size           $_cupy_boolrelextrema_1D_int32$_Z10less_equalIiEbT_S0_,($_cupy_boolrelextrema_1D_int32$_Z10less_equalIlEbT_S0_ - $_cupy_boolrelextrema_1D_int32$_Z10less_equalIiEbT_S0_)
$_cupy_boolrelextrema_1D_int32$_Z10less_equalIiEbT_S0_:
[----:B------:R-:W-:-:S04]  /*21a0*/  ISETP.GT.AND P0, PT, R4, R5, PT ;  /* 0x000000050400720c */ /* 0x000fc80003f04270 */
[----:B------:R-:W-:Y:S01]  /*21b0*/  SEL R4, RZ, 0x1, P0 ;  /* 0x00000001ff047807 */ /* 0x000fe20000000000 */
[----:B------:R-:W-:Y:S08]  /*21c0*/  RET.REL.NODEC R20 `(_cupy_boolrelextrema_1D_int32) ;  /* 0xffffffdc148c7950 */ /* 0x000ff00003c3ffff */
        .type           $_cupy_boolrelextrema_1D_int32$_Z10less_equalIlEbT_S0_,@function
        .size           $_cupy_boolrelextrema_1D_int32$_Z10less_equalIlEbT_S0_,($_cupy_boolrelextrema_1D_int32$_Z13greater_equalIdEbT_S0_ - $_cupy_boolrelextrema_1D_int32$_Z10less_equalIlEbT_S0_)
$_cupy_boolrelextrema_1D_int32$_Z10less_equalIlEbT_S0_:
[----:B------:R-:W-:-:S04]  /*21d0*/  ISETP.GT.U32.AND P0, PT, R4, R6, PT ;  /* 0x000000060400720c */ /* 0x000fc80003f04070 */
[----:B------:R-:W-:-:S04]  /*21e0*/  ISETP.GT.AND.EX P0, PT, R5, R7, PT, P0 ;  /* 0x000000070500720c */ /* 0x000fc80003f04300 */
[----:B------:R-:W-:Y:S01]  /*21f0*/  SEL R4, RZ, 0x1, P0 ;  /* 0x00000001ff047807 */ /* 0x000fe20000000000 */
[----:B------:R-:W-:Y:S08]  /*2200*/  RET.REL.NODEC R20 `(_cupy_boolrelextrema_1D_int32) ;  /* 0xffffffdc147c7950 */ /* 0x000ff00003c3ffff */
        .type           $_cupy_boolrelextrema_1D_int32$_Z13greater_equalIdEbT_S0_,@function
        .size           $_cupy_boolrelextrema_1D_int32$_Z13greater_equalIdEbT_S0_,($_cupy_boolrelextrema_1D_int32$_Z13greater_equalIfEbT_S0_ - $_cupy_boolrelextrema_1D_int32$_Z13greater_equalIdEbT_S0_)
$_cupy_boolrelextrema_1D_int32$_Z13greater_equalIdEbT_S0_:
        /* <DEDUP_REMOVED lines=8> */
[----:B--2---:R-:W-:Y:S06]  /*2290*/  RET.REL.NODEC R20 `(_cupy_boolrelextrema_1D_int32) ;  /* 0xffffffdc14587950 */ /* 0x004fec0003c3ffff */
        .type           $_cupy_boolrelextrema_1D_int32$_Z13greater_equalIfEbT_S0_,@function
        .size           $_cupy_boolrelextrema_1D_int32$_Z13greater_equalIfEbT_S0_,($_cupy_boolrelextrema_1D_int32$_Z13greater_equalIiEbT_S0_ - $_cupy_boolrelextrema_1D_int32$_Z13greater_equalIfEbT_S0_)
$_cupy_boolrelextrema_1D_int32$_Z13greater_equalIfEbT_S0_:
[----:B------:R-:W-:-:S04]  /*22a0*/  FSETP.GE.AND P0, PT, R4, R5, PT ;  /* 0x000000050400720b */ /* 0x000fc80003f06000 */
[----:B------:R-:W-:Y:S01]  /*22b0*/  SEL R4, RZ, 0x1, !P0 ;  /* 0x00000001ff047807 */ /* 0x000fe20004000000 */
[----:B------:R-:W-:Y:S08]  /*22c0*/  RET.REL.NODEC R20 `(_cupy_boolrelextrema_1D_int32) ;  /* 0xffffffdc144c7950 */ /* 0x000ff00003c3ffff */
        .type           $_cupy_boolrelextrema_1D_int32$_Z13greater_equalIiEbT_S0_,@function
        .size           $_cupy_boolrelextrema_1D_int32$_Z13greater_equalIiEbT_S0_,($_cupy_boolrelextrema_1D_int32$_Z13greater_equalIlEbT_S0_ - $_cupy_boolrelextrema_1D_int32$_Z13greater_equalIiEbT_S0_)
$_cupy_boolrelextrema_1D_int32$_Z13greater_equalIiEbT_S0_:
[----:B------:R-:W-:-:S04]  /*22d0*/  ISETP.GE.AND P0, PT, R4, R5, PT ;  /* 0x000000050400720c */ /* 0x000fc80003f06270 */
[----:B------:R-:W-:Y:S01]  /*22e0*/  SEL R4, RZ, 0x1, !P0 ;  /* 0x00000001ff047807 */ /* 0x000fe20004000000 */
[----:B------:R-:W-:Y:S08]  /*22f0*/  RET.REL.NODEC R20 `(_cupy_boolrelextrema_1D_int32) ;  /* 0xffffffdc14407950 */ /* 0x000ff00003c3ffff */
        .type           $_cupy_boolrelextrema_1D_int32$_Z13greater_equalIlEbT_S0_,@function
        .size           $_cupy_boolrelextrema_1D_int32$_Z13greater_equalIlEbT_S0_,($_cupy_boolrelextrema_1D_int32$_Z4lessIdEbT_S0_ - $_cupy_boolrelextrema_1D_int32$_Z13greater_equalIlEbT_S0_)
$_cupy_boolrelextrema_1D_int32$_Z13greater_equalIlEbT_S0_:
[----:B------:R-:W-:-:S04]  /*2300*/  ISETP.GE.U32.AND P0, PT, R4, R6, PT ;  /* 0x000000060400720c */ /* 0x000fc80003f06070 */
[----:B------:R-:W-:-:S04]  /*2310*/  ISETP.GE.AND.EX P0, PT, R5, R7, PT, P0 ;  /* 0x000000070500720c */ /* 0x000fc80003f06300 */
[----:B------:R-:W-:Y:S01]  /*2320*/  SEL R4, RZ, 0x1, !P0 ;  /* 0x00000001ff047807 */ /* 0x000fe20004000000 */
[----:B------:R-:W-:Y:S08]  /*2330*/  RET.REL.NODEC R20 `(_cupy_boolrelextrema_1D_int32) ;  /* 0xffffffdc14307950 */ /* 0x000ff00003c3ffff */
        .type           $_cupy_boolrelextrema_1D_int32$_Z4lessIdEbT_S0_,@function
        .size           $_cupy_boolrelextrema_1D_int32$_Z4lessIdEbT_S0_,($_cupy_boolrelextrema_1D_int32$_Z4lessIfEbT_S0_ - $_cupy_boolrelextrema_1D_int32$_Z4lessIdEbT_S0_)
$_cupy_boolrelextrema_1D_int32$_Z4lessIdEbT_S0_:
        /* <DEDUP_REMOVED lines=8> */
[----:B--2---:R-:W-:Y:S06]  /*23c0*/  RET.REL.NODEC R20 `(_cupy_boolrelextrema_1D_int32) ;  /* 0xffffffdc140c7950 */ /* 0x004fec0003c3ffff */
        .type           $_cupy_boolrelextrema_1D_int32$_Z4lessIfEbT_S0_,@function
        .size           $_cupy_boolrelextrema_1D_int32$_Z4lessIfEbT_S0_,($_cupy_boolrelextrema_1D_int32$_Z4lessIiEbT_S0_ - $_cupy_boolrelextrema_1D_int32$_Z4lessIfEbT_S0_)
$_cupy_boolrelextrema_1D_int32$_Z4lessIfEbT_S0_:
[----:B------:R-:W-:-:S04]  /*23d0*/  FSETP.GEU.AND P0, PT, R4, R5, PT ;  /* 0x000000050400720b */ /* 0x000fc80003f0e000 */
[----:B------:R-:W-:Y:S01]  /*23e0*/  SEL R4, RZ, 0x1, P0 ;  /* 0x00000001ff047807 */ /* 0x000fe20000000000 */
[----:B------:R-:W-:Y:S08]  /*23f0*/  RET.REL.NODEC R20 `(_cupy_boolrelextrema_1D_int32) ;  /* 0xffffffdc14007950 */ /* 0x000ff00003c3ffff */
        .type           $_cupy_boolrelextrema_1D_int32$_Z4lessIiEbT_S0_,@function
        .size           $_cupy_boolrelextrema_1D_int32$_Z4lessIiEbT_S0_,($_cupy_boolrelextrema_1D_int32$_Z4lessIlEbT_S0_ - $_cupy_boolrelextrema_1D_int32$_Z4lessIiEbT_S0_)
$_cupy_boolrelextrema_1D_int32$_Z4lessIiEbT_S0_:
[----:B------:R-:W-:-:S04]  /*2400*/  ISETP.GE.AND P0, PT, R4, R5, PT ;  /* 0x000000050400720c */ /* 0x000fc80003f06270 */
[----:B------:R-:W-:Y:S01]  /*2410*/  SEL R4, RZ, 0x1, P0 ;  /* 0x00000001ff047807 */ /* 0x000fe20000000000 */
[----:B------:R-:W-:Y:S08]  /*2420*/  RET.REL.NODEC R20 `(_cupy_boolrelextrema_1D_int32) ;  /* 0xffffffd814f47950 */ /* 0x000ff00003c3ffff */
        .type           $_cupy_boolrelextrema_1D_int32$_Z4lessIlEbT_S0_,@function
        .size           $_cupy_boolrelextrema_1D_int32$_Z4lessIlEbT_S0_,($_cupy_boolrelextrema_1D_int32$_Z5equalIdEbT_S0_ - $_cupy_boolrelextrema_1D_int32$_Z4lessIlEbT_S0_)
$_cupy_boolrelextrema_1D_int32$_Z4lessIlEbT_S0_:
[----:B------:R-:W-:-:S04]  /*2430*/  ISETP.GE.U32.AND P0, PT, R4, R6, PT ;  /* 0x000000060400720c */ /* 0x000fc80003f06070 */
[----:B------:R-:W-:-:S04]  /*2440*/  ISETP.GE.AND.EX P0, PT, R5, R7, PT, P0 ;  /* 0x000000070500720c */ /* 0x000fc80003f06300 */
[----:B------:R-:W-:Y:S01]  /*2450*/  SEL R4, RZ, 0x1, P0 ;  /* 0x00000001ff047807 */ /* 0x000fe20000000000 */
[----:B------:R-:W-:Y:S08]  /*2460*/  RET.REL.NODEC R20 `(_cupy_boolrelextrema_1D_int32) ;  /* 0xffffffd814e47950 */ /* 0x000ff00003c3ffff */
        .type           $_cupy_boolrelextrema_1D_int32$_Z5equalIdEbT_S0_,@function
        .size           $_cupy_boolrelextrema_1D_int32$_Z5equalIdEbT_S0_,($_cupy_boolrelextrema_1D_int32$_Z5equalIfEbT_S0_ - $_cupy_boolrelextrema_1D_int32$_Z5equalIdEbT_S0_)
$_cupy_boolrelextrema_1D_int32$_Z5equalIdEbT_S0_:
        /* <DEDUP_REMOVED lines=8> */
[----:B--2---:R-:W-:Y:S06]  /*24f0*/  RET.REL.NODEC R20 `(_cupy_boolrelextrema_1D_int32) ;  /* 0xffffffd814c07950 */ /* 0x004fec0003c3ffff */
        .type           $_cupy_boolrelextrema_1D_int32$_Z5equalIfEbT_S0_,@function
        .size           $_cupy_boolrelextrema_1D_int32$_Z5equalIfEbT_S0_,($_cupy_boolrelextrema_1D_int32$_Z5equalIiEbT_S0_ - $_cupy_boolrelextrema_1D_int32$_Z5equalIfEbT_S0_)
$_cupy_boolrelextrema_1D_int32$_Z5equalIfEbT_S0_:
[----:B------:R-:W-:-:S04]  /*2500*/  FSETP.NEU.AND P0, PT, R4, R5, PT ;  /* 0x000000050400720b */ /* 0x000fc80003f0d000 */
[----:B------:R-:W-:Y:S01]  /*2510*/  SEL R4, RZ, 0x1, P0 ;  /* 0x00000001ff047807 */ /* 0x000fe20000000000 */
[----:B------:R-:W-:Y:S08]  /*2520*/  RET.REL.NODEC R20 `(_cupy_boolrelextrema_1D_int32) ;  /* 0xffffffd814b47950 */ /* 0x000ff00003c3ffff */
        .type           $_cupy_boolrelextrema_1D_int32$_Z5equalIiEbT_S0_,@function
        .size           $_cupy_boolrelextrema_1D_int32$_Z5equalIiEbT_S0_,($_cupy_boolrelextrema_1D_int32$_Z5equalIlEbT_S0_ - $_cupy_boolrelextrema_1D_int32$_Z5equalIiEbT_S0_)
$_cupy_boolrelextrema_1D_int32$_Z5equalIiEbT_S0_:
[----:B------:R-:W-:-:S04]  /*2530*/  ISETP.NE.AND P0, PT, R4, R5, PT ;  /* 0x000000050400720c */ /* 0x000fc80003f05270 */
[----:B------:R-:W-:Y:S01]  /*2540*/  SEL R4, RZ, 0x1, P0 ;  /* 0x00000001ff047807 */ /* 0x000fe20000000000 */
[----:B------:R-:W-:Y:S08]  /*2550*/  RET.REL.NODEC R20 `(_cupy_boolrelextrema_1D_int32) ;  /* 0xffffffd814a87950 */ /* 0x000ff00003c3ffff */
        .type           $_cupy_boolrelextrema_1D_int32$_Z5equalIlEbT_S0_,@function
        .size           $_cupy_boolrelextrema_1D_int32$_Z5equalIlEbT_S0_,($_cupy_boolrelextrema_1D_int32$_Z7greaterIdEbT_S0_ - $_cupy_boolrelextrema_1D_int32$_Z5equalIlEbT_S0_)
$_cupy_boolrelextrema_1D_int32$_Z5equalIlEbT_S0_:
[----:B------:R-:W-:-:S04]  /*2560*/  ISETP.NE.U32.AND P0, PT, R4, R6, PT ;  /* 0x000000060400720c */ /* 0x000fc80003f05070 */
[----:B------:R-:W-:-:S04]  /*2570*/  ISETP.NE.AND.EX P0, PT, R5, R7, PT, P0 ;  /* 0x000000070500720c */ /* 0x000fc80003f05300 */
[----:B------:R-:W-:Y:S01]  /*2580*/  SEL R4, RZ, 0x1, P0 ;  /* 0x00000001ff047807 */ /* 0x000fe20000000000 */
[----:B------:R-:W-:Y:S08]  /*2590*/  RET.REL.NODEC R20 `(_cupy_boolrelextrema_1D_int32) ;  /* 0xffffffd814987950 */ /* 0x000ff00003c3ffff */
        .type           $_cupy_boolrelextrema_1D_int32$_Z7greaterIdEbT_S0_,@function
        .size           $_cupy_boolrelextrema_1D_int32$_Z7greaterIdEbT_S0_,($_cupy_boolrelextrema_1D_int32$_Z7greaterIfEbT_S0_ - $_cupy_boolrelextrema_1D_int32$_Z7greaterIdEbT_S0_)
$_cupy_boolrelextrema_1D_int32$_Z7greaterIdEbT_S0_:
        /* <DEDUP_REMOVED lines=8> */
[----:B--2---:R-:W-:Y:S06]  /*2620*/  RET.REL.NODEC R20 `(_cupy_boolrelextrema_1D_int32) ;  /* 0xffffffd814747950 */ /* 0x004fec0003c3ffff */
        .type           $_cupy_boolrelextrema_1D_int32$_Z7greaterIfEbT_S0_,@function
        .size           $_cupy_boolrelextrema_1D_int32$_Z7greaterIfEbT_S0_,($_cupy_boolrelextrema_1D_int32$_Z7greaterIiEbT_S0_ - $_cupy_boolrelextrema_1D_int32$_Z7greaterIfEbT_S0_)
$_cupy_boolrelextrema_1D_int32$_Z7greaterIfEbT_S0_:
[----:B------:R-:W-:-:S04]  /*2630*/  FSETP.GT.AND P0, PT, R4, R5, PT ;  /* 0x000000050400720b */ /* 0x000fc80003f04000 */
[----:B------:R-:W-:Y:S01]  /*2640*/  SEL R4, RZ, 0x1, !P0 ;  /* 0x00000001ff047807 */ /* 0x000fe20004000000 */
[----:B------:R-:W-:Y:S08]  /*2650*/  RET.REL.NODEC R20 `(_cupy_boolrelextrema_1D_int32) ;  /* 0xffffffd814687950 */ /* 0x000ff00003c3ffff */
        .type           $_cupy_boolrelextrema_1D_int32$_Z7greaterIiEbT_S0_,@function
        .size           $_cupy_boolrelextrema_1D_int32$_Z7greaterIiEbT_S0_,($_cupy_boolrelextrema_1D_int32$_Z7greaterIlEbT_S0_ - $_cupy_boolrelextrema_1D_int32$_Z7greaterIiEbT_S0_)
$_cupy_boolrelextrema_1D_int32$_Z7greaterIiEbT_S0_:
[----:B------:R-:W-:-:S04]  /*2660*/  ISETP.GT.AND P0, PT, R4, R5, PT ;  /* 0x000000050400720c */ /* 0x000fc80003f04270 */
[----:B------:R-:W-:Y:S01]  /*2670*/  SEL R4, RZ, 0x1, !P0 ;  /* 0x00000001ff047807 */ /* 0x000fe20004000000 */
[----:B------:R-:W-:Y:S08]  /*2680*/  RET.REL.NODEC R20 `(_cupy_boolrelextrema_1D_int32) ;  /* 0xffffffd8145c7950 */ /* 0x000ff00003c3ffff */
        .type           $_cupy_boolrelextrema_1D_int32$_Z7greaterIlEbT_S0_,@function
        .size           $_cupy_boolrelextrema_1D_int32$_Z7greaterIlEbT_S0_,($_cupy_boolrelextrema_1D_int32$_Z9not_equalIdEbT_S0_ - $_cupy_boolrelextrema_1D_int32$_Z7greaterIlEbT_S0_)
$_cupy_boolrelextrema_1D_int32$_Z7greaterIlEbT_S0_:
[----:B------:R-:W-:-:S04]  /*2690*/  ISETP.GT.U32.AND P0, PT, R4, R6, PT ;  /* 0x000000060400720c */ /* 0x000fc80003f04070 */
[----:B------:R-:W-:-:S04]  /*26a0*/  ISETP.GT.AND.EX P0, PT, R5, R7, PT, P0 ;  /* 0x000000070500720c */ /* 0x000fc80003f04300 */
[----:B------:R-:W-:Y:S01]  /*26b0*/  SEL R4, RZ, 0x1, !P0 ;  /* 0x00000001ff047807 */ /* 0x000fe20004000000 */
[----:B------:R-:W-:Y:S08]  /*26c0*/  RET.REL.NODEC R20 `(_cupy_boolrelextrema_1D_int32) ;  /* 0xffffffd8144c7950 */ /* 0x000ff00003c3ffff */
        .type           $_cupy_boolrelextrema_1D_int32$_Z9not_equalIdEbT_S0_,@function
        .size           $_cupy_boolrelextrema_1D_int32$_Z9not_equalIdEbT_S0_,($_cupy_boolrelextrema_1D_int32$_Z9not_equalIfEbT_S0_ - $_cupy_boolrelextrema_1D_int32$_Z9not_equalIdEbT_S0_)
$_cupy_boolrelextrema_1D_int32$_Z9not_equalIdEbT_S0_:
        /* <DEDUP_REMOVED lines=8> */
[----:B--2---:R-:W-:Y:S06]  /*2750*/  RET.REL.NODEC R20 `(_cupy_boolrelextrema_1D_int32) ;  /* 0xffffffd814287950 */ /* 0x004fec0003c3ffff */
        .type           $_cupy_boolrelextrema_1D_int32$_Z9not_equalIfEbT_S0_,@function
        .size           $_cupy_boolrelextrema_1D_int32$_Z9not_equalIfEbT_S0_,($_cupy_boolrelextrema_1D_int32$_Z9not_equalIiEbT_S0_ - $_cupy_boolrelextrema_1D_int32$_Z9not_equalIfEbT_S0_)
$_cupy_boolrelextrema_1D_int32$_Z9not_equalIfEbT_S0_:
[----:B------:R-:W-:-:S04]  /*2760*/  FSETP.NEU.AND P0, PT, R4, R5, PT ;  /* 0x000000050400720b */ /* 0x000fc80003f0d000 */
[----:B------:R-:W-:Y:S01]  /*2770*/  SEL R4, RZ, 0x1, !P0 ;  /* 0x00000001ff047807 */ /* 0x000fe20004000000 */
[----:B------:R-:W-:Y:S08]  /*2780*/  RET.REL.NODEC R20 `(_cupy_boolrelextrema_1D_int32) ;  /* 0xffffffd8141c7950 */ /* 0x000ff00003c3ffff */
        .type           $_cupy_boolrelextrema_1D_int32$_Z9not_equalIiEbT_S0_,@function
        .size           $_cupy_boolrelextrema_1D_int32$_Z9not_equalIiEbT_S0_,($_cupy_boolrelextrema_1D_int32$_Z9not_equalIlEbT_S0_ - $_cupy_boolrelextrema_1D_int32$_Z9not_equalIiEbT_S0_)
$_cupy_boolrelextrema_1D_int32$_Z9not_equalIiEbT_S0_:
[----:B------:R-:W-:-:S04]  /*2790*/  ISETP.NE.AND P0, PT, R4, R5, PT ;  /* 0x000000050400720c */ /* 0x000fc80003f05270 */
[----:B------:R-:W-:Y:S01]  /*27a0*/  SEL R4, RZ, 0x1, !P0 ;  /* 0x00000001ff047807 */ /* 0x000fe20004000000 */
[----:B------:R-:W-:Y:S08]  /*27b0*/  RET.REL.NODEC R20 `(_cupy_boolrelextrema_1D_int32) ;  /* 0xffffffd814107950 */ /* 0x000ff00003c3ffff */
        .type           $_cupy_boolrelextrema_1D_int32$_Z9not_equalIlEbT_S0_,@function
        .size           $_cupy_boolrelextrema_1D_int32$_Z9not_equalIlEbT_S0_,(.L_x_255 - $_cupy_boolrelextrema_1D_int32$_Z9not_equalIlEbT_S0_)
$_cupy_boolrelextrema_1D_int32$_Z9not_equalIlEbT_S0_:
[----:B------:R-:W-:-:S04]  /*27c0*/  ISETP.NE.U32.AND P0, PT, R4, R6, PT ;  /* 0x000000060400720c */ /* 0x000fc80003f05070 */
[----:B------:R-:W-:-:S04]  /*27d0*/  ISETP.NE.AND.EX P0, PT, R5, R7, PT, P0 ;  /* 0x000000070500720c */ /* 0x000fc80003f05300 */
[----:B------:R-:W-:Y:S01]  /*27e0*/  SEL R4, RZ, 0x1, !P0 ;  /* 0x00000001ff047807 */ /* 0x000fe20004000000 */
[----:B------:R-:W-:Y:S08]  /*27f0*/  RET.REL.NODEC R20 `(_cupy_boolrelextrema_1D_int32) ;  /* 0xffffffd814007950 */ /* 0x000ff00003c3ffff */
.L_x_83:
        /* <DEDUP_REMOVED lines=16> */
.L_x_255:


//--------------------- .text._cupy_boolrelextrema_2D_float32 --------------------------
	.section	.text._cupy_boolrelextrema_2D_float32,"ax",@progbits
	.align	128
        .global         _cupy_boolrelextrema_2D_float32
        .type           _cupy_boolrelextrema_2D_float32,@function
        .size           _cupy_boolrelextrema_2D_float32,(.L_x_279 - _cupy_boolrelextrema_2D_float32)
        .other          _cupy_boolrelextrema_2D_float32,@"STO_CUDA_ENTRY STV_DEFAULT"
_cupy_boolrelextrema_2D_float32:
.text._cupy_boolrelextrema_2D_float32:
        /* <DEDUP_REMOVED lines=19> */
.L_x_85:
[----:B0-----:R-:W-:-:S04]  /*0130*/  IADD3 R2, P0, PT, R22, UR4, RZ ;  /* 0x0000000416027c10 */ /* 0x001fc8000ff1e0ff */
[----:B------:R-:W-:Y:S01]  /*0140*/  LEA.HI.X.SX32 R3, R22, UR5, 0x1, P0 ;  /* 0x0000000516037c11 */ /* 0x000fe200080f0eff */
[----:B------:R-:W-:-:S04]  /*0150*/  IMAD.IADD R22, R25, 0x1, R22 ;  /* 0x0000000119167824 */ /* 0x000fc800078e0216 */
[----:B------:R1:W-:Y:S01]  /*0160*/  STG.E.U8 desc[UR36][R2.64], R0 ;  /* 0x0000000002007986 */ /* 0x0003e2000c101124 */
[----:B------:R-:W-:-:S13]  /*0170*/  ISETP.GE.AND P0, PT, R22, UR38, PT ;  /* 0x0000002616007c0c */ /* 0x000fda000bf06270 */
[----:B-1----:R-:W-:Y:S05]  /*0180*/  @!P0 BRA `(.L_x_85) ;  /* 0xfffffffc00e88947 */ /* 0x002fea000383ffff */
[----:B------:R-:W-:Y:S05]  /*0190*/  EXIT ;  /* 0x000000000000794d */ /* 0x000fea0003800000 */
.L_x_84:
[----:B------:R0:W5:Y:S01]  /*01a0*/  LDG.E.CONSTANT R24, desc[UR36][R2.64] ;  /* 0x0000002402187981 */ /* 0x000162000c1e9900 */
[----:B------:R-:W1:Y:S02]  /*01b0*/  LDCU.U8 UR4, c[0x0][0x388] ;  /* 0x00007100ff0477ac */ /* 0x000e640008000000 */
[----:B-1----:R-:W-:-:S04]  /*01c0*/  UPRMT UR4, UR4, 0x8880, URZ ;  /* 0x0000888004047896 */ /* 0x002fc800080000ff */
[----:B------:R-:W-:-:S09]  /*01d0*/  UISETP.NE.AND UP0, UPT, UR4, URZ, UPT ;  /* 0x000000ff0400728c */ /* 0x000fd2000bf05270 */
[----:B0-----:R-:W-:Y:S05]  /*01e0*/  BRA.U UP0, `(.L_x_86) ;  /* 0x0000001100187547 */ /* 0x001fea000b800000 */
[----:B------:R-:W-:Y:S02]  /*01f0*/  ULOP3.LUT UR39, UR5, 0x3, URZ, 0xc0, !UPT ;  /* 0x0000000305277892 */ /* 0x000fe4000f8ec0ff */
[----:B------:R-:W-:-:S12]  /*0200*/  ULOP3.LUT UR38, UR5, 0x7ffffffc, URZ, 0xc0, !UPT ;  /* 0x7ffffffc05267892 */ /* 0x000fd8000f8ec0ff */
.L_x_91:
        /* <DEDUP_REMOVED lines=11> */
.L_x_88:
        /* <DEDUP_REMOVED lines=16> */
[----:B-1---5:R-:W-:Y:S05]  /*03c0*/  CALL.REL.NOINC R6 `(_cupy_boolrelextrema_2D_float32) ;  /* 0xfffffffc060c7344 */ /* 0x022fea0003c3ffff */
        /* <DEDUP_REMOVED lines=9> */
[----:B-1---5:R-:W-:Y:S05]  /*0460*/  CALL.REL.NOINC R6 `(_cupy_boolrelextrema_2D_float32) ;  /* 0xfffffff806e47344 */ /* 0x022fea0003c3ffff */
        /* <DEDUP_REMOVED lines=21> */
[----:B-1---5:R-:W-:Y:S05]  /*05c0*/  CALL.REL.NOINC R6 `(_cupy_boolrelextrema_2D_float32) ;  /* 0xfffffff8068c7344 */ /* 0x022fea0003c3ffff */
        /* <DEDUP_REMOVED lines=87> */
.L_x_87:
        /* <DEDUP_REMOVED lines=20> */
[----:B-1----:R-:W-:Y:S05]  /*0c80*/  CALL.REL.NOINC R6 `(_cupy_boolrelextrema_2D_float32) ;  /* 0xfffffff006dc7344 */ /* 0x002fea0003c3ffff */
        /* <DEDUP_REMOVED lines=9> */
[----:B01---5:R-:W-:Y:S05]  /*0d20*/  CALL.REL.NOINC R6 `(_cupy_boolrelextrema_2D_float32) ;  /* 0xfffffff006b47344 */ /* 0x023fea0003c3ffff */
        /* <DEDUP_REMOVED lines=34> */
[----:B------:R-:W-:Y:S01]  /*0f50*/  ISETP.NE.AND P6, PT, R2, RZ, PT ;  /* 0x000000ff0200720c */ /* 0x000fe20003fc5270 */
[----:B------:R-:W-:Y:S01]  /*0f60*/  VIADD R19, R19, 0x2 ;  /* 0x0000000213137836 */ /* 0x000fe20000000000 */
[----:B------:R-:W-:-:S04]  /*0f70*/  LOP3.LUT R0, R4, 0x1, RZ, 0xc0, !PT ;  /* 0x0000000104007812 */ /* 0x000fc800078ec0ff */
[----:B------:R-:W-:-:S04]  /*0f80*/  ISETP.EQ.U32.AND P0, PT, R0, 0x1, P6 ;  /* 0x000000010000780c */ /* 0x000fc80003702070 */
[----:B------:R-:W-:-:S09]  /*0f90*/  SEL R23, RZ, 0x1, !P0 ;  /* 0x00000001ff177807 */ /* 0x000fd20004000000 */
.L_x_90:
        /* <DEDUP_REMOVED lines=30> */
[----:B------:R-:W-:-:S04]  /*1180*/  LOP3.LUT R4, R4, 0x1, RZ, 0xc0, !PT ;  /* 0x0000000104047812 */ /* 0x000fc800078ec0ff */
[----:B------:R-:W-:-:S04]  /*1190*/  ISETP.NE.U32.AND P0, PT, R4, 0x1, PT ;  /* 0x000000010400780c */ /* 0x000fc80003f05070 */
[----:B------:R-:W-:-:S04]  /*11a0*/  ISETP.NE.AND P0, PT, R2, RZ, !P0 ;  /* 0x000000ff0200720c */ /* 0x000fc80004705270 */
[----:B------:R-:W-:-:S09]  /*11b0*/  SEL R23, RZ, 0x1, !P0 ;  /* 0x00000001ff177807 */ /* 0x000fd20004000000 */
.L_x_89:
        /* <DEDUP_REMOVED lines=9> */
.L_x_86:
[----:B------:R-:W0:Y:S01]  /*1250*/  LDCU UR41, c[0x0][0x380] ;  /* 0x00007000ff2977ac */ /* 0x000e220008000800 */
[----:B------:R-:W-:Y:S02]  /*1260*/  ULOP3.LUT UR40, UR5, 0x3, URZ, 0xc0, !UPT ;  /* 0x0000000305287892 */ /* 0x000fe4000f8ec0ff */
[----:B------:R-:W-:Y:S02]  /*1270*/  ULOP3.LUT UR39, UR5, 0x7ffffffc, URZ, 0xc0, !UPT ;  /* 0x7ffffffc05277892 */ /* 0x000fe4000f8ec0ff */
[----:B------:R-:W-:-:S12]  /*1280*/  UIADD3 UR38, UPT, UPT, UR38, -0x1, URZ ;  /* 0xffffffff26267890 */ /* 0x000fd8000fffe0ff */
.L_x_96:
        /* <DEDUP_REMOVED lines=11> */
.L_x_93:
        /* <DEDUP_REMOVED lines=12> */
[----:B01---5:R-:W-:Y:S05]  /*1400*/  CALL.REL.NOINC R8 `(_cupy_boolrelextrema_2D_float32) ;  /* 0xffffffe808fc7344 */ /* 0x023fea0003c3ffff */
        /* <DEDUP_REMOVED lines=9> */
[----:B-1---5:R-:W-:Y:S05]  /*14a0*/  CALL.REL.NOINC R6 `(_cupy_boolrelextrema_2D_float32) ;  /* 0xffffffe806d47344 */ /* 0x022fea0003c3ffff */
        /* <DEDUP_REMOVED lines=16> */
[----:B-1---5:R-:W-:Y:S05]  /*15b0*/  CALL.REL.NOINC R6 `(_cupy_boolrelextrema_2D_float32) ;  /* 0xffffffe806907344 */ /* 0x022fea0003c3ffff */
        /* <DEDUP_REMOVED lines=27> */
[----:B-----5:R-:W-:Y:S05]  /*1770*/  CALL.REL.NOINC R6 `(_cupy_boolrelextrema_2D_float32) ;  /* 0xffffffe806207344 */ /* 0x020fea0003c3ffff */
        /* <DEDUP_REMOVED lines=11> */
[----:B-----5:R-:W-:Y:S05]  /*1830*/  CALL.REL.NOINC R6 `(_cupy_boolrelextrema_2D_float32) ;  /* 0xffffffe406f07344 */ /* 0x020fea0003c3ffff */
        /* <DEDUP_REMOVED lines=37> */
.L_x_92:
        /* <DEDUP_REMOVED lines=16> */
[----:B012---:R-:W-:Y:S05]  /*1b90*/  CALL.REL.NOINC R8 `(_cupy_boolrelextrema_2D_float32) ;  /* 0xffffffe408187344 */ /* 0x007fea0003c3ffff */
        /* <DEDUP_REMOVED lines=45> */
.L_x_95:
        /* <DEDUP_REMOVED lines=30> */
.L_x_94:
        /* <DEDUP_REMOVED lines=9> */
        .type           $_cupy_boolrelextrema_2D_float32$_Z10less_equalIdEbT_S0_,@function
        .size           $_cupy_boolrelextrema_2D_float32$_Z10less_equalIdEbT_S0_,($_cupy_boolrelextrema_2D_float32$_Z10less_equalIfEbT_S0_ - $_cupy_boolrelextrema_2D_float32$_Z10less_equalIdEbT_S0_)
$_cupy_boolrelextrema_2D_float32$_Z10less_equalIdEbT_S0_:
        /* <DEDUP_REMOVED lines=8> */
[----:B--2---:R-:W-:Y:S06]  /*2160*/  RET.REL.NODEC R20 `(_cupy_boolrelextrema_2D_float32) ;  /* 0xffffffdc14a47950 */ /* 0x004fec0003c3ffff */
        .type           $_cupy_boolrelextrema_2D_float32$_Z10less_equalIfEbT_S0_,@function
        .size           $_cupy_boolrelextrema_2D_float32$_Z10less_equalIfEbT_S0_,($_cupy_boolrelextrema_2D_float32$_Z10less_equalIiEbT_S0_ - $_cupy_boolrelextrema_2D_float32$_Z10less_equalIfEbT_S0_)
$_cupy_boolrelextrema_2D_float32$_Z10less_equalIfEbT_S0_:
[----:B------:R-:W-:-:S04]  /*2170*/  FSETP.GTU.AND P0, PT, R4, R5, PT ;  /* 0x000000050400720b */ /* 0x000fc80003f0c000 */
[----:B------:R-:W-:Y:S01]  /*2180*/  SEL R4, RZ, 0x1, P0 ;  /* 0x00000001ff047807 */ /* 0x000fe20000000000 */
[----:B------:R-:W-:Y:S08]  /*2190*/  RET.REL.NODEC R20 `(_cupy_boolrelextrema_2D_float32) ;  /* 0xffffffdc14987950 */ /* 0x000ff00003c3ffff */
        .type           $_cupy_boolrelextrema_2D_float32$_Z10less_equalIiEbT_S0_,@function
        .size           $_cupy_boolrelextrema_2D_float32$_Z10less_equalIiEbT_S0_,($_cupy_boolrelextrema_2D_float32$_Z10less_equalIlEbT_S0_ - $_cupy_boolrelextrema_2D_float32$_Z10less_equalIiEbT_S0_)
$_cupy_boolrelextrema_2D_float32$_Z10less_equalIiEbT_S0_:
[----:B------:R-:W-:-:S04]  /*21a0*/  ISETP.GT.AND P0, PT, R4, R5, PT ;  /* 0x000000050400720c */ /* 0x000fc80003f04270 */
[----:B------:R-:W-:Y:S01]  /*21b0*/  SEL R4, RZ, 0x1, P0 ;  /* 0x00000001ff047807 */ /* 0x000fe20000000000 */
[----:B------:R-:W-:Y:S08]  /*21c0*/  RET.REL.NODEC R20 `(_cupy_boolrelextrema_2D_float32) ;  /* 0xffffffdc148c7950 */ /* 0x000ff00003c3ffff */
        .type           $_cupy_boolrelextrema_2D_float32$_Z10less_equalIlEbT_S0_,@function
        .size           $_cupy_boolrelextrema_2D_float32$_Z10less_equalIlEbT_S0_,($_cupy_boolrelextrema_2D_float32$_Z13greater_equalIdEbT_S0_ - $_cupy_boolrelextrema_2D_float32$_Z10less_equalIlEbT_S0_)
$_cupy_boolrelextrema_2D_float32$_Z10less_equalIlEbT_S0_:
[----:B------:R-:W-:-:S04]  /*21d0*/  ISETP.GT.U32.AND P0, PT, R4, R6, PT ;  /* 0x000000060400720c */ /* 0x000fc80003f04070 */
[----:B------:R-:W-:-:S04]  /*21e0*/  ISETP.GT.AND.EX P0, PT, R5, R7, PT, P0 ;  /* 0x000000070500720c */ /* 0x000fc80003f04300 */
[----:B------:R-:W-:Y:S01]  /*21f0*/  SEL R4, RZ, 0x1, P0 ;  /* 0x00000001ff047807 */ /* 0x000fe20000000000 */
[----:B------:R-:W-:Y:S08]  /*2200*/  RET.REL.NODEC R20 `(_cupy_boolrelextrema_2D_float32) ;  /* 0xffffffdc147c7950 */ /* 0x000ff00003c3ffff */
        .type           $_cupy_boolrelextrema_2D_float32$_Z13greater_equalIdEbT_S0_,@function
        .size           $_cupy_boolrelextrema_2D_float32$_Z13greater_equalIdEbT_S0_,($_cupy_boolrelextrema_2D_float32$_Z13greater_equalIfEbT_S0_ - $_cupy_boolrelextrema_2D_float32$_Z13greater_equalIdEbT_S0_)
$_cupy_boolrelextrema_2D_float32$_Z13greater_equalIdEbT_S0_:
        /* <DEDUP_REMOVED lines=8> */
[----:B--2---:R-:W-:Y:S06]  /*2290*/  RET.REL.NODEC R20 `(_cupy_boolrelextrema_2D_float32) ;  /* 0xffffffdc14587950 */ /* 0x004fec0003c3ffff */
        .type           $_cupy_boolrelextrema_2D_float32$_Z13greater_equalIfEbT_S0_,@function
        .size           $_cupy_boolrelextrema_2D_float32$_Z13greater_equalIfEbT_S0_,($_cupy_boolrelextrema_2D_float32$_Z13greater_equalIiEbT_S0_ - $_cupy_boolrelextrema_2D_float32$_Z13greater_equalIfEbT_S0_)
$_cupy_boolrelextrema_2D_float32$_Z13greater_equalIfEbT_S0_:
[----:B------:R-:W-:-:S04]  /*22a0*/  FSETP.GE.AND P0, PT, R4, R5, PT ;  /* 0x000000050400720b */ /* 0x000fc80003f06000 */
[----:B------:R-:W-:Y:S01]  /*22b0*/  SEL R4, RZ, 0x1, !P0 ;  /* 0x00000001ff047807 */ /* 0x000fe20004000000 */
[----:B------:R-:W-:Y:S08]  /*22c0*/  RET.REL.NODEC R20 `(_cupy_boolrelextrema_2D_float32) ;  /* 0xffffffdc144c7950 */ /* 0x000ff00003c3ffff */
        .type           $_cupy_boolrelextrema_2D_float32$_Z13greater_equalIiEbT_S0_,@function
        .size           $_cupy_boolrelextrema_2D_float32$_Z13greater_equalIiEbT_S0_,($_cupy_boolrelextrema_2D_float32$_Z13greater_equalIlEbT_S0_ - $_cupy_boolrelextrema_2D_float32$_Z13greater_equalIiEbT_S0_)
$_cupy_boolrelextrema_2D_float32$_Z13greater_equalIiEbT_S0_:
[----:B------:R-:W-:-:S04]  /*22d0*/  ISETP.GE.AND P0, PT, R4, R5, PT ;  /* 0x000000050400720c */ /* 0x000fc80003f06270 */
[----:B------:R-:W-:Y:S01]  /*22e0*/  SEL R4, RZ, 0x1, !P0 ;  /* 0x00000001ff047807 */ /* 0x000fe20004000000 */
[----:B------:R-:W-:Y:S08]  /*22f0*/  RET.REL.NODEC R20 `(_cupy_boolrelextrema_2D_float32) ;  /* 0xffffffdc14407950 */ /* 0x000ff00003c3ffff */
        .type           $_cupy_boolrelextrema_2D_float32$_Z13greater_equalIlEbT_S0_,@function
        .size           $_cupy_boolrelextrema_2D_float32$_Z13greater_equalIlEbT_S0_,($_cupy_boolrelextrema_2D_float32$_Z4lessIdEbT_S0_ - $_cupy_boolrelextrema_2D_float32$_Z13greater_equalIlEbT_S0_)
$_cupy_boolrelextrema_2D_float32$_Z13greater_equalIlEbT_S0_:
[----:B------:R-:W-:-:S04]  /*2300*/  ISETP.GE.U32.AND P0, PT, R4, R6, PT ;  /* 0x000000060400720c */ /* 0x000fc80003f06070 */
[----:B------:R-:W-:-:S04]  /*2310*/  ISETP.GE.AND.EX P0, PT, R5, R7, PT, P0 ;  /* 0x000000070500720c */ /* 0x000fc80003f06300 */
[----:B------:R-:W-:Y:S01]  /*2320*/  SEL R4, RZ, 0x1, !P0 ;  /* 0x00000001ff047807 */ /* 0x000fe20004000000 */
[----:B------:R-:W-:Y:S08]  /*2330*/  RET.REL.NODEC R20 `(_cupy_boolrelextrema_2D_float32) ;  /* 0xffffffdc14307950 */ /* 0x000ff00003c3ffff */
        .type           $_cupy_boolrelextrema_2D_float32$_Z4lessIdEbT_S0_,@function
        .size           $_cupy_boolrelextrema_2D_float32$_Z4lessIdEbT_S0_,($_cupy_boolrelextrema_2D_float32$_Z4lessIfEbT_S0_ - $_cupy_boolrelextrema_2D_float32$_Z4lessIdEbT_S0_)
$_cupy_boolrelextrema_2D_float32$_Z4lessIdEbT_S0_:
        /* <DEDUP_REMOVED lines=8> */
[----:B--2---:R-:W-:Y:S06]  /*23c0*/  RET.REL.NODEC R20 `(_cupy_boolrelextrema_2D_float32) ;  /* 0xffffffdc140c7950 */ /* 0x004fec0003c3ffff */
        .type           $_cupy_boolrelextrema_2D_float32$_Z4lessIfEbT_S0_,@function
        .size           $_cupy_boolrelextrema_2D_float32$_Z4lessIfEbT_S0_,($_cupy_boolrelextrema_2D_float32$_Z4lessIiEbT_S0_ - $_cupy_boolrelextrema_2D_float32$_Z4lessIfEbT_S0_)
$_cupy_boolrelextrema_2D_float32$_Z4lessIfEbT_S0_:
[----:B------:R-:W-:-:S04]  /*23d0*/  FSETP.GEU.AND P0, PT, R4, R5, PT ;  /* 0x000000050400720b */ /* 0x000fc80003f0e000 */
[----:B------:R-:W-:Y:S01]  /*23e0*/  SEL R4, RZ, 0x1, P0 ;  /* 0x00000001ff047807 */ /* 0x000fe20000000000 */
[----:B------:R-:W-:Y:S08]  /*23f0*/  RET.REL.NODEC R20 `(_cupy_boolrelextrema_2D_float32) ;  /* 0xffffffdc14007950 */ /* 0x000ff00003c3ffff */
        .type           $_cupy_boolrelextrema_2D_float32$_Z4lessIiEbT_S0_,@function
        .size           $_cupy_boolrelextrema_2D_float32$_Z4lessIiEbT_S0_,($_cupy_boolrelextrema_2D_float32$_Z4lessIlEbT_S0_ - $_cupy_boolrelextrema_2D_float32$_Z4lessIiEbT_S0_)
$_cupy_boolrelextrema_2D_float32$_Z4lessIiEbT_S0_:
[----:B------:R-:W-:-:S04]  /*2400*/  ISETP.GE.AND P0, PT, R4, R5, PT ;  /* 0x000000050400720c */ /* 0x000fc80003f06270 */
[----:B------:R-:W-:Y:S01]  /*2410*/  SEL R4, RZ, 0x1, P0 ;  /* 0x00000001ff047807 */ /* 0x000fe20000000000 */
[----:B------:R-:W-:Y:S08]  /*2420*/  RET.REL.NODEC R20 `(_cupy_boolrelextrema_2D_float32) ;  /* 0xffffffd814f47950 */ /* 0x000ff00003c3ffff */
        .type           $_cupy_boolrelextrema_2D_float32$_Z4lessIlEbT_S0_,@function
        .size           $_cupy_boolrelextrema_2D_float32$_Z4lessIlEbT_S0_,($_cupy_boolrelextrema_2D_float32$_Z5equalIdEbT_S0_ - $_cupy_boolrelextrema_2D_float32$_Z4lessIlEbT_S0_)
$_cupy_boolrelextrema_2D_float32$_Z4lessIlEbT_S0_:
[----:B------:R-:W-:-:S04]  /*2430*/  ISETP.GE.U32.AND P0, PT, R4, R6, PT ;  /* 0x000000060400720c */ /* 0x000fc80003f06070 */
[----:B------:R-:W-:-:S04]  /*2440*/  ISETP.GE.AND.EX P0, PT, R5, R7, PT, P0 ;  /* 0x000000070500720c */ /* 0x000fc80003f06300 */
[----:B------:R-:W-:Y:S01]  /*2450*/  SEL R4, RZ, 0x1, P0 ;  /* 0x00000001ff047807 */ /* 0x000fe20000000000 */
[----:B------:R-:W-:Y:S08]  /*2460*/  RET.REL.NODEC R20 `(_cupy_boolrelextrema_2D_float32) ;  /* 0xffffffd814e47950 */ /* 0x000ff00003c3ffff */
        .type           $_cupy_boolrelextrema_2D_float32$_Z5equalIdEbT_S0_,@function
        .size           $_cupy_boolrelextrema_2D_float32$_Z5equalIdEbT_S0_,($_cupy_boolrelextrema_2D_float32$_Z5equalIfEbT_S0_ - $_cupy_boolrelextrema_2D_float32$_Z5equalIdEbT_S0_)
$_cupy_boolrelextrema_2D_float32$_Z5equalIdEbT_S0_:
        /* <DEDUP_REMOVED lines=8> */
[----:B--2---:R-:W-:Y:S06]  /*24f0*/  RET.REL.NODEC R20 `(_cupy_boolrelextrema_2D_float32) ;  /* 0xffffffd814c07950 */ /* 0x004fec0003c3ffff */
        .type           $_cupy_boolrelextrema_2D_float32$_Z5equalIfEbT_S0_,@function
        .size           $_cupy_boolrelextrema_2D_float32$_Z5equalIfEbT_S0_,($_cupy_boolrelextrema_2D_float32$_Z5equalIiEbT_S0_ - $_cupy_boolrelextrema_2D_float32$_Z5equalIfEbT_S0_)
$_cupy_boolrelextrema_2D_float32$_Z5equalIfEbT_S0_:
[----:B------:R-:W-:-:S04]  /*2500*/  FSETP.NEU.AND P0, PT, R4, R5, PT ;  /* 0x000000050400720b */ /* 0x000fc80003f0d000 */
[----:B------:R-:W-:Y:S01]  /*2510*/  SEL R4, RZ, 0x1, P0 ;  /* 0x00000001ff047807 */ /* 0x000fe20000000000 */
[----:B------:R-:W-:Y:S08]  /*2520*/  RET.REL.NODEC R20 `(_cupy_boolrelextrema_2D_float32) ;  /* 0xffffffd814b47950 */ /* 0x000ff00003c3ffff */
        .type           $_cupy_boolrelextrema_2D_float32$_Z5equalIiEbT_S0_,@function
        .size           $_cupy_boolrelextrema_2D_float32$_Z5equalIiEbT_S0_,($_cupy_boolrelextrema_2D_float32$_Z5equalIlEbT_S0_ - $_cupy_boolrelextrema_2D_float32$_Z5equalIiEbT_S0_)
$_cupy_boolrelextrema_2D_float32$_Z5equalIiEbT_S0_:
[----:B------:R-:W-:-:S04]  /*2530*/  ISETP.NE.AND P0, PT, R4, R5, PT ;  /* 0x000000050400720c */ /* 0x000fc80003f05270 */
[----:B------:R-:W-:Y:S01]  /*2540*/  SEL R4, RZ, 0x1, P0 ;  /* 0x00000001ff047807 */ /* 0x000fe20000000000 */
[----:B------:R-:W-:Y:S08]  /*2550*/  RET.REL.NODEC R20 `(_cupy_boolrelextrema_2D_float32) ;  /* 0xffffffd814a87950 */ /* 0x000ff00003c3ffff */
        .type           $_cupy_boolrelextrema_2D_float32$_Z5equalIlEbT_S0_,@function
        .size           $_cupy_boolrelextrema_2D_float32$_Z5equalIlEbT_S0_,($_cupy_boolrelextrema_2D_float32$_Z7greaterIdEbT_S0_ - $_cupy_boolrelextrema_2D_float32$_Z5equalIlEbT_S0_)
$_cupy_boolrelextrema_2D_float32$_Z5equalIlEbT_S0_:
[----:B------:R-:W-:-:S04]  /*2560*/  ISETP.NE.U32.AND P0, PT, R4, R6, PT ;  /* 0x000000060400720c */ /* 0x000fc80003f05070 */
[----:B------:R-:W-:-:S04]  /*2570*/  ISETP.NE.AND.EX P0, PT, R5, R7, PT, P0 ;  /* 0x000000070500720c */ /* 0x000fc80003f05300 */
[----:B------:R-:W-:Y:S01]  /*2580*/  SEL R4, RZ, 0x1, P0 ;  /* 0x00000001ff047807 */ /* 0x000fe20000000000 */
[----:B------:R-:W-:Y:S08]  /*2590*/  RET.REL.NODEC R20 `(_cupy_boolrelextrema_2D_float32) ;  /* 0xffffffd814987950 */ /* 0x000ff00003c3ffff */
        .type           $_cupy_boolrelextrema_2D_float32$_Z7greaterIdEbT_S0_,@function
        .size           $_cupy_boolrelextrema_2D_float32$_Z7greaterIdEbT_S0_,($_cupy_boolrelextrema_2D_float32$_Z7greaterIfEbT_S0_ - $_cupy_boolrelextrema_2D_float32$_Z7greaterIdEbT_S0_)
$_cupy_boolrelextrema_2D_float32$_Z7greaterIdEbT_S0_:
        /* <DEDUP_REMOVED lines=8> */
[----:B--2---:R-:W-:Y:S06]  /*2620*/  RET.REL.NODEC R20 `(_cupy_boolrelextrema_2D_float32) ;  /* 0xffffffd814747950 */ /* 0x004fec0003c3ffff */
        .type           $_cupy_boolrelextrema_2D_float32$_Z7greaterIfEbT_S0_,@function
        .size           $_cupy_boolrelextrema_2D_float32$_Z7greaterIfEbT_S0_,($_cupy_boolrelextrema_2D_float32$_Z7greaterIiEbT_S0_ - $_cupy_boolrelextrema_2D_float32$_Z7greaterIfEbT_S0_)
$_cupy_boolrelextrema_2D_float32$_Z7greaterIfEbT_S0_:
[----:B------:R-:W-:-:S04]  /*2630*/  FSETP.GT.AND P0, PT, R4, R5, PT ;  /* 0x000000050400720b */ /* 0x000fc80003f04000 */
[----:B------:R-:W-:Y:S01]  /*2640*/  SEL R4, RZ, 0x1, !P0 ;  /* 0x00000001ff047807 */ /* 0x000fe20004000000 */
[----:B------:R-:W-:Y:S08]  /*2650*/  RET.REL.NODEC R20 `(_cupy_boolrelextrema_2D_float32) ;  /* 0xffffffd814687950 */ /* 0x000ff00003c3ffff */
        .type           $_cupy_boolrelextrema_2D_float32$_Z7greaterIiEbT_S0_,@function
        .size           $_cupy_boolrelextrema_2D_float32$_Z7greaterIiEbT_S0_,($_cupy_boolrelextrema_2D_float32$_Z7greaterIlEbT_S0_ - $_cupy_boolrelextrema_2D_float32$_Z7greaterIiEbT_S0_)
$_cupy_boolrelextrema_2D_float32$_Z7greaterIiEbT_S0_:
[----:B------:R-:W-:-:S04]  /*2660*/  ISETP.GT.AND P0, PT, R4, R5, PT ;  /* 0x000000050400720c */ /* 0x000fc80003f04270 */
[----:B------:R-:W-:Y:S01]  /*2670*/  SEL R4, RZ, 0x1, !P0 ;  /* 0x00000001ff047807 */ /* 0x000fe20004000000 */
[----:B------:R-:W-:Y:S08]  /*2680*/  RET.REL.NODEC R20 `(_cupy_boolrelextrema_2D_float32) ;  /* 0xffffffd8145c7950 */ /* 0x000ff00003c3ffff */
        .type           $_cupy_boolrelextrema_2D_float32$_Z7greaterIlEbT_S0_,@function
        .size           $_cupy_boolrelextrema_2D_float32$_Z7greaterIlEbT_S0_,($_cupy_boolrelextrema_2D_float32$_Z9not_equalIdEbT_S0_ - $_cupy_boolrelextrema_2D_float32$_Z7greaterIlEbT_S0_)
$_cupy_boolrelextrema_2D_float32$_Z7greaterIlEbT_S0_:
[----:B------:R-:W-:-:S04]  /*2690*/  ISETP.GT.U32.AND P0, PT, R4, R6, PT ;  /* 0x000000060400720c */ /* 0x000fc80003f04070 */
[----:B------:R-:W-:-:S04]  /*26a0*/  ISETP.GT.AND.EX P0, PT, R5, R7, PT, P0 ;  /* 0x000000070500720c */ /* 0x000fc80003f04300 */
[----:B------:R-:W-:Y:S01]  /*26b0*/  SEL R4, RZ, 0x1, !P0 ;  /* 0x00000001ff047807 */ /* 0x000fe20004000000 */
[----:B------:R-:W-:Y:S08]  /*26c0*/  RET.REL.NODEC R20 `(_cupy_boolrelextrema_2D_float32) ;  /* 0xffffffd8144c7950 */ /* 0x000ff00003c3ffff */
        .type           $_cupy_boolrelextrema_2D_float32$_Z9not_equalIdEbT_S0_,@function
        .size           $_cupy_boolrelextrema_2D_float32$_Z9not_equalIdEbT_S0_,($_cupy_boolrelextrema_2D_float32$_Z9not_equalIfEbT_S0_ - $_cupy_boolrelextrema_2D_float32$_Z9not_equalIdEbT_S0_)
$_cupy_boolrelextrema_2D_float32$_Z9not_equalIdEbT_S0_:
        /* <DEDUP_REMOVED lines=8> */
[----:B--2---:R-:W-:Y:S06]  /*2750*/  RET.REL.NODEC R20 `(_cupy_boolrelextrema_2D_float32) ;  /* 0xffffffd814287950 */ /* 0x004fec0003c3ffff */
        .type           $_cupy_boolrelextrema_2D_float32$_Z9not_equalIfEbT_S0_,@function
        .size           $_cupy_boolrelextrema_2D_float32$_Z9not_equalIfEbT_S0_,($_cupy_boolrelextrema_2D_float32$_Z9not_equalIiEbT_S0_ - $_cupy_boolrelextrema_2D_float32$_Z9not_equalIfEbT_S0_)
$_cupy_boolrelextrema_2D_float32$_Z9not_equalIfEbT_S0_:
[----:B------:R-:W-:-:S04]  /*2760*/  FSETP.NEU.AND P0, PT, R4, R5, PT ;  /* 0x000000050400720b */ /* 0x000fc80003f0d000 */
[----:B------:R-:W-:Y:S01]  /*2770*/  SEL R4, RZ, 0x1, !P0 ;  /* 0x00000001ff047807 */ /* 0x000fe20004000000 */
[----:B------:R-:W-:Y:S08]  /*2780*/  RET.REL.NODEC R20 `(_cupy_boolrelextrema_2D_float32) ;  /* 0xffffffd8141c7950 */ /* 0x000ff00003c3ffff */
        .type           $_cupy_boolrelextrema_2D_float32$_Z9not_equalIiEbT_S0_,@function
        .size           $_cupy_boolrelextrema_2D_float32$_Z9not_equalIiEbT_S0_,($_cupy_boolrelextrema_2D_float32$_Z9not_equalIlEbT_S0_ - $_cupy_boolrelextrema_2D_float32$_Z9not_equalIiEbT_S0_)
$_cupy_boolrelextrema_2D_float32$_Z9not_equalIiEbT_S0_:
[----:B------:R-:W-:-:S04]  /*2790*/  ISETP.NE.AND P0, PT, R4, R5, PT ;  /* 0x000000050400720c */ /* 0x000fc80003f05270 */
[----:B------:R-:W-:Y:S01]  /*27a0*/  SEL R4, RZ, 0x1, !P0 ;  /* 0x00000001ff047807 */ /* 0x000fe20004000000 */
[----:B------:R-:W-:Y:S08]  /*27b0*/  RET.REL.NODEC R20 `(_cupy_boolrelextrema_2D_float32) ;  /* 0xffffffd814107950 */ /* 0x000ff00003c3ffff */
        .type           $_cupy_boolrelextrema_2D_float32$_Z9not_equalIlEbT_S0_,@function
        .size           $_cupy_boolrelextrema_2D_float32$_Z9not_equalIlEbT_S0_,(.L_x_279 - $_cupy_boolrelextrema_2D_float32$_Z9not_equalIlEbT_S0_)
$_cupy_boolrelextrema_2D_float32$_Z9not_equalIlEbT_S0_:
[----:B------:R-:W-:-:S04]  /*27c0*/  ISETP.NE.U32.AND P0, PT, R4, R6, PT ;  /* 0x000000060400720c */ /* 0x000fc80003f05070 */
[----:B------:R-:W-:-:S04]  /*27d0*/  ISETP.NE.AND.EX P0, PT, R5, R7, PT, P0 ;  /* 0x000000070500720c */ /* 0x000fc80003f05300 */
[----:B------:R-:W-:Y:S01]  /*27e0*/  SEL R4, RZ, 0x1, !P0 ;  /* 0x00000001ff047807 */ /* 0x000fe20004000000 */
[----:B------:R-:W-:Y:S08]  /*27f0*/  RET.REL.NODEC R20 `(_cupy_boolrelextrema_2D_float32) ;  /* 0xffffffd814007950 */ /* 0x000ff00003c3ffff */
.L_x_97:
        /* <DEDUP_REMOVED lines=16> */
.L_x_279:


//--------------------- .text._cupy_boolrelextrema_1D_float32 --------------------------
	.section	.text._cupy_boolrelextrema_1D_float32,"ax",@progbits
	.align	128
        .global         _cupy_boolrelextrema_1D_float32
        .type           _cupy_boolrelextrema_1D_float32,@function
        .size           _cupy_boolrelextrema_1D_float32,(.L_x_303 - _cupy_boolrelextrema_1D_float32)
        .other          _cupy_boolrelextrema_1D_float32,@"STO_CUDA_ENTRY STV_DEFAULT"
_cupy_boolrelextrema_1D_float32:
.text._cupy_boolrelextrema_1D_float32:
        /* <DEDUP_REMOVED lines=19> */
.L_x_99:
[----:B0-----:R-:W-:-:S04]  /*0130*/  IADD3 R2, P0, PT, R22, UR4, RZ ;  /* 0x0000000416027c10 */ /* 0x001fc8000ff1e0ff */
[----:B------:R-:W-:Y:S01]  /*0140*/  LEA.HI.X.SX32 R3, R22, UR5, 0x1, P0 ;  /* 0x0000000516037c11 */ /* 0x000fe200080f0eff */
[----:B------:R-:W-:-:S04]  /*0150*/  IMAD.IADD R22, R25, 0x1, R22 ;  /* 0x0000000119167824 */ /* 0x000fc800078e0216 */
[----:B------:R1:W-:Y:S01]  /*0160*/  STG.E.U8 desc[UR36][R2.64], R0 ;  /* 0x0000000002007986 */ /* 0x0003e2000c101124 */
[----:B------:R-:W-:-:S13]  /*0170*/  ISETP.GE.AND P0, PT, R22, UR38, PT ;  /* 0x0000002616007c0c */ /* 0x000fda000bf06270 */
[----:B-1----:R-:W-:Y:S05]  /*0180*/  @!P0 BRA `(.L_x_99) ;  /* 0xfffffffc00e88947 */ /* 0x002fea000383ffff */
[----:B------:R-:W-:Y:S05]  /*0190*/  EXIT ;  /* 0x000000000000794d */ /* 0x000fea0003800000 */
.L_x_98:
[----:B------:R0:W5:Y:S01]  /*01a0*/  LDG.E.CONSTANT R24, desc[UR36][R2.64] ;  /* 0x0000002402187981 */ /* 0x000162000c1e9900 */
[----:B------:R-:W1:Y:S02]  /*01b0*/  LDCU.U8 UR4, c[0x0][0x388] ;  /* 0x00007100ff0477ac */ /* 0x000e640008000000 */
[----:B-1----:R-:W-:-:S04]  /*01c0*/  UPRMT UR4, UR4, 0x8880, URZ ;  /* 0x0000888004047896 */ /* 0x002fc800080000ff */
[----:B------:R-:W-:-:S09]  /*01d0*/  UISETP.NE.AND UP0, UPT, UR4, URZ, UPT ;  /* 0x000000ff0400728c */ /* 0x000fd2000bf05270 */
[----:B0-----:R-:W-:Y:S05]  /*01e0*/  BRA.U UP0, `(.L_x_100) ;  /* 0x0000001100187547 */ /* 0x001fea000b800000 */
[----:B------:R-:W-:Y:S02]  /*01f0*/  ULOP3.LUT UR39, UR5, 0x3, URZ, 0xc0, !UPT ;  /* 0x0000000305277892 */ /* 0x000fe4000f8ec0ff */
[----:B------:R-:W-:-:S12]  /*0200*/  ULOP3.LUT UR38, UR5, 0x7ffffffc, URZ, 0xc0, !UPT ;  /* 0x7ffffffc05267892 */ /* 0x000fd8000f8ec0ff */
.L_x_105:
        /* <DEDUP_REMOVED lines=11> */
.L_x_102:
        /* <DEDUP_REMOVED lines=16> */
[----:B-1---5:R-:W-:Y:S05]  /*03c0*/  CALL.REL.NOINC R6 `(_cupy_boolrelextrema_1D_float32) ;  /* 0xfffffffc060c7344 */ /* 0x022fea0003c3ffff */
        /* <DEDUP_REMOVED lines=9> */
[----:B-1---5:R-:W-:Y:S05]  /*0460*/  CALL.REL.NOINC R6 `(_cupy_boolrelextrema_1D_float32) ;  /* 0xfffffff806e47344 */ /* 0x022fea0003c3ffff */
        /* <DEDUP_REMOVED lines=21> */
[----:B-1---5:R-:W-:Y:S05]  /*05c0*/  CALL.REL.NOINC R6 `(_cupy_boolrelextrema_1D_float32) ;  /* 0xfffffff8068c7344 */ /* 0x022fea0003c3ffff */
        /* <DEDUP_REMOVED lines=87> */
.L_x_101:
        /* <DEDUP_REMOVED lines=20> */
[----:B-1----:R-:W-:Y:S05]  /*0c80*/  CALL.REL.NOINC R6 `(_cupy_boolrelextrema_1D_float32) ;  /* 0xfffffff006dc7344 */ /* 0x002fea0003c3ffff */
        /* <DEDUP_REMOVED lines=9> */
[----:B01---5:R-:W-:Y:S05]  /*0d20*/  CALL.REL.NOINC R6 `(_cupy_boolrelextrema_1D_float32) ;  /* 0xfffffff006b47344 */ /* 0x023fea0003c3ffff */
        /* <DEDUP_REMOVED lines=34> */
[----:B------:R-:W-:Y:S01]  /*0f50*/  ISETP.NE.AND P6, PT, R2, RZ, PT ;  /* 0x000000ff0200720c */ /* 0x000fe20003fc5270 */
[----:B------:R-:W-:Y:S01]  /*0f60*/  VIADD R19, R19, 0x2 ;  /* 0x0000000213137836 */ /* 0x000fe20000000000 */
[----:B------:R-:W-:-:S04]  /*0f70*/  LOP3.LUT R0, R4, 0x1, RZ, 0xc0, !PT ;  /* 0x0000000104007812 */ /* 0x000fc800078ec0ff */
[----:B------:R-:W-:-:S04]  /*0f80*/  ISETP.EQ.U32.AND P0, PT, R0, 0x1, P6 ;  /* 0x000000010000780c */ /* 0x000fc80003702070 */
[----:B------:R-:W-:-:S09]  /*0f90*/  SEL R23, RZ, 0x1, !P0 ;  /* 0x00000001ff177807 */ /* 0x000fd20004000000 */
.L_x_104:
        /* <DEDUP_REMOVED lines=30> */
[----:B------:R-:W-:-:S04]  /*1180*/  LOP3.LUT R4, R4, 0x1, RZ, 0xc0, !PT ;  /* 0x0000000104047812 */ /* 0x000fc800078ec0ff */
[----:B------:R-:W-:-:S04]  /*1190*/  ISETP.NE.U32.AND P0, PT, R4, 0x1, PT ;  /* 0x000000010400780c */ /* 0x000fc80003f05070 */
[----:B------:R-:W-:-:S04]  /*11a0*/  ISETP.NE.AND P0, PT, R2, RZ, !P0 ;  /* 0x000000ff0200720c */ /* 0x000fc80004705270 */
[----:B------:R-:W-:-:S09]  /*11b0*/  SEL R23, RZ, 0x1, !P0 ;  /* 0x00000001ff177807 */ /* 0x000fd20004000000 */
.L_x_103:
        /* <DEDUP_REMOVED lines=9> */
.L_x_100:
[----:B------:R-:W0:Y:S01]  /*1250*/  LDCU UR41, c[0x0][0x380] ;  /* 0x00007000ff2977ac */ /* 0x000e220008000800 */
[----:B------:R-:W-:Y:S02]  /*1260*/  ULOP3.LUT UR40, UR5, 0x3, URZ, 0xc0, !UPT ;  /* 0x0000000305287892 */ /* 0x000fe4000f8ec0ff */
[----:B------:R-:W-:Y:S02]  /*1270*/  ULOP3.LUT UR39, UR5, 0x7ffffffc, URZ, 0xc0, !UPT ;  /* 0x7ffffffc05277892 */ /* 0x000fe4000f8ec0ff */
[----:B------:R-:W-:-:S12]  /*1280*/  UIADD3 UR38, UPT, UPT, UR38, -0x1, URZ ;  /* 0xffffffff26267890 */ /* 0x000fd8000fffe0ff */
.L_x_110:
        /* <DEDUP_REMOVED lines=11> */
.L_x_107:
        /* <DEDUP_REMOVED lines=12> */
[----:B01---5:R-:W-:Y:S05]  /*1400*/  CALL.REL.NOINC R8 `(_cupy_boolrelextrema_1D_float32) ;  /* 0xffffffe808fc7344 */ /* 0x023fea0003c3ffff */
        /* <DEDUP_REMOVED lines=9> */
[----:B-1---5:R-:W-:Y:S05]  /*14a0*/  CALL.REL.NOINC R6 `(_cupy_boolrelextrema_1D_float32) ;  /* 0xffffffe806d47344 */ /* 0x022fea0003c3ffff */
        /* <DEDUP_REMOVED lines=16> */
[----:B-1---5:R-:W-:Y:S05]  /*15b0*/  CALL.REL.NOINC R6 `(_cupy_boolrelextrema_1D_float32) ;  /* 0xffffffe806907344 */ /* 0x022fea0003c3ffff */
        /* <DEDUP_REMOVED lines=27> */
[----:B-----5:R-:W-:Y:S05]  /*1770*/  CALL.REL.NOINC R6 `(_cupy_boolrelextrema_1D_float32) ;  /* 0xffffffe806207344 */ /* 0x020fea0003c3ffff */
        /* <DEDUP_REMOVED lines=11> */
[----:B-----5:R-:W-:Y:S05]  /*1830*/  CALL.REL.NOINC R6 `(_cupy_boolrelextrema_1D_float32) ;  /* 0xffffffe406f07344 */ /* 0x020fea0003c3ffff */
        /* <DEDUP_REMOVED lines=37> */
.L_x_106:
        /* <DEDUP_REMOVED lines=16> */
[----:B012---:R-:W-:Y:S05]  /*1b90*/  CALL.REL.NOINC R8 `(_cupy_boolrelextrema_1D_float32) ;  /* 0xffffffe408187344 */ /* 0x007fea0003c3ffff */
        /* <DEDUP_REMOVED lines=45> */
.L_x_109:
        /* <DEDUP_REMOVED lines=30> */
.L_x_108:
        /* <DEDUP_REMOVED lines=9> */
        .type           $_cupy_boolrelextrema_1D_float32$_Z10less_equalIdEbT_S0_,@function
        .size           $_cupy_boolrelextrema_1D_float32$_Z10less_equalIdEbT_S0_,($_cupy_boolrelextrema_1D_float32$_Z10less_equalIfEbT_S0_ - $_cupy_boolrelextrema_1D_float32$_Z10less_equalIdEbT_S0_)
$_cupy_boolrelextrema_1D_float32$_Z10less_equalIdEbT_S0_:
        /* <DEDUP_REMOVED lines=8> */
[----:B--2---:R-:W-:Y:S06]  /*2160*/  RET.REL.NODEC R20 `(_cupy_boolrelextrema_1D_float32) ;  /* 0xffffffdc14a47950 */ /* 0x004fec0003c3ffff */
        .type           $_cupy_boolrelextrema_1D_float32$_Z10less_equalIfEbT_S0_,@function
        .size           $_cupy_boolrelextrema_1D_float32$_Z10less_equalIfEbT_S0_,($_cupy_boolrelextrema_1D_float32$_Z10less_equalIiEbT_S0_ - $_cupy_boolrelextrema_1D_float32$_Z10less_equalIfEbT_S0_)
$_cupy_boolrelextrema_1D_float32$_Z10less_equalIfEbT_S0_:
[----:B------:R-:W-:-:S04]  /*2170*/  FSETP.GTU.AND P0, PT, R4, R5, PT ;  /* 0x000000050400720b */ /* 0x000fc80003f0c000 */
[----:B------:R-:W-:Y:S01]  /*2180*/  SEL R4, RZ, 0x1, P0 ;  /* 0x00000001ff047807 */ /* 0x000fe20000000000 */
[----:B------:R-:W-:Y:S08]  /*2190*/  RET.REL.NODEC R20 `(_cupy_boolrelextrema_1D_float32) ;  /* 0xffffffdc14987950 */ /* 0x000ff00003c3ffff */
        .type           $_cupy_boolrelextrema_1D_float32$_Z10less_equalIiEbT_S0_,@function
        .size           $_cupy_boolrelextrema_1D_float32$_Z10less_equalIiEbT_S0_,($_cupy_boolrelextrema_1D_float32$_Z10less_equalIlEbT_S0_ - $_cupy_boolrelextrema_1D_float32$_Z10less_equalIiEbT_S0_)
$_cupy_boolrelextrema_1D_float32$_Z10less_equalIiEbT_S0_:
[----:B------:R-:W-:-:S04]  /*21a0*/  ISETP.GT.AND P0, PT, R4, R5, PT ;  /* 0x000000050400720c */ /* 0x000fc80003f04270 */
[----:B------:R-:W-:Y:S01]  /*21b0*/  SEL R4, RZ, 0x1, P0 ;  /* 0x00000001ff047807 */ /* 0x000fe20000000000 */
[----:B------:R-:W-:Y:S08]  /*21c0*/  RET.REL.NODEC R20 `(_cupy_boolrelextrema_1D_float32) ;  /* 0xffffffdc148c7950 */ /* 0x000ff00003c3ffff */
        .type           $_cupy_boolrelextrema_1D_float32$_Z10less_equalIlEbT_S0_,@function
        .size           $_cupy_boolrelextrema_1D_float32$_Z10less_equalIlEbT_S0_,($_cupy_boolrelextrema_1D_float32$_Z13greater_equalIdEbT_S0_ - $_cupy_boolrelextrema_1D_float32$_Z10less_equalIlEbT_S0_)
$_cupy_boolrelextrema_1D_float32$_Z10less_equalIlEbT_S0_:
[----:B------:R-:W-:-:S04]  /*21d0*/  ISETP.GT.U32.AND P0, PT, R4, R6, PT ;  /* 0x000000060400720c */ /* 0x000fc80003f04070 */
[----:B------:R-:W-:-:S04]  /*21e0*/  ISETP.GT.AND.EX P0, PT, R5, R7, PT, P0 ;  /* 0x000000070500720c */ /* 0x000fc80003f04300 */
[----:B------:R-:W-:Y:S01]  /*21f0*/  SEL R4, RZ, 0x1, P0 ;  /* 0x00000001ff047807 */ /* 0x000fe20000000000 */
[----:B------:R-:W-:Y:S08]  /*2200*/  RET.REL.NODEC R20 `(_cupy_boolrelextrema_1D_float32) ;  /* 0xffffffdc147c7950 */ /* 0x000ff00003c3ffff */
        .type           $_cupy_boolrelextrema_1D_float32$_Z13greater_equalIdEbT_S0_,@function
        .size           $_cupy_boolrelextrema_1D_float32$_Z13greater_equalIdEbT_S0_,($_cupy_boolrelextrema_1D_float32$_Z13greater_equalIfEbT_S0_ - $_cupy_boolrelextrema_1D_float32$_Z13greater_equalIdEbT_S0_)
$_cupy_boolrelextrema_1D_float32$_Z13greater_equalIdEbT_S0_:
        /* <DEDUP_REMOVED lines=8> */
[----:B--2---:R-:W-:Y:S06]  /*2290*/  RET.REL.NODEC R20 `(_cupy_boolrelextrema_1D_float32) ;  /* 0xffffffdc14587950 */ /* 0x004fec0003c3ffff */
        .type           $_cupy_boolrelextrema_1D_float32$_Z13greater_equalIfEbT_S0_,@function
        .size           $_cupy_boolrelextrema_1D_float32$_Z13greater_equalIfEbT_S0_,($_cupy_boolrelextrema_1D_float32$_Z13greater_equalIiEbT_S0_ - $_cupy_boolrelextrema_1D_float32$_Z13greater_equalIfEbT_S0_)
$_cupy_boolrelextrema_1D_float32$_Z13greater_equalIfEbT_S0_:
[----:B------:R-:W-:-:S04]  /*22a0*/  FSETP.GE.AND P0, PT, R4, R5, PT ;  /* 0x000000050400720b */ /* 0x000fc80003f06000 */
[----:B------:R-:W-:Y:S01]  /*22b0*/  SEL R4, RZ, 0x1, !P0 ;  /* 0x00000001ff047807 */ /* 0x000fe20004000000 */
[----:B------:R-:W-:Y:S08]  /*22c0*/  RET.REL.NODEC R20 `(_cupy_boolrelextrema_1D_float32) ;  /* 0xffffffdc144c7950 */ /* 0x000ff00003c3ffff */
        .type           $_cupy_boolrelextrema_1D_float32$_Z13greater_equalIiEbT_S0_,@function
        .size           $_cupy_boolrelextrema_1D_float32$_Z13greater_equalIiEbT_S0_,($_cupy_boolrelextrema_1D_float32$_Z13greater_equalIlEbT_S0_ - $_cupy_boolrelextrema_1D_float32$_Z13greater_equalIiEbT_S0_)
$_cupy_boolrelextrema_1D_float32$_Z13greater_equalIiEbT_S0_:
[----:B------:R-:W-:-:S04]  /*22d0*/  ISETP.GE.AND P0, PT, R4, R5, PT ;  /* 0x000000050400720c */ /* 0x000fc80003f06270 */
[----:B------:R-:W-:Y:S01]  /*22e0*/  SEL R4, RZ, 0x1, !P0 ;  /* 0x00000001ff047807 */ /* 0x000fe20004000000 */
[----:B------:R-:W-:Y:S08]  /*22f0*/  RET.REL.NODEC R20 `(_cupy_boolrelextrema_1D_float32) ;  /* 0xffffffdc14407950 */ /* 0x000ff00003c3ffff */
        .type           $_cupy_boolrelextrema_1D_float32$_Z13greater_equalIlEbT_S0_,@function
        .size           $_cupy_boolrelextrema_1D_float32$_Z13greater_equalIlEbT_S0_,($_cupy_boolrelextrema_1D_float32$_Z4lessIdEbT_S0_ - $_cupy_boolrelextrema_1D_float32$_Z13greater_equalIlEbT_S0_)
$_cupy_boolrelextrema_1D_float32$_Z13greater_equalIlEbT_S0_:
[----:B------:R-:W-:-:S04]  /*2300*/  ISETP.GE.U32.AND P0, PT, R4, R6, PT ;  /* 0x000000060400720c */ /* 0x000fc80003f06070 */
[----:B------:R-:W-:-:S04]  /*2310*/  ISETP.GE.AND.EX P0, PT, R5, R7, PT, P0 ;  /* 0x000000070500720c */ /* 0x000fc80003f06300 */
[----:B------:R-:W-:Y:S01]  /*2320*/  SEL R4, RZ, 0x1, !P0 ;  /* 0x00000001ff047807 */ /* 0x000fe20004000000 */
[----:B------:R-:W-:Y:S08]  /*2330*/  RET.REL.NODEC R20 `(_cupy_boolrelextrema_1D_float32) ;  /* 0xffffffdc14307950 */ /* 0x000ff00003c3ffff */
        .type           $_cupy_boolrelextrema_1D_float32$_Z4lessIdEbT_S0_,@function
        .size           $_cupy_boolrelextrema_1D_float32$_Z4lessIdEbT_S0_,($_cupy_boolrelextrema_1D_float32$_Z4lessIfEbT_S0_ - $_cupy_boolrelextrema_1D_float32$_Z4lessIdEbT_S0_)
$_cupy_boolrelextrema_1D_float32$_Z4lessIdEbT_S0_:
        /* <DEDUP_REMOVED lines=8> */
[----:B--2---:R-:W-:Y:S06]  /*23c0*/  RET.REL.NODEC R20 `(_cupy_boolrelextrema_1D_float32) ;  /* 0xffffffdc140c7950 */ /* 0x004fec0003c3ffff */
        .type           $_cupy_boolrelextrema_1D_float32$_Z4lessIfEbT_S0_,@function
        .size           $_cupy_boolrelextrema_1D_float32$_Z4lessIfEbT_S0_,($_cupy_boolrelextrema_1D_float32$_Z4lessIiEbT_S0_ - $_cupy_boolrelextrema_1D_float32$_Z4lessIfEbT_S0_)
$_cupy_boolrelextrema_1D_float32$_Z4lessIfEbT_S0_:
[----:B------:R-:W-:-:S04]  /*23d0*/  FSETP.GEU.AND P0, PT, R4, R5, PT ;  /* 0x000000050400720b */ /* 0x000fc80003f0e000 */
[----:B------:R-:W-:Y:S01]  /*23e0*/  SEL R4, RZ, 0x1, P0 ;  /* 0x00000001ff047807 */ /* 0x000fe20000000000 */
[----:B------:R-:W-:Y:S08]  /*23f0*/  RET.REL.NODEC R20 `(_cupy_boolrelextrema_1D_float32) ;  /* 0xffffffdc14007950 */ /* 0x000ff00003c3ffff */
        .type           $_cupy_boolrelextrema_1D_float32$_Z4lessIiEbT_S0_,@function
        .size           $_cupy_boolrelextrema_1D_float32$_Z4lessIiEbT_S0_,($_cupy_boolrelextrema_1D_float32$_Z4lessIlEbT_S0_ - $_cupy_boolrelextrema_1D_float32$_Z4lessIiEbT_S0_)
$_cupy_boolrelextrema_1D_float32$_Z4lessIiEbT_S0_:
[----:B------:R-:W-:-:S04]  /*2400*/  ISETP.GE.AND P0, PT, R4, R5, PT ;  /* 0x000000050400720c */ /* 0x000fc80003f06270 */
[----:B------:R-:W-:Y:S01]  /*2410*/  SEL R4, RZ, 0x1, P0 ;  /* 0x00000001ff047807 */ /* 0x000fe20000000000 */
[----:B------:R-:W-:Y:S08]  /*2420*/  RET.REL.NODEC R20 `(_cupy_boolrelextrema_1D_float32) ;  /* 0xffffffd814f47950 */ /* 0x000ff00003c3ffff */
        .type           $_cupy_boolrelextrema_1D_float32$_Z4lessIlEbT_S0_,@function
        .size           $_cupy_boolrelextrema_1D_float32$_Z4lessIlEbT_S0_,($_cupy_boolrelextrema_1D_float32$_Z5equalIdEbT_S0_ - $_cupy_boolrelextrema_1D_float32$_Z4lessIlEbT_S0_)
$_cupy_boolrelextrema_1D_float32$_Z4lessIlEbT_S0_:
[----:B------:R-:W-:-:S04]  /*2430*/  ISETP.GE.U32.AND P0, PT, R4, R6, PT ;  /* 0x000000060400720c */ /* 0x000fc80003f06070 */
[----:B------:R-:W-:-:S04]  /*2440*/  ISETP.GE.AND.EX P0, PT, R5, R7, PT, P0 ;  /* 0x000000070500720c */ /* 0x000fc80003f06300 */
[----:B------:R-:W-:Y:S01]  /*2450*/  SEL R4, RZ, 0x1, P0 ;  /* 0x00000001ff047807 */ /* 0x000fe20000000000 */
[----:B------:R-:W-:Y:S08]  /*2460*/  RET.REL.NODEC R20 `(_cupy_boolrelextrema_1D_float32) ;  /* 0xffffffd814e47950 */ /* 0x000ff00003c3ffff */
        .type           $_cupy_boolrelextrema_1D_float32$_Z5equalIdEbT_S0_,@function
        .size           $_cupy_boolrelextrema_1D_float32$_Z5equalIdEbT_S0_,($_cupy_boolrelextrema_1D_float32$_Z5equalIfEbT_S0_ - $_cupy_boolrelextrema_1D_float32$_Z5equalIdEbT_S0_)
$_cupy_boolrelextrema_1D_float32$_Z5equalIdEbT_S0_:
        /* <DEDUP_REMOVED lines=8> */
[----:B--2---:R-:W-:Y:S06]  /*24f0*/  RET.REL.NODEC R20 `(_cupy_boolrelextrema_1D_float32) ;  /* 0xffffffd814c07950 */ /* 0x004fec0003c3ffff */
        .type           $_cupy_boolrelextrema_1D_float32$_Z5equalIfEbT_S0_,@function
        .size           $_cupy_boolrelextrema_1D_float32$_Z5equalIfEbT_S0_,($_cupy_boolrelextrema_1D_float32$_Z5equalIiEbT_S0_ - $_cupy_boolrelextrema_1D_float32$_Z5equalIfEbT_S0_)
$_cupy_boolrelextrema_1D_float32$_Z5equalIfEbT_S0_:
[----:B------:R-:W-:-:S04]  /*2500*/  FSETP.NEU.AND P0, PT, R4, R5, PT ;  /* 0x000000050400720b */ /* 0x000fc80003f0d000 */
[----:B------:R-:W-:Y:S01]  /*2510*/  SEL R4, RZ, 0x1, P0 ;  /* 0x00000001ff047807 */ /* 0x000fe20000000000 */
[----:B------:R-:W-:Y:S08]  /*2520*/  RET.REL.NODEC R20 `(_cupy_boolrelextrema_1D_float32) ;  /* 0xffffffd814b47950 */ /* 0x000ff00003c3ffff */
        .type           $_cupy_boolrelextrema_1D_float32$_Z5equalIiEbT_S0_,@function
        .size           $_cupy_boolrelextrema_1D_float32$_Z5equalIiEbT_S0_,($_cupy_boolrelextrema_1D_float32$_Z5equalIlEbT_S0_ - $_cupy_boolrelextrema_1D_float32$_Z5equalIiEbT_S0_)
$_cupy_boolrelextrema_1D_float32$_Z5equalIiEbT_S0_:
[----:B------:R-:W-:-:S04]  /*2530*/  ISETP.NE.AND P0, PT, R4, R5, PT ;  /* 0x000000050400720c */ /* 0x000fc80003f05270 */
[----:B------:R-:W-:Y:S01]  /*2540*/  SEL R4, RZ, 0x1, P0 ;  /* 0x00000001ff047807 */ /* 0x000fe20000000000 */
[----:B------:R-:W-:Y:S08]  /*2550*/  RET.REL.NODEC R20 `(_cupy_boolrelextrema_1D_float32) ;  /* 0xffffffd814a87950 */ /* 0x000ff00003c3ffff */
        .type           $_cupy_boolrelextrema_1D_float32$_Z5equalIlEbT_S0_,@function
        .size           $_cupy_boolrelextrema_1D_float32$_Z5equalIlEbT_S0_,($_cupy_boolrelextrema_1D_float32$_Z7greaterIdEbT_S0_ - $_cupy_boolrelextrema_1D_float32$_Z5equalIlEbT_S0_)
$_cupy_boolrelextrema_1D_float32$_Z5equalIlEbT_S0_:
[----:B------:R-:W-:-:S04]  /*2560*/  ISETP.NE.U32.AND P0, PT, R4, R6, PT ;  /* 0x000000060400720c */ /* 0x000fc80003f05070 */
[----:B------:R-:W-:-:S04]  /*2570*/  ISETP.NE.AND.EX P0, PT, R5, R7, PT, P0 ;  /* 0x000000070500720c */ /* 0x000fc80003f05300 */
[----:B------:R-:W-:Y:S01]  /*2580*/  SEL R4, RZ, 0x1, P0 ;  /* 0x00000001ff047807 */ /* 0x000fe20000000000 */
[----:B------:R-:W-:Y:S08]  /*2590*/  RET.REL.NODEC R20 `(_cupy_boolrelextrema_1D_float32) ;  /* 0xffffffd814987950 */ /* 0x000ff00003c3ffff */
        .type           $_cupy_boolrelextrema_1D_float32$_Z7greaterIdEbT_S0_,@function
        .size           $_cupy_boolrelextrema_1D_float32$_Z7greaterIdEbT_S0_,($_cupy_boolrelextrema_1D_float32$_Z7greaterIfEbT_S0_ - $_cupy_boolrelextrema_1D_float32$_Z7greaterIdEbT_S0_)
$_cupy_boolrelextrema_1D_float32$_Z7greaterIdEbT_S0_:
        /* <DEDUP_REMOVED lines=8> */
[----:B--2---:R-:W-:Y:S06]  /*2620*/  RET.REL.NODEC R20 `(_cupy_boolrelextrema_1D_float32) ;  /* 0xffffffd814747950 */ /* 0x004fec0003c3ffff */
        .type           $_cupy_boolrelextrema_1D_float32$_Z7greaterIfEbT_S0_,@function
        .size           $_cupy_boolrelextrema_1D_float32$_Z7greaterIfEbT_S0_,($_cupy_boolrelextrema_1D_float32$_Z7greaterIiEbT_S0_ - $_cupy_boolrelextrema_1D_float32$_Z7greaterIfEbT_S0_)
$_cupy_boolrelextrema_1D_float32$_Z7greaterIfEbT_S0_:
[----:B------:R-:W-:-:S04]  /*2630*/  FSETP.GT.AND P0, PT, R4, R5, PT ;  /* 0x000000050400720b */ /* 0x000fc80003f04000 */
[----:B------:R-:W-:Y:S01]  /*2640*/  SEL R4, RZ, 0x1, !P0 ;  /* 0x00000001ff047807 */ /* 0x000fe20004000000 */
[----:B------:R-:W-:Y:S08]  /*2650*/  RET.REL.NODEC R20 `(_cupy_boolrelextrema_1D_float32) ;  /* 0xffffffd814687950 */ /* 0x000ff00003c3ffff */
        .type           $_cupy_boolrelextrema_1D_float32$_Z7greaterIiEbT_S0_,@function
        .size           $_cupy_boolrelextrema_1D_float32$_Z7greaterIiEbT_S0_,($_cupy_boolrelextrema_1D_float32$_Z7greaterIlEbT_S0_ - $_cupy_boolrelextrema_1D_float32$_Z7greaterIiEbT_S0_)
$_cupy_boolrelextrema_1D_float32$_Z7greaterIiEbT_S0_:
[----:B------:R-:W-:-:S04]  /*2660*/  ISETP.GT.AND P0, PT, R4, R5, PT ;  /* 0x000000050400720c */ /* 0x000fc80003f04270 */
[----:B------:R-:W-:Y:S01]  /*2670*/  SEL R4, RZ, 0x1, !P0 ;  /* 0x00000001ff047807 */ /* 0x000fe20004000000 */
[----:B------:R-:W-:Y:S08]  /*2680*/  RET.REL.NODEC R20 `(_cupy_boolrelextrema_1D_float32) ;  /* 0xffffffd8145c7950 */ /* 0x000ff00003c3ffff */
        .type           $_cupy_boolrelextrema_1D_float32$_Z7greaterIlEbT_S0_,@function
        .size           $_cupy_boolrelextrema_1D_float32$_Z7greaterIlEbT_S0_,($_cupy_boolrelextrema_1D_float32$_Z9not_equalIdEbT_S0_ - $_cupy_boolrelextrema_1D_float32$_Z7greaterIlEbT_S0_)
$_cupy_boolrelextrema_1D_float32$_Z7greaterIlEbT_S0_:
[----:B------:R-:W-:-:S04]  /*2690*/  ISETP.GT.U32.AND P0, PT, R4, R6, PT ;  /* 0x000000060400720c */ /* 0x000fc80003f04070 */
[----:B------:R-:W-:-:S04]  /*26a0*/  ISETP.GT.AND.EX P0, PT, R5, R7, PT, P0 ;  /* 0x000000070500720c */ /* 0x000fc80003f04300 */
[----:B------:R-:W-:Y:S01]  /*26b0*/  SEL R4, RZ, 0x1, !P0 ;  /* 0x00000001ff047807 */ /* 0x000fe20004000000 */
[----:B------:R-:W-:Y:S08]  /*26c0*/  RET.REL.NODEC R20 `(_cupy_boolrelextrema_1D_float32) ;  /* 0xffffffd8144c7950 */ /* 0x000ff00003c3ffff */
        .type           $_cupy_boolrelextrema_1D_float32$_Z9not_equalIdEbT_S0_,@function
        .size           $_cupy_boolrelextrema_1D_float32$_Z9not_equalIdEbT_S0_,($_cupy_boolrelextrema_1D_float32$_Z9not_equalIfEbT_S0_ - $_cupy_boolrelextrema_1D_float32$_Z9not_equalIdEbT_S0_)
$_cupy_boolrelextrema_1D_float32$_Z9not_equalIdEbT_S0_:
        /* <DEDUP_REMOVED lines=8> */
[----:B--2---:R-:W-:Y:S06]  /*2750*/  RET.REL.NODEC R20 `(_cupy_boolrelextrema_1D_float32) ;  /* 0xffffffd814287950 */ /* 0x004fec0003c3ffff */
        .type           $_cupy_boolrelextrema_1D_float32$_Z9not_equalIfEbT_S0_,@function
        .size           $_cupy_boolrelextrema_1D_float32$_Z9not_equalIfEbT_S0_,($_cupy_boolrelextrema_1D_float32$_Z9not_equalIiEbT_S0_ - $_cupy_boolrelextrema_1D_float32$_Z9not_equalIfEbT_S0_)
$_cupy_boolrelextrema_1D_float32$_Z9not_equalIfEbT_S0_:
[----:B------:R-:W-:-:S04]  /*2760*/  FSETP.NEU.AND P0, PT, R4, R5, PT ;  /* 0x000000050400720b */ /* 0x000fc80003f0d000 */
[----:B------:R-:W-:Y:S01]  /*2770*/  SEL R4, RZ, 0x1, !P0 ;  /* 0x00000001ff047807 */ /* 0x000fe20004000000 */
[----:B------:R-:W-:Y:S08]  /*2780*/  RET.REL.NODEC R20 `(_cupy_boolrelextrema_1D_float32) ;  /* 0xffffffd8141c7950 */ /* 0x000ff00003c3ffff */
        .type           $_cupy_boolrelextrema_1D_float32$_Z9not_equalIiEbT_S0_,@function
        .size           $_cupy_boolrelextrema_1D_float32$_Z9not_equalIiEbT_S0_,($_cupy_boolrelextrema_1D_float32$_Z9not_equalIlEbT_S0_ - $_cupy_boolrelextrema_1D_float32$_Z9not_equalIiEbT_S0_)
$_cupy_boolrelextrema_1D_float32$_Z9not_equalIiEbT_S0_:
[----:B------:R-:W-:-:S04]  /*2790*/  ISETP.NE.AND P0, PT, R4, R5, PT ;  /* 0x000000050400720c */ /* 0x000fc80003f05270 */
[----:B------:R-:W-:Y:S01]  /*27a0*/  SEL R4, RZ, 0x1, !P0 ;  /* 0x00000001ff047807 */ /* 0x000fe20004000000 */
[----:B------:R-:W-:Y:S08]  /*27b0*/  RET.REL.NODEC R20 `(_cupy_boolrelextrema_1D_float32) ;  /* 0xffffffd814107950 */ /* 0x000ff00003c3ffff */
        .type           $_cupy_boolrelextrema_1D_float32$_Z9not_equalIlEbT_S0_,@function
        .size           $_cupy_boolrelextrema_1D_float32$_Z9not_equalIlEbT_S0_,(.L_x_303 - $_cupy_boolrelextrema_1D_float32$_Z9not_equalIlEbT_S0_)
$_cupy_boolrelextrema_1D_float32$_Z9not_equalIlEbT_S0_:
[----:B------:R-:W-:-:S04]  /*27c0*/  ISETP.NE.U32.AND P0, PT, R4, R6, PT ;  /* 0x000000060400720c */ /* 0x000fc80003f05070 */
[----:B------:R-:W-:-:S04]  /*27d0*/  ISETP.NE.AND.EX P0, PT, R5, R7, PT, P0 ;  /* 0x000000070500720c */ /* 0x000fc80003f05300 */
[----:B------:R-:W-:Y:S01]  /*27e0*/  SEL R4, RZ, 0x1, !P0 ;  /* 0x00000001ff047807 */ /* 0x000fe20004000000 */
[----:B------:R-:W-:Y:S08]  /*27f0*/  RET.REL.NODEC R20 `(_cupy_boolrelextrema_1D_float32) ;  /* 0xffffffd814007950 */ /* 0x000ff00003c3ffff */
.L_x_111:
        /* <DEDUP_REMOVED lines=16> */
.L_x_303:


//--------------------- .nv.global.init           --------------------------
	.section	.nv.global.init,"aw",@progbits
	.align	8
.nv.global.init:
	.type		func_f,@object
	.size		func_f,(func_i - func_f)
func_f:
        /*0000*/ 	.byte	0x68, 0x00, 0x00, 0x00, 0x00, 0x00, 0x00, 0x00, 0x70, 0x00, 0x00, 0x00, 0x00, 0x00, 0x00, 0x00
        /*0010*/ 	.byte	0x78, 0x00, 0x00, 0x00, 0x00, 0x00, 0x00, 0x00, 0x80, 0x00, 0x00, 0x00, 0x00, 0x00, 0x00, 0x00
        /*0020*/ 	.byte	0x88, 0x00, 0x00, 0x00, 0x00, 0x00, 0x00, 0x00, 0x90, 0x00, 0x00, 0x00, 0x00, 0x00, 0x00, 0x00
	.type		func_i,@object
	.size		func_i,(func_d - func_i)
func_i:
        /*0030*/ 	.byte	0x08, 0x00, 0x00, 0x00, 0x00, 0x00, 0x00, 0x00, 0x10, 0x00, 0x00, 0x00, 0x00, 0x00, 0x00, 0x00
        /*0040*/ 	.byte	0x18, 0x00, 0x00, 0x00, 0x00, 0x00, 0x00, 0x00, 0x20, 0x00, 0x00, 0x00, 0x00, 0x00, 0x00, 0x00
        /*0050*/ 	.byte	0x28, 0x00, 0x00, 0x00, 0x00, 0x00, 0x00, 0x00, 0x30, 0x00, 0x00, 0x00, 0x00, 0x00, 0x00, 0x00
	.type		func_d,@object
	.size		func_d,(func_l - func_d)
func_d:
        /*0060*/ 	.byte	0x98, 0x00, 0x00, 0x00, 0x00, 0x00, 0x00, 0x00, 0xa0, 0x00, 0x00, 0x00, 0x00, 0x00, 0x00, 0x00
        /*0070*/ 	.byte	0xa8, 0x00, 0x00, 0x00, 0x00, 0x00, 0x00, 0x00, 0xb0, 0x00, 0x00, 0x00, 0x00, 0x00, 0x00, 0x00
        /*0080*/ 	.byte	0xb8, 0x00, 0x00, 0x00, 0x00, 0x00, 0x00, 0x00, 0xc0, 0x00, 0x00, 0x00, 0x00, 0x00, 0x00, 0x00
	.type		func_l,@object
	.size		func_l,(.L_1 - func_l)
func_l:
        /*0090*/ 	.byte	0x38, 0x00, 0x00, 0x00, 0x00, 0x00, 0x00, 0x00, 0x40, 0x00, 0x00, 0x00, 0x00, 0x00, 0x00, 0x00
        /*00a0*/ 	.byte	0x48, 0x00, 0x00, 0x00, 0x00, 0x00, 0x00, 0x00, 0x50, 0x00, 0x00, 0x00, 0x00, 0x00, 0x00, 0x00
        /*00b0*/ 	.byte	0x58, 0x00, 0x00, 0x00, 0x00, 0x00, 0x00, 0x00, 0x60, 0x00, 0x00, 0x00, 0x00, 0x00, 0x00, 0x00
.L_1:


//--------------------- .nv.shared.reserved.0     --------------------------
	.section	.nv.shared.reserved.0,"aw",@nobits
	.weak		__nv_reservedSMEM_offset_0_alias
	.size		__nv_reservedSMEM_offset_0_alias, 0, 64
	.other		__nv_reservedSMEM_offset_0_alias,@"STO_CUDA_RESERVED_SHARED STV_DEFAULT"
__nv_reservedSMEM_offset_0_alias:
	.zero		0
	.zero		64


//--------------------- .nv.constant0._cupy_boolrelextrema_2D_int64 --------------------------
	.section	.nv.constant0._cupy_boolrelextrema_2D_int64,"a",@progbits
	.sectionflags	@""
	.align	4
.nv.constant0._cupy_boolrelextrema_2D_int64:
	.zero		928


//--------------------- .nv.constant0._cupy_boolrelextrema_1D_int64 --------------------------
	.section	.nv.constant0._cupy_boolrelextrema_1D_int64,"a",@progbits
	.sectionflags	@""
	.align	4
.nv.constant0._cupy_boolrelextrema_1D_int64:
	.zero		928


//--------------------- .nv.constant0._cupy_boolrelextrema_2D_float64 --------------------------
	.section	.nv.constant0._cupy_boolrelextrema_2D_float64,"a",@progbits
	.sectionflags	@""
	.align	4
.nv.constant0._cupy_boolrelextrema_2D_float64:
	.zero		928


//--------------------- .nv.constant0._cupy_boolrelextrema_1D_float64 --------------------------
	.section	.nv.constant0._cupy_boolrelextrema_1D_float64,"a",@progbits
	.sectionflags	@""
	.align	4
.nv.constant0._cupy_boolrelextrema_1D_float64:
	.zero		928


//--------------------- .nv.constant0._cupy_boolrelextrema_2D_int32 --------------------------
	.section	.nv.constant0._cupy_boolrelextrema_2D_int32,"a",@progbits
	.sectionflags	@""
	.align	4
.nv.constant0._cupy_boolrelextrema_2D_int32:
	.zero		928


//--------------------- .nv.constant0._cupy_boolrelextrema_1D_int32 --------------------------
	.section	.nv.constant0._cupy_boolrelextrema_1D_int32,"a",@progbits
	.sectionflags	@""
	.align	4
.nv.constant0._cupy_boolrelextrema_1D_int32:
	.zero		928


//--------------------- .nv.constant0._cupy_boolrelextrema_2D_float32 --------------------------
	.section	.nv.constant0._cupy_boolrelextrema_2D_float32,"a",@progbits
	.sectionflags	@""
	.align	4
.nv.constant0._cupy_boolrelextrema_2D_float32:
	.zero		928


//--------------------- .nv.constant0._cupy_boolrelextrema_1D_float32 --------------------------
	.section	.nv.constant0._cupy_boolrelextrema_1D_float32,"a",@progbits
	.sectionflags	@""
	.align	4
.nv.constant0._cupy_boolrelextrema_1D_float32:
	.zero		928


//--------------------- SYMBOLS --------------------------

	.type		.nv.reservedSmem.offset0,@object
	.size		.nv.reservedSmem.offset0,0x4
